	.headerflags	@"EF_CUDA_TEXMODE_UNIFIED EF_CUDA_64BIT_ADDRESS EF_CUDA_SM86 EF_CUDA_VIRTUAL_SM(EF_CUDA_SM86)"
	.elftype	@"ET_EXEC"


//--------------------- .nv.info                  --------------------------
	.section	.nv.info,"",@"SHT_CUDA_INFO"
	.align	4


	//----- nvinfo : EIATTR_REGCOUNT
	.align		4
        /*0000*/ 	.byte	0x04, 0x2f
        /*0002*/ 	.short	(.L_1 - .L_0)
	.align		4
.L_0:
        /*0004*/ 	.word	index@(tvmgen_default_fused_nn_dense_add_kernel)
        /*0008*/ 	.word	0x00000024


	//----- nvinfo : EIATTR_MAX_STACK_SIZE
	.align		4
.L_1:
        /*000c*/ 	.byte	0x04, 0x23
        /*000e*/ 	.short	(.L_3 - .L_2)
	.align		4
.L_2:
        /*0010*/ 	.word	index@(tvmgen_default_fused_nn_dense_add_kernel)
        /*0014*/ 	.word	0x00000000


	//----- nvinfo : EIATTR_MIN_STACK_SIZE
	.align		4
.L_3:
        /*0018*/ 	.byte	0x04, 0x12
        /*001a*/ 	.short	(.L_5 - .L_4)
	.align		4
.L_4:
        /*001c*/ 	.word	index@(tvmgen_default_fused_nn_dense_add_kernel)
        /*0020*/ 	.word	0x00000000


	//----- nvinfo : EIATTR_FRAME_SIZE
	.align		4
.L_5:
        /*0024*/ 	.byte	0x04, 0x11
        /*0026*/ 	.short	(.L_7 - .L_6)
	.align		4
.L_6:
        /*0028*/ 	.word	index@(tvmgen_default_fused_nn_dense_add_kernel)
        /*002c*/ 	.word	0x00000000


	//----- nvinfo : EIATTR_REGCOUNT
	.align		4
.L_7:
        /*0030*/ 	.byte	0x04, 0x2f
        /*0032*/ 	.short	(.L_9 - .L_8)
	.align		4
.L_8:
        /*0034*/ 	.word	index@(tvmgen_default_fused_variance_kernel)
        /*0038*/ 	.word	0x00000040


	//----- nvinfo : EIATTR_MAX_STACK_SIZE
	.align		4
.L_9:
        /*003c*/ 	.byte	0x04, 0x23
        /*003e*/ 	.short	(.L_11 - .L_10)
	.align		4
.L_10:
        /*0040*/ 	.word	index@(tvmgen_default_fused_variance_kernel)
        /*0044*/ 	.word	0x00000000


	//----- nvinfo : EIATTR_MIN_STACK_SIZE
	.align		4
.L_11:
        /*0048*/ 	.byte	0x04, 0x12
        /*004a*/ 	.short	(.L_13 - .L_12)
	.align		4
.L_12:
        /*004c*/ 	.word	index@(tvmgen_default_fused_variance_kernel)
        /*0050*/ 	.word	0x00000000


	//----- nvinfo : EIATTR_FRAME_SIZE
	.align		4
.L_13:
        /*0054*/ 	.byte	0x04, 0x11
        /*0056*/ 	.short	(.L_15 - .L_14)
	.align		4
.L_14:
        /*0058*/ 	.word	index@(tvmgen_default_fused_variance_kernel)
        /*005c*/ 	.word	0x00000000


	//----- nvinfo : EIATTR_REGCOUNT
	.align		4
.L_15:
        /*0060*/ 	.byte	0x04, 0x2f
        /*0062*/ 	.short	(.L_17 - .L_16)
	.align		4
.L_16:
        /*0064*/ 	.word	index@(tvmgen_default_fused_subtract_add_rsqrt_multiply_multiply_add_reshape_kernel)
        /*0068*/ 	.word	0x00000011


	//----- nvinfo : EIATTR_MAX_STACK_SIZE
	.align		4
.L_17:
        /*006c*/ 	.byte	0x04, 0x23
        /*006e*/ 	.short	(.L_19 - .L_18)
	.align		4
.L_18:
        /*0070*/ 	.word	index@($tvmgen_default_fused_subtract_add_rsqrt_multiply_multiply_add_reshape_kernel$__cuda_sm20_sqrt_rn_f32_slowpath)
        /*0074*/ 	.word	0x00000000


	//----- nvinfo : EIATTR_MIN_STACK_SIZE
	.align		4
.L_19:
        /*0078*/ 	.byte	0x04, 0x12
        /*007a*/ 	.short	(.L_21 - .L_20)
	.align		4
.L_20:
        /*007c*/ 	.word	index@($tvmgen_default_fused_subtract_add_rsqrt_multiply_multiply_add_reshape_kernel$__cuda_sm20_sqrt_rn_f32_slowpath)
        /*0080*/ 	.word	0x00000000


	//----- nvinfo : EIATTR_FRAME_SIZE
	.align		4
.L_21:
        /*0084*/ 	.byte	0x04, 0x11
        /*0086*/ 	.short	(.L_23 - .L_22)
	.align		4
.L_22:
        /*0088*/ 	.word	index@($tvmgen_default_fused_subtract_add_rsqrt_multiply_multiply_add_reshape_kernel$__cuda_sm20_sqrt_rn_f32_slowpath)
        /*008c*/ 	.word	0x00000000


	//----- nvinfo : EIATTR_MAX_STACK_SIZE
	.align		4
.L_23:
        /*0090*/ 	.byte	0x04, 0x23
        /*0092*/ 	.short	(.L_25 - .L_24)
	.align		4
.L_24:
        /*0094*/ 	.word	index@($tvmgen_default_fused_subtract_add_rsqrt_multiply_multiply_add_reshape_kernel$__cuda_sm20_rcp_rn_f32_slowpath)
        /*0098*/ 	.word	0x00000000


	//----- nvinfo : EIATTR_MIN_STACK_SIZE
	.align		4
.L_25:
        /*009c*/ 	.byte	0x04, 0x12
        /*009e*/ 	.short	(.L_27 - .L_26)
	.align		4
.L_26:
        /*00a0*/ 	.word	index@($tvmgen_default_fused_subtract_add_rsqrt_multiply_multiply_add_reshape_kernel$__cuda_sm20_rcp_rn_f32_slowpath)
        /*00a4*/ 	.word	0x00000000


	//----- nvinfo : EIATTR_FRAME_SIZE
	.align		4
.L_27:
        /*00a8*/ 	.byte	0x04, 0x11
        /*00aa*/ 	.short	(.L_29 - .L_28)
	.align		4
.L_28:
        /*00ac*/ 	.word	index@($tvmgen_default_fused_subtract_add_rsqrt_multiply_multiply_add_reshape_kernel$__cuda_sm20_rcp_rn_f32_slowpath)
        /*00b0*/ 	.word	0x00000000


	//----- nvinfo : EIATTR_MAX_STACK_SIZE
	.align		4
.L_29:
        /*00b4*/ 	.byte	0x04, 0x23
        /*00b6*/ 	.short	(.L_31 - .L_30)
	.align		4
.L_30:
        /*00b8*/ 	.word	index@(tvmgen_default_fused_subtract_add_rsqrt_multiply_multiply_add_reshape_kernel)
        /*00bc*/ 	.word	0x00000000


	//----- nvinfo : EIATTR_MIN_STACK_SIZE
	.align		4
.L_31:
        /*00c0*/ 	.byte	0x04, 0x12
        /*00c2*/ 	.short	(.L_33 - .L_32)
	.align		4
.L_32:
        /*00c4*/ 	.word	index@(tvmgen_default_fused_subtract_add_rsqrt_multiply_multiply_add_reshape_kernel)
        /*00c8*/ 	.word	0x00000000


	//----- nvinfo : EIATTR_FRAME_SIZE
	.align		4
.L_33:
        /*00cc*/ 	.byte	0x04, 0x11
        /*00ce*/ 	.short	(.L_35 - .L_34)
	.align		4
.L_34:
        /*00d0*/ 	.word	index@(tvmgen_default_fused_subtract_add_rsqrt_multiply_multiply_add_reshape_kernel)
        /*00d4*/ 	.word	0x00000000


	//----- nvinfo : EIATTR_REGCOUNT
	.align		4
.L_35:
        /*00d8*/ 	.byte	0x04, 0x2f
        /*00da*/ 	.short	(.L_37 - .L_36)
	.align		4
.L_36:
        /*00dc*/ 	.word	index@(tvmgen_default_fused_take_reshape_transpose_reshape_transpose_multiply_reshape_transpose_kernel)
        /*00e0*/ 	.word	0x00000010


	//----- nvinfo : EIATTR_MAX_STACK_SIZE
	.align		4
.L_37:
        /*00e4*/ 	.byte	0x04, 0x23
        /*00e6*/ 	.short	(.L_39 - .L_38)
	.align		4
.L_38:
        /*00e8*/ 	.word	index@(tvmgen_default_fused_take_reshape_transpose_reshape_transpose_multiply_reshape_transpose_kernel)
        /*00ec*/ 	.word	0x00000000


	//----- nvinfo : EIATTR_MIN_STACK_SIZE
	.align		4
.L_39:
        /*00f0*/ 	.byte	0x04, 0x12
        /*00f2*/ 	.short	(.L_41 - .L_40)
	.align		4
.L_40:
        /*00f4*/ 	.word	index@(tvmgen_default_fused_take_reshape_transpose_reshape_transpose_multiply_reshape_transpose_kernel)
        /*00f8*/ 	.word	0x00000000


	//----- nvinfo : EIATTR_FRAME_SIZE
	.align		4
.L_41:
        /*00fc*/ 	.byte	0x04, 0x11
        /*00fe*/ 	.short	(.L_43 - .L_42)
	.align		4
.L_42:
        /*0100*/ 	.word	index@(tvmgen_default_fused_take_reshape_transpose_reshape_transpose_multiply_reshape_transpose_kernel)
        /*0104*/ 	.word	0x00000000


	//----- nvinfo : EIATTR_REGCOUNT
	.align		4
.L_43:
        /*0108*/ 	.byte	0x04, 0x2f
        /*010a*/ 	.short	(.L_45 - .L_44)
	.align		4
.L_44:
        /*010c*/ 	.word	index@(tvmgen_default_fused_nn_softmax_kernel_2)
        /*0110*/ 	.word	0x0000000e


	//----- nvinfo : EIATTR_MAX_STACK_SIZE
	.align		4
.L_45:
        /*0114*/ 	.byte	0x04, 0x23
        /*0116*/ 	.short	(.L_47 - .L_46)
	.align		4
.L_46:
        /*0118*/ 	.word	index@(tvmgen_default_fused_nn_softmax_kernel_2)
        /*011c*/ 	.word	0x00000000


	//----- nvinfo : EIATTR_MIN_STACK_SIZE
	.align		4
.L_47:
        /*0120*/ 	.byte	0x04, 0x12
        /*0122*/ 	.short	(.L_49 - .L_48)
	.align		4
.L_48:
        /*0124*/ 	.word	index@(tvmgen_default_fused_nn_softmax_kernel_2)
        /*0128*/ 	.word	0x00000000


	//----- nvinfo : EIATTR_FRAME_SIZE
	.align		4
.L_49:
        /*012c*/ 	.byte	0x04, 0x11
        /*012e*/ 	.short	(.L_51 - .L_50)
	.align		4
.L_50:
        /*0130*/ 	.word	index@(tvmgen_default_fused_nn_softmax_kernel_2)
        /*0134*/ 	.word	0x00000000


	//----- nvinfo : EIATTR_REGCOUNT
	.align		4
.L_51:
        /*0138*/ 	.byte	0x04, 0x2f
        /*013a*/ 	.short	(.L_53 - .L_52)
	.align		4
.L_52:
        /*013c*/ 	.word	index@(tvmgen_default_fused_reshape_transpose_add_kernel)
        /*0140*/ 	.word	0x0000000c


	//----- nvinfo : EIATTR_MAX_STACK_SIZE
	.align		4
.L_53:
        /*0144*/ 	.byte	0x04, 0x23
        /*0146*/ 	.short	(.L_55 - .L_54)
	.align		4
.L_54:
        /*0148*/ 	.word	index@(tvmgen_default_fused_reshape_transpose_add_kernel)
        /*014c*/ 	.word	0x00000000


	//----- nvinfo : EIATTR_MIN_STACK_SIZE
	.align		4
.L_55:
        /*0150*/ 	.byte	0x04, 0x12
        /*0152*/ 	.short	(.L_57 - .L_56)
	.align		4
.L_56:
        /*0154*/ 	.word	index@(tvmgen_default_fused_reshape_transpose_add_kernel)
        /*0158*/ 	.word	0x00000000


	//----- nvinfo : EIATTR_FRAME_SIZE
	.align		4
.L_57:
        /*015c*/ 	.byte	0x04, 0x11
        /*015e*/ 	.short	(.L_59 - .L_58)
	.align		4
.L_58:
        /*0160*/ 	.word	index@(tvmgen_default_fused_reshape_transpose_add_kernel)
        /*0164*/ 	.word	0x00000000


	//----- nvinfo : EIATTR_REGCOUNT
	.align		4
.L_59:
        /*0168*/ 	.byte	0x04, 0x2f
        /*016a*/ 	.short	(.L_61 - .L_60)
	.align		4
.L_60:
        /*016c*/ 	.word	index@(tvmgen_default_fused_nn_softmax_kernel_3)
        /*0170*/ 	.word	0x00000015


	//----- nvinfo : EIATTR_MAX_STACK_SIZE
	.align		4
.L_61:
        /*0174*/ 	.byte	0x04, 0x23
        /*0176*/ 	.short	(.L_63 - .L_62)
	.align		4
.L_62:
        /*0178*/ 	.word	index@($tvmgen_default_fused_nn_softmax_kernel_3$__cuda_sm3x_div_rn_noftz_f32_slowpath)
        /*017c*/ 	.word	0x00000000


	//----- nvinfo : EIATTR_MIN_STACK_SIZE
	.align		4
.L_63:
        /*0180*/ 	.byte	0x04, 0x12
        /*0182*/ 	.short	(.L_65 - .L_64)
	.align		4
.L_64:
        /*0184*/ 	.word	index@($tvmgen_default_fused_nn_softmax_kernel_3$__cuda_sm3x_div_rn_noftz_f32_slowpath)
        /*0188*/ 	.word	0x00000000


	//----- nvinfo : EIATTR_FRAME_SIZE
	.align		4
.L_65:
        /*018c*/ 	.byte	0x04, 0x11
        /*018e*/ 	.short	(.L_67 - .L_66)
	.align		4
.L_66:
        /*0190*/ 	.word	index@($tvmgen_default_fused_nn_softmax_kernel_3$__cuda_sm3x_div_rn_noftz_f32_slowpath)
        /*0194*/ 	.word	0x00000000


	//----- nvinfo : EIATTR_MAX_STACK_SIZE
	.align		4
.L_67:
        /*0198*/ 	.byte	0x04, 0x23
        /*019a*/ 	.short	(.L_69 - .L_68)
	.align		4
.L_68:
        /*019c*/ 	.word	index@(tvmgen_default_fused_nn_softmax_kernel_3)
        /*01a0*/ 	.word	0x00000000


	//----- nvinfo : EIATTR_MIN_STACK_SIZE
	.align		4
.L_69:
        /*01a4*/ 	.byte	0x04, 0x12
        /*01a6*/ 	.short	(.L_71 - .L_70)
	.align		4
.L_70:
        /*01a8*/ 	.word	index@(tvmgen_default_fused_nn_softmax_kernel_3)
        /*01ac*/ 	.word	0x00000000


	//----- nvinfo : EIATTR_FRAME_SIZE
	.align		4
.L_71:
        /*01b0*/ 	.byte	0x04, 0x11
        /*01b2*/ 	.short	(.L_73 - .L_72)
	.align		4
.L_72:
        /*01b4*/ 	.word	index@(tvmgen_default_fused_nn_softmax_kernel_3)
        /*01b8*/ 	.word	0x00000000


	//----- nvinfo : EIATTR_REGCOUNT
	.align		4
.L_73:
        /*01bc*/ 	.byte	0x04, 0x2f
        /*01be*/ 	.short	(.L_75 - .L_74)
	.align		4
.L_74:
        /*01c0*/ 	.word	index@(tvmgen_default_fused_reshape_kernel)
        /*01c4*/ 	.word	0x0000000a


	//----- nvinfo : EIATTR_MAX_STACK_SIZE
	.align		4
.L_75:
        /*01c8*/ 	.byte	0x04, 0x23
        /*01ca*/ 	.short	(.L_77 - .L_76)
	.align		4
.L_76:
        /*01cc*/ 	.word	index@(tvmgen_default_fused_reshape_kernel)
        /*01d0*/ 	.word	0x00000000


	//----- nvinfo : EIATTR_MIN_STACK_SIZE
	.align		4
.L_77:
        /*01d4*/ 	.byte	0x04, 0x12
        /*01d6*/ 	.short	(.L_79 - .L_78)
	.align		4
.L_78:
        /*01d8*/ 	.word	index@(tvmgen_default_fused_reshape_kernel)
        /*01dc*/ 	.word	0x00000000


	//----- nvinfo : EIATTR_FRAME_SIZE
	.align		4
.L_79:
        /*01e0*/ 	.byte	0x04, 0x11
        /*01e2*/ 	.short	(.L_81 - .L_80)
	.align		4
.L_80:
        /*01e4*/ 	.word	index@(tvmgen_default_fused_reshape_kernel)
        /*01e8*/ 	.word	0x00000000


	//----- nvinfo : EIATTR_REGCOUNT
	.align		4
.L_81:
        /*01ec*/ 	.byte	0x04, 0x2f
        /*01ee*/ 	.short	(.L_83 - .L_82)
	.align		4
.L_82:
        /*01f0*/ 	.word	index@(tvmgen_default_fused_take_reshape_transpose_reshape_multiply_reshape_kernel)
        /*01f4*/ 	.word	0x00000010


	//----- nvinfo : EIATTR_MAX_STACK_SIZE
	.align		4
.L_83:
        /*01f8*/ 	.byte	0x04, 0x23
        /*01fa*/ 	.short	(.L_85 - .L_84)
	.align		4
.L_84:
        /*01fc*/ 	.word	index@(tvmgen_default_fused_take_reshape_transpose_reshape_multiply_reshape_kernel)
        /*0200*/ 	.word	0x00000000


	//----- nvinfo : EIATTR_MIN_STACK_SIZE
	.align		4
.L_85:
        /*0204*/ 	.byte	0x04, 0x12
        /*0206*/ 	.short	(.L_87 - .L_86)
	.align		4
.L_86:
        /*0208*/ 	.word	index@(tvmgen_default_fused_take_reshape_transpose_reshape_multiply_reshape_kernel)
        /*020c*/ 	.word	0x00000000


	//----- nvinfo : EIATTR_FRAME_SIZE
	.align		4
.L_87:
        /*0210*/ 	.byte	0x04, 0x11
        /*0212*/ 	.short	(.L_89 - .L_88)
	.align		4
.L_88:
        /*0214*/ 	.word	index@(tvmgen_default_fused_take_reshape_transpose_reshape_multiply_reshape_kernel)
        /*0218*/ 	.word	0x00000000


	//----- nvinfo : EIATTR_REGCOUNT
	.align		4
.L_89:
        /*021c*/ 	.byte	0x04, 0x2f
        /*021e*/ 	.short	(.L_91 - .L_90)
	.align		4
.L_90:
        /*0220*/ 	.word	index@(tvmgen_default_fused_subtract_add_rsqrt_multiply_multiply_add_transpose_reshape_kernel)
        /*0224*/ 	.word	0x00000011


	//----- nvinfo : EIATTR_MAX_STACK_SIZE
	.align		4
.L_91:
        /*0228*/ 	.byte	0x04, 0x23
        /*022a*/ 	.short	(.L_93 - .L_92)
	.align		4
.L_92:
        /*022c*/ 	.word	index@($tvmgen_default_fused_subtract_add_rsqrt_multiply_multiply_add_transpose_reshape_kernel$__cuda_sm20_sqrt_rn_f32_slowpath)
        /*0230*/ 	.word	0x00000000


	//----- nvinfo : EIATTR_MIN_STACK_SIZE
	.align		4
.L_93:
        /*0234*/ 	.byte	0x04, 0x12
        /*0236*/ 	.short	(.L_95 - .L_94)
	.align		4
.L_94:
        /*0238*/ 	.word	index@($tvmgen_default_fused_subtract_add_rsqrt_multiply_multiply_add_transpose_reshape_kernel$__cuda_sm20_sqrt_rn_f32_slowpath)
        /*023c*/ 	.word	0x00000000


	//----- nvinfo : EIATTR_FRAME_SIZE
	.align		4
.L_95:
        /*0240*/ 	.byte	0x04, 0x11
        /*0242*/ 	.short	(.L_97 - .L_96)
	.align		4
.L_96:
        /*0244*/ 	.word	index@($tvmgen_default_fused_subtract_add_rsqrt_multiply_multiply_add_transpose_reshape_kernel$__cuda_sm20_sqrt_rn_f32_slowpath)
        /*0248*/ 	.word	0x00000000


	//----- nvinfo : EIATTR_MAX_STACK_SIZE
	.align		4
.L_97:
        /*024c*/ 	.byte	0x04, 0x23
        /*024e*/ 	.short	(.L_99 - .L_98)
	.align		4
.L_98:
        /*0250*/ 	.word	index@($tvmgen_default_fused_subtract_add_rsqrt_multiply_multiply_add_transpose_reshape_kernel$__cuda_sm20_rcp_rn_f32_slowpath)
        /*0254*/ 	.word	0x00000000


	//----- nvinfo : EIATTR_MIN_STACK_SIZE
	.align		4
.L_99:
        /*0258*/ 	.byte	0x04, 0x12
        /*025a*/ 	.short	(.L_101 - .L_100)
	.align		4
.L_100:
        /*025c*/ 	.word	index@($tvmgen_default_fused_subtract_add_rsqrt_multiply_multiply_add_transpose_reshape_kernel$__cuda_sm20_rcp_rn_f32_slowpath)
        /*0260*/ 	.word	0x00000000


	//----- nvinfo : EIATTR_FRAME_SIZE
	.align		4
.L_101:
        /*0264*/ 	.byte	0x04, 0x11
        /*0266*/ 	.short	(.L_103 - .L_102)
	.align		4
.L_102:
        /*0268*/ 	.word	index@($tvmgen_default_fused_subtract_add_rsqrt_multiply_multiply_add_transpose_reshape_kernel$__cuda_sm20_rcp_rn_f32_slowpath)
        /*026c*/ 	.word	0x00000000


	//----- nvinfo : EIATTR_MAX_STACK_SIZE
	.align		4
.L_103:
        /*0270*/ 	.byte	0x04, 0x23
        /*0272*/ 	.short	(.L_105 - .L_104)
	.align		4
.L_104:
        /*0274*/ 	.word	index@(tvmgen_default_fused_subtract_add_rsqrt_multiply_multiply_add_transpose_reshape_kernel)
        /*0278*/ 	.word	0x00000000


	//----- nvinfo : EIATTR_MIN_STACK_SIZE
	.align		4
.L_105:
        /*027c*/ 	.byte	0x04, 0x12
        /*027e*/ 	.short	(.L_107 - .L_106)
	.align		4
.L_106:
        /*0280*/ 	.word	index@(tvmgen_default_fused_subtract_add_rsqrt_multiply_multiply_add_transpose_reshape_kernel)
        /*0284*/ 	.word	0x00000000


	//----- nvinfo : EIATTR_FRAME_SIZE
	.align		4
.L_107:
        /*0288*/ 	.byte	0x04, 0x11
        /*028a*/ 	.short	(.L_109 - .L_108)
	.align		4
.L_108:
        /*028c*/ 	.word	index@(tvmgen_default_fused_subtract_add_rsqrt_multiply_multiply_add_transpose_reshape_kernel)
        /*0290*/ 	.word	0x00000000


	//----- nvinfo : EIATTR_REGCOUNT
	.align		4
.L_109:
        /*0294*/ 	.byte	0x04, 0x2f
        /*0296*/ 	.short	(.L_111 - .L_110)
	.align		4
.L_110:
        /*0298*/ 	.word	index@(tvmgen_default_fused_reshape_transpose_concatenate_add_kernel)
        /*029c*/ 	.word	0x00000010


	//----- nvinfo : EIATTR_MAX_STACK_SIZE
	.align		4
.L_111:
        /*02a0*/ 	.byte	0x04, 0x23
        /*02a2*/ 	.short	(.L_113 - .L_112)
	.align		4
.L_112:
        /*02a4*/ 	.word	index@(tvmgen_default_fused_reshape_transpose_concatenate_add_kernel)
        /*02a8*/ 	.word	0x00000000


	//----- nvinfo : EIATTR_MIN_STACK_SIZE
	.align		4
.L_113:
        /*02ac*/ 	.byte	0x04, 0x12
        /*02ae*/ 	.short	(.L_115 - .L_114)
	.align		4
.L_114:
        /*02b0*/ 	.word	index@(tvmgen_default_fused_reshape_transpose_concatenate_add_kernel)
        /*02b4*/ 	.word	0x00000000


	//----- nvinfo : EIATTR_FRAME_SIZE
	.align		4
.L_115:
        /*02b8*/ 	.byte	0x04, 0x11
        /*02ba*/ 	.short	(.L_117 - .L_116)
	.align		4
.L_116:
        /*02bc*/ 	.word	index@(tvmgen_default_fused_reshape_transpose_concatenate_add_kernel)
        /*02c0*/ 	.word	0x00000000


	//----- nvinfo : EIATTR_REGCOUNT
	.align		4
.L_117:
        /*02c4*/ 	.byte	0x04, 0x2f
        /*02c6*/ 	.short	(.L_119 - .L_118)
	.align		4
.L_118:
        /*02c8*/ 	.word	index@(tvmgen_default_fused_nn_softmax_kernel_1)
        /*02cc*/ 	.word	0x0000000d


	//----- nvinfo : EIATTR_MAX_STACK_SIZE
	.align		4
.L_119:
        /*02d0*/ 	.byte	0x04, 0x23
        /*02d2*/ 	.short	(.L_121 - .L_120)
	.align		4
.L_120:
        /*02d4*/ 	.word	index@(tvmgen_default_fused_nn_softmax_kernel_1)
        /*02d8*/ 	.word	0x00000000


	//----- nvinfo : EIATTR_MIN_STACK_SIZE
	.align		4
.L_121:
        /*02dc*/ 	.byte	0x04, 0x12
        /*02de*/ 	.short	(.L_123 - .L_122)
	.align		4
.L_122:
        /*02e0*/ 	.word	index@(tvmgen_default_fused_nn_softmax_kernel_1)
        /*02e4*/ 	.word	0x00000000


	//----- nvinfo : EIATTR_FRAME_SIZE
	.align		4
.L_123:
        /*02e8*/ 	.byte	0x04, 0x11
        /*02ea*/ 	.short	(.L_125 - .L_124)
	.align		4
.L_124:
        /*02ec*/ 	.word	index@(tvmgen_default_fused_nn_softmax_kernel_1)
        /*02f0*/ 	.word	0x00000000


	//----- nvinfo : EIATTR_REGCOUNT
	.align		4
.L_125:
        /*02f4*/ 	.byte	0x04, 0x2f
        /*02f6*/ 	.short	(.L_127 - .L_126)
	.align		4
.L_126:
        /*02f8*/ 	.word	index@(tvmgen_default_fused_nn_dense_kernel)
        /*02fc*/ 	.word	0x00000024


	//----- nvinfo : EIATTR_MAX_STACK_SIZE
	.align		4
.L_127:
        /*0300*/ 	.byte	0x04, 0x23
        /*0302*/ 	.short	(.L_129 - .L_128)
	.align		4
.L_128:
        /*0304*/ 	.word	index@(tvmgen_default_fused_nn_dense_kernel)
        /*0308*/ 	.word	0x00000000


	//----- nvinfo : EIATTR_MIN_STACK_SIZE
	.align		4
.L_129:
        /*030c*/ 	.byte	0x04, 0x12
        /*030e*/ 	.short	(.L_131 - .L_130)
	.align		4
.L_130:
        /*0310*/ 	.word	index@(tvmgen_default_fused_nn_dense_kernel)
        /*0314*/ 	.word	0x00000000


	//----- nvinfo : EIATTR_FRAME_SIZE
	.align		4
.L_131:
        /*0318*/ 	.byte	0x04, 0x11
        /*031a*/ 	.short	(.L_133 - .L_132)
	.align		4
.L_132:
        /*031c*/ 	.word	index@(tvmgen_default_fused_nn_dense_kernel)
        /*0320*/ 	.word	0x00000000


	//----- nvinfo : EIATTR_REGCOUNT
	.align		4
.L_133:
        /*0324*/ 	.byte	0x04, 0x2f
        /*0326*/ 	.short	(.L_135 - .L_134)
	.align		4
.L_134:
        /*0328*/ 	.word	index@(tvmgen_default_fused_nn_batch_matmul_1_kernel)
        /*032c*/ 	.word	0x00000029


	//----- nvinfo : EIATTR_MAX_STACK_SIZE
	.align		4
.L_135:
        /*0330*/ 	.byte	0x04, 0x23
        /*0332*/ 	.short	(.L_137 - .L_136)
	.align		4
.L_136:
        /*0334*/ 	.word	index@(tvmgen_default_fused_nn_batch_matmul_1_kernel)
        /*0338*/ 	.word	0x00000000


	//----- nvinfo : EIATTR_MIN_STACK_SIZE
	.align		4
.L_137:
        /*033c*/ 	.byte	0x04, 0x12
        /*033e*/ 	.short	(.L_139 - .L_138)
	.align		4
.L_138:
        /*0340*/ 	.word	index@(tvmgen_default_fused_nn_batch_matmul_1_kernel)
        /*0344*/ 	.word	0x00000000


	//----- nvinfo : EIATTR_FRAME_SIZE
	.align		4
.L_139:
        /*0348*/ 	.byte	0x04, 0x11
        /*034a*/ 	.short	(.L_141 - .L_140)
	.align		4
.L_140:
        /*034c*/ 	.word	index@(tvmgen_default_fused_nn_batch_matmul_1_kernel)
        /*0350*/ 	.word	0x00000000


	//----- nvinfo : EIATTR_REGCOUNT
	.align		4
.L_141:
        /*0354*/ 	.byte	0x04, 0x2f
        /*0356*/ 	.short	(.L_143 - .L_142)
	.align		4
.L_142:
        /*0358*/ 	.word	index@(tvmgen_default_fused_mean_kernel)
        /*035c*/ 	.word	0x0000002e


	//----- nvinfo : EIATTR_MAX_STACK_SIZE
	.align		4
.L_143:
        /*0360*/ 	.byte	0x04, 0x23
        /*0362*/ 	.short	(.L_145 - .L_144)
	.align		4
.L_144:
        /*0364*/ 	.word	index@(tvmgen_default_fused_mean_kernel)
        /*0368*/ 	.word	0x00000000


	//----- nvinfo : EIATTR_MIN_STACK_SIZE
	.align		4
.L_145:
        /*036c*/ 	.byte	0x04, 0x12
        /*036e*/ 	.short	(.L_147 - .L_146)
	.align		4
.L_146:
        /*0370*/ 	.word	index@(tvmgen_default_fused_mean_kernel)
        /*0374*/ 	.word	0x00000000


	//----- nvinfo : EIATTR_FRAME_SIZE
	.align		4
.L_147:
        /*0378*/ 	.byte	0x04, 0x11
        /*037a*/ 	.short	(.L_149 - .L_148)
	.align		4
.L_148:
        /*037c*/ 	.word	index@(tvmgen_default_fused_mean_kernel)
        /*0380*/ 	.word	0x00000000


	//----- nvinfo : EIATTR_REGCOUNT
	.align		4
.L_149:
        /*0384*/ 	.byte	0x04, 0x2f
        /*0386*/ 	.short	(.L_151 - .L_150)
	.align		4
.L_150:
        /*0388*/ 	.word	index@(tvmgen_default_fused_subtract_add_rsqrt_multiply_multiply_add_take_kernel)
        /*038c*/ 	.word	0x0000000f


	//----- nvinfo : EIATTR_MAX_STACK_SIZE
	.align		4
.L_151:
        /*0390*/ 	.byte	0x04, 0x23
        /*0392*/ 	.short	(.L_153 - .L_152)
	.align		4
.L_152:
        /*0394*/ 	.word	index@($tvmgen_default_fused_subtract_add_rsqrt_multiply_multiply_add_take_kernel$__cuda_sm20_sqrt_rn_f32_slowpath)
        /*0398*/ 	.word	0x00000000


	//----- nvinfo : EIATTR_MIN_STACK_SIZE
	.align		4
.L_153:
        /*039c*/ 	.byte	0x04, 0x12
        /*039e*/ 	.short	(.L_155 - .L_154)
	.align		4
.L_154:
        /*03a0*/ 	.word	index@($tvmgen_default_fused_subtract_add_rsqrt_multiply_multiply_add_take_kernel$__cuda_sm20_sqrt_rn_f32_slowpath)
        /*03a4*/ 	.word	0x00000000


	//----- nvinfo : EIATTR_FRAME_SIZE
	.align		4
.L_155:
        /*03a8*/ 	.byte	0x04, 0x11
        /*03aa*/ 	.short	(.L_157 - .L_156)
	.align		4
.L_156:
        /*03ac*/ 	.word	index@($tvmgen_default_fused_subtract_add_rsqrt_multiply_multiply_add_take_kernel$__cuda_sm20_sqrt_rn_f32_slowpath)
        /*03b0*/ 	.word	0x00000000


	//----- nvinfo : EIATTR_MAX_STACK_SIZE
	.align		4
.L_157:
        /*03b4*/ 	.byte	0x04, 0x23
        /*03b6*/ 	.short	(.L_159 - .L_158)
	.align		4
.L_158:
        /*03b8*/ 	.word	index@($tvmgen_default_fused_subtract_add_rsqrt_multiply_multiply_add_take_kernel$__cuda_sm20_rcp_rn_f32_slowpath)
        /*03bc*/ 	.word	0x00000000


	//----- nvinfo : EIATTR_MIN_STACK_SIZE
	.align		4
.L_159:
        /*03c0*/ 	.byte	0x04, 0x12
        /*03c2*/ 	.short	(.L_161 - .L_160)
	.align		4
.L_160:
        /*03c4*/ 	.word	index@($tvmgen_default_fused_subtract_add_rsqrt_multiply_multiply_add_take_kernel$__cuda_sm20_rcp_rn_f32_slowpath)
        /*03c8*/ 	.word	0x00000000


	//----- nvinfo : EIATTR_FRAME_SIZE
	.align		4
.L_161:
        /*03cc*/ 	.byte	0x04, 0x11
        /*03ce*/ 	.short	(.L_163 - .L_162)
	.align		4
.L_162:
        /*03d0*/ 	.word	index@($tvmgen_default_fused_subtract_add_rsqrt_multiply_multiply_add_take_kernel$__cuda_sm20_rcp_rn_f32_slowpath)
        /*03d4*/ 	.word	0x00000000


	//----- nvinfo : EIATTR_MAX_STACK_SIZE
	.align		4
.L_163:
        /*03d8*/ 	.byte	0x04, 0x23
        /*03da*/ 	.short	(.L_165 - .L_164)
	.align		4
.L_164:
        /*03dc*/ 	.word	index@(tvmgen_default_fused_subtract_add_rsqrt_multiply_multiply_add_take_kernel)
        /*03e0*/ 	.word	0x00000000


	//----- nvinfo : EIATTR_MIN_STACK_SIZE
	.align		4
.L_165:
        /*03e4*/ 	.byte	0x04, 0x12
        /*03e6*/ 	.short	(.L_167 - .L_166)
	.align		4
.L_166:
        /*03e8*/ 	.word	index@(tvmgen_default_fused_subtract_add_rsqrt_multiply_multiply_add_take_kernel)
        /*03ec*/ 	.word	0x00000000


	//----- nvinfo : EIATTR_FRAME_SIZE
	.align		4
.L_167:
        /*03f0*/ 	.byte	0x04, 0x11
        /*03f2*/ 	.short	(.L_169 - .L_168)
	.align		4
.L_168:
        /*03f4*/ 	.word	index@(tvmgen_default_fused_subtract_add_rsqrt_multiply_multiply_add_take_kernel)
        /*03f8*/ 	.word	0x00000000


	//----- nvinfo : EIATTR_REGCOUNT
	.align		4
.L_169:
        /*03fc*/ 	.byte	0x04, 0x2f
        /*03fe*/ 	.short	(.L_171 - .L_170)
	.align		4
.L_170:
        /*0400*/ 	.word	index@(tvmgen_default_fused_variance_kernel_1)
        /*0404*/ 	.word	0x0000000a


	//----- nvinfo : EIATTR_MAX_STACK_SIZE
	.align		4
.L_171:
        /*0408*/ 	.byte	0x04, 0x23
        /*040a*/ 	.short	(.L_173 - .L_172)
	.align		4
.L_172:
        /*040c*/ 	.word	index@(tvmgen_default_fused_variance_kernel_1)
        /*0410*/ 	.word	0x00000000


	//----- nvinfo : EIATTR_MIN_STACK_SIZE
	.align		4
.L_173:
        /*0414*/ 	.byte	0x04, 0x12
        /*0416*/ 	.short	(.L_175 - .L_174)
	.align		4
.L_174:
        /*0418*/ 	.word	index@(tvmgen_default_fused_variance_kernel_1)
        /*041c*/ 	.word	0x00000000


	//----- nvinfo : EIATTR_FRAME_SIZE
	.align		4
.L_175:
        /*0420*/ 	.byte	0x04, 0x11
        /*0422*/ 	.short	(.L_177 - .L_176)
	.align		4
.L_176:
        /*0424*/ 	.word	index@(tvmgen_default_fused_variance_kernel_1)
        /*0428*/ 	.word	0x00000000


	//----- nvinfo : EIATTR_REGCOUNT
	.align		4
.L_177:
        /*042c*/ 	.byte	0x04, 0x2f
        /*042e*/ 	.short	(.L_179 - .L_178)
	.align		4
.L_178:
        /*0430*/ 	.word	index@(tvmgen_default_fused_nn_softmax_kernel)
        /*0434*/ 	.word	0x0000000e


	//----- nvinfo : EIATTR_MAX_STACK_SIZE
	.align		4
.L_179:
        /*0438*/ 	.byte	0x04, 0x23
        /*043a*/ 	.short	(.L_181 - .L_180)
	.align		4
.L_180:
        /*043c*/ 	.word	index@(tvmgen_default_fused_nn_softmax_kernel)
        /*0440*/ 	.word	0x00000000


	//----- nvinfo : EIATTR_MIN_STACK_SIZE
	.align		4
.L_181:
        /*0444*/ 	.byte	0x04, 0x12
        /*0446*/ 	.short	(.L_183 - .L_182)
	.align		4
.L_182:
        /*0448*/ 	.word	index@(tvmgen_default_fused_nn_softmax_kernel)
        /*044c*/ 	.word	0x00000000


	//----- nvinfo : EIATTR_FRAME_SIZE
	.align		4
.L_183:
        /*0450*/ 	.byte	0x04, 0x11
        /*0452*/ 	.short	(.L_185 - .L_184)
	.align		4
.L_184:
        /*0454*/ 	.word	index@(tvmgen_default_fused_nn_softmax_kernel)
        /*0458*/ 	.word	0x00000000


	//----- nvinfo : EIATTR_REGCOUNT
	.align		4
.L_185:
        /*045c*/ 	.byte	0x04, 0x2f
        /*045e*/ 	.short	(.L_187 - .L_186)
	.align		4
.L_186:
        /*0460*/ 	.word	index@(tvmgen_default_fused_take_reshape_transpose_reshape_transpose_kernel)
        /*0464*/ 	.word	0x00000018


	//----- nvinfo : EIATTR_MAX_STACK_SIZE
	.align		4
.L_187:
        /*0468*/ 	.byte	0x04, 0x23
        /*046a*/ 	.short	(.L_189 - .L_188)
	.align		4
.L_188:
        /*046c*/ 	.word	index@(tvmgen_default_fused_take_reshape_transpose_reshape_transpose_kernel)
        /*0470*/ 	.word	0x00000000


	//----- nvinfo : EIATTR_MIN_STACK_SIZE
	.align		4
.L_189:
        /*0474*/ 	.byte	0x04, 0x12
        /*0476*/ 	.short	(.L_191 - .L_190)
	.align		4
.L_190:
        /*0478*/ 	.word	index@(tvmgen_default_fused_take_reshape_transpose_reshape_transpose_kernel)
        /*047c*/ 	.word	0x00000000


	//----- nvinfo : EIATTR_FRAME_SIZE
	.align		4
.L_191:
        /*0480*/ 	.byte	0x04, 0x11
        /*0482*/ 	.short	(.L_193 - .L_192)
	.align		4
.L_192:
        /*0484*/ 	.word	index@(tvmgen_default_fused_take_reshape_transpose_reshape_transpose_kernel)
        /*0488*/ 	.word	0x00000000


	//----- nvinfo : EIATTR_REGCOUNT
	.align		4
.L_193:
        /*048c*/ 	.byte	0x04, 0x2f
        /*048e*/ 	.short	(.L_195 - .L_194)
	.align		4
.L_194:
        /*0490*/ 	.word	index@(tvmgen_default_fused_nn_conv2d_add_kernel)
        /*0494*/ 	.word	0x00000086


	//----- nvinfo : EIATTR_MAX_STACK_SIZE
	.align		4
.L_195:
        /*0498*/ 	.byte	0x04, 0x23
        /*049a*/ 	.short	(.L_197 - .L_196)
	.align		4
.L_196:
        /*049c*/ 	.word	index@(tvmgen_default_fused_nn_conv2d_add_kernel)
        /*04a0*/ 	.word	0x00000000


	//----- nvinfo : EIATTR_MIN_STACK_SIZE
	.align		4
.L_197:
        /*04a4*/ 	.byte	0x04, 0x12
        /*04a6*/ 	.short	(.L_199 - .L_198)
	.align		4
.L_198:
        /*04a8*/ 	.word	index@(tvmgen_default_fused_nn_conv2d_add_kernel)
        /*04ac*/ 	.word	0x00000000


	//----- nvinfo : EIATTR_FRAME_SIZE
	.align		4
.L_199:
        /*04b0*/ 	.byte	0x04, 0x11
        /*04b2*/ 	.short	(.L_201 - .L_200)
	.align		4
.L_200:
        /*04b4*/ 	.word	index@(tvmgen_default_fused_nn_conv2d_add_kernel)
        /*04b8*/ 	.word	0x00000000


	//----- nvinfo : EIATTR_REGCOUNT
	.align		4
.L_201:
        /*04bc*/ 	.byte	0x04, 0x2f
        /*04be*/ 	.short	(.L_203 - .L_202)
	.align		4
.L_202:
        /*04c0*/ 	.word	index@(tvmgen_default_fused_nn_dense_2_kernel)
        /*04c4*/ 	.word	0x00000040


	//----- nvinfo : EIATTR_MAX_STACK_SIZE
	.align		4
.L_203:
        /*04c8*/ 	.byte	0x04, 0x23
        /*04ca*/ 	.short	(.L_205 - .L_204)
	.align		4
.L_204:
        /*04cc*/ 	.word	index@(tvmgen_default_fused_nn_dense_2_kernel)
        /*04d0*/ 	.word	0x00000000


	//----- nvinfo : EIATTR_MIN_STACK_SIZE
	.align		4
.L_205:
        /*04d4*/ 	.byte	0x04, 0x12
        /*04d6*/ 	.short	(.L_207 - .L_206)
	.align		4
.L_206:
        /*04d8*/ 	.word	index@(tvmgen_default_fused_nn_dense_2_kernel)
        /*04dc*/ 	.word	0x00000000


	//----- nvinfo : EIATTR_FRAME_SIZE
	.align		4
.L_207:
        /*04e0*/ 	.byte	0x04, 0x11
        /*04e2*/ 	.short	(.L_209 - .L_208)
	.align		4
.L_208:
        /*04e4*/ 	.word	index@(tvmgen_default_fused_nn_dense_2_kernel)
        /*04e8*/ 	.word	0x00000000


	//----- nvinfo : EIATTR_REGCOUNT
	.align		4
.L_209:
        /*04ec*/ 	.byte	0x04, 0x2f
        /*04ee*/ 	.short	(.L_211 - .L_210)
	.align		4
.L_210:
        /*04f0*/ 	.word	index@(tvmgen_default_fused_reshape_add_reshape_expand_dims_transpose_squeeze_kernel)
        /*04f4*/ 	.word	0x00000010


	//----- nvinfo : EIATTR_MAX_STACK_SIZE
	.align		4
.L_211:
        /*04f8*/ 	.byte	0x04, 0x23
        /*04fa*/ 	.short	(.L_213 - .L_212)
	.align		4
.L_212:
        /*04fc*/ 	.word	index@(tvmgen_default_fused_reshape_add_reshape_expand_dims_transpose_squeeze_kernel)
        /*0500*/ 	.word	0x00000000


	//----- nvinfo : EIATTR_MIN_STACK_SIZE
	.align		4
.L_213:
        /*0504*/ 	.byte	0x04, 0x12
        /*0506*/ 	.short	(.L_215 - .L_214)
	.align		4
.L_214:
        /*0508*/ 	.word	index@(tvmgen_default_fused_reshape_add_reshape_expand_dims_transpose_squeeze_kernel)
        /*050c*/ 	.word	0x00000000


	//----- nvinfo : EIATTR_FRAME_SIZE
	.align		4
.L_215:
        /*0510*/ 	.byte	0x04, 0x11
        /*0512*/ 	.short	(.L_217 - .L_216)
	.align		4
.L_216:
        /*0514*/ 	.word	index@(tvmgen_default_fused_reshape_add_reshape_expand_dims_transpose_squeeze_kernel)
        /*0518*/ 	.word	0x00000000


	//----- nvinfo : EIATTR_REGCOUNT
	.align		4
.L_217:
        /*051c*/ 	.byte	0x04, 0x2f
        /*051e*/ 	.short	(.L_219 - .L_218)
	.align		4
.L_218:
        /*0520*/ 	.word	index@(tvmgen_default_fused_reshape_add_divide_erf_add_multiply_multiply_reshape_kernel)
        /*0524*/ 	.word	0x00000012


	//----- nvinfo : EIATTR_MAX_STACK_SIZE
	.align		4
.L_219:
        /*0528*/ 	.byte	0x04, 0x23
        /*052a*/ 	.short	(.L_221 - .L_220)
	.align		4
.L_220:
        /*052c*/ 	.word	index@(tvmgen_default_fused_reshape_add_divide_erf_add_multiply_multiply_reshape_kernel)
        /*0530*/ 	.word	0x00000000


	//----- nvinfo : EIATTR_MIN_STACK_SIZE
	.align		4
.L_221:
        /*0534*/ 	.byte	0x04, 0x12
        /*0536*/ 	.short	(.L_223 - .L_222)
	.align		4
.L_222:
        /*0538*/ 	.word	index@(tvmgen_default_fused_reshape_add_divide_erf_add_multiply_multiply_reshape_kernel)
        /*053c*/ 	.word	0x00000000


	//----- nvinfo : EIATTR_FRAME_SIZE
	.align		4
.L_223:
        /*0540*/ 	.byte	0x04, 0x11
        /*0542*/ 	.short	(.L_225 - .L_224)
	.align		4
.L_224:
        /*0544*/ 	.word	index@(tvmgen_default_fused_reshape_add_divide_erf_add_multiply_multiply_reshape_kernel)
        /*0548*/ 	.word	0x00000000


	//----- nvinfo : EIATTR_REGCOUNT
	.align		4
.L_225:
        /*054c*/ 	.byte	0x04, 0x2f
        /*054e*/ 	.short	(.L_227 - .L_226)
	.align		4
.L_226:
        /*0550*/ 	.word	index@(tvmgen_default_fused_nn_batch_matmul_kernel)
        /*0554*/ 	.word	0x00000030


	//----- nvinfo : EIATTR_MAX_STACK_SIZE
	.align		4
.L_227:
        /*0558*/ 	.byte	0x04, 0x23
        /*055a*/ 	.short	(.L_229 - .L_228)
	.align		4
.L_228:
        /*055c*/ 	.word	index@(tvmgen_default_fused_nn_batch_matmul_kernel)
        /*0560*/ 	.word	0x00000000


	//----- nvinfo : EIATTR_MIN_STACK_SIZE
	.align		4
.L_229:
        /*0564*/ 	.byte	0x04, 0x12
        /*0566*/ 	.short	(.L_231 - .L_230)
	.align		4
.L_230:
        /*0568*/ 	.word	index@(tvmgen_default_fused_nn_batch_matmul_kernel)
        /*056c*/ 	.word	0x00000000


	//----- nvinfo : EIATTR_FRAME_SIZE
	.align		4
.L_231:
        /*0570*/ 	.byte	0x04, 0x11
        /*0572*/ 	.short	(.L_233 - .L_232)
	.align		4
.L_232:
        /*0574*/ 	.word	index@(tvmgen_default_fused_nn_batch_matmul_kernel)
        /*0578*/ 	.word	0x00000000


	//----- nvinfo : EIATTR_REGCOUNT
	.align		4
.L_233:
        /*057c*/ 	.byte	0x04, 0x2f
        /*057e*/ 	.short	(.L_235 - .L_234)
	.align		4
.L_234:
        /*0580*/ 	.word	index@(tvmgen_default_fused_nn_dense_1_kernel)
        /*0584*/ 	.word	0x00000024


	//----- nvinfo : EIATTR_MAX_STACK_SIZE
	.align		4
.L_235:
        /*0588*/ 	.byte	0x04, 0x23
        /*058a*/ 	.short	(.L_237 - .L_236)
	.align		4
.L_236:
        /*058c*/ 	.word	index@(tvmgen_default_fused_nn_dense_1_kernel)
        /*0590*/ 	.word	0x00000000


	//----- nvinfo : EIATTR_MIN_STACK_SIZE
	.align		4
.L_237:
        /*0594*/ 	.byte	0x04, 0x12
        /*0596*/ 	.short	(.L_239 - .L_238)
	.align		4
.L_238:
        /*0598*/ 	.word	index@(tvmgen_default_fused_nn_dense_1_kernel)
        /*059c*/ 	.word	0x00000000


	//----- nvinfo : EIATTR_FRAME_SIZE
	.align		4
.L_239:
        /*05a0*/ 	.byte	0x04, 0x11
        /*05a2*/ 	.short	(.L_241 - .L_240)
	.align		4
.L_240:
        /*05a4*/ 	.word	index@(tvmgen_default_fused_nn_dense_1_kernel)
        /*05a8*/ 	.word	0x00000000


	//----- nvinfo : EIATTR_REGCOUNT
	.align		4
.L_241:
        /*05ac*/ 	.byte	0x04, 0x2f
        /*05ae*/ 	.short	(.L_243 - .L_242)
	.align		4
.L_242:
        /*05b0*/ 	.word	index@(tvmgen_default_fused_reshape_transpose_reshape_kernel)
        /*05b4*/ 	.word	0x0000000c


	//----- nvinfo : EIATTR_MAX_STACK_SIZE
	.align		4
.L_243:
        /*05b8*/ 	.byte	0x04, 0x23
        /*05ba*/ 	.short	(.L_245 - .L_244)
	.align		4
.L_244:
        /*05bc*/ 	.word	index@(tvmgen_default_fused_reshape_transpose_reshape_kernel)
        /*05c0*/ 	.word	0x00000000


	//----- nvinfo : EIATTR_MIN_STACK_SIZE
	.align		4
.L_245:
        /*05c4*/ 	.byte	0x04, 0x12
        /*05c6*/ 	.short	(.L_247 - .L_246)
	.align		4
.L_246:
        /*05c8*/ 	.word	index@(tvmgen_default_fused_reshape_transpose_reshape_kernel)
        /*05cc*/ 	.word	0x00000000


	//----- nvinfo : EIATTR_FRAME_SIZE
	.align		4
.L_247:
        /*05d0*/ 	.byte	0x04, 0x11
        /*05d2*/ 	.short	(.L_249 - .L_248)
	.align		4
.L_248:
        /*05d4*/ 	.word	index@(tvmgen_default_fused_reshape_transpose_reshape_kernel)
        /*05d8*/ 	.word	0x00000000


	//----- nvinfo : EIATTR_REGCOUNT
	.align		4
.L_249:
        /*05dc*/ 	.byte	0x04, 0x2f
        /*05de*/ 	.short	(.L_251 - .L_250)
	.align		4
.L_250:
        /*05e0*/ 	.word	index@(tvmgen_default_fused_reshape_add_add_kernel)
        /*05e4*/ 	.word	0x0000000e


	//----- nvinfo : EIATTR_MAX_STACK_SIZE
	.align		4
.L_251:
        /*05e8*/ 	.byte	0x04, 0x23
        /*05ea*/ 	.short	(.L_253 - .L_252)
	.align		4
.L_252:
        /*05ec*/ 	.word	index@(tvmgen_default_fused_reshape_add_add_kernel)
        /*05f0*/ 	.word	0x00000000


	//----- nvinfo : EIATTR_MIN_STACK_SIZE
	.align		4
.L_253:
        /*05f4*/ 	.byte	0x04, 0x12
        /*05f6*/ 	.short	(.L_255 - .L_254)
	.align		4
.L_254:
        /*05f8*/ 	.word	index@(tvmgen_default_fused_reshape_add_add_kernel)
        /*05fc*/ 	.word	0x00000000


	//----- nvinfo : EIATTR_FRAME_SIZE
	.align		4
.L_255:
        /*0600*/ 	.byte	0x04, 0x11
        /*0602*/ 	.short	(.L_257 - .L_256)
	.align		4
.L_256:
        /*0604*/ 	.word	index@(tvmgen_default_fused_reshape_add_add_kernel)
        /*0608*/ 	.word	0x00000000


	//----- nvinfo : EIATTR_REGCOUNT
	.align		4
.L_257:
        /*060c*/ 	.byte	0x04, 0x2f
        /*060e*/ 	.short	(.L_259 - .L_258)
	.align		4
.L_258:
        /*0610*/ 	.word	index@(tvmgen_default_fused_mean_kernel_1)
        /*0614*/ 	.word	0x0000000a


	//----- nvinfo : EIATTR_MAX_STACK_SIZE
	.align		4
.L_259:
        /*0618*/ 	.byte	0x04, 0x23
        /*061a*/ 	.short	(.L_261 - .L_260)
	.align		4
.L_260:
        /*061c*/ 	.word	index@(tvmgen_default_fused_mean_kernel_1)
        /*0620*/ 	.word	0x00000000


	//----- nvinfo : EIATTR_MIN_STACK_SIZE
	.align		4
.L_261:
        /*0624*/ 	.byte	0x04, 0x12
        /*0626*/ 	.short	(.L_263 - .L_262)
	.align		4
.L_262:
        /*0628*/ 	.word	index@(tvmgen_default_fused_mean_kernel_1)
        /*062c*/ 	.word	0x00000000


	//----- nvinfo : EIATTR_FRAME_SIZE
	.align		4
.L_263:
        /*0630*/ 	.byte	0x04, 0x11
        /*0632*/ 	.short	(.L_265 - .L_264)
	.align		4
.L_264:
        /*0634*/ 	.word	index@(tvmgen_default_fused_mean_kernel_1)
        /*0638*/ 	.word	0x00000000


	//----- nvinfo : EIATTR_REGCOUNT
	.align		4
.L_265:
        /*063c*/ 	.byte	0x04, 0x2f
        /*063e*/ 	.short	(.L_267 - .L_266)
	.align		4
.L_266:
        /*0640*/ 	.word	index@(tvmgen_default_fused_reshape_1_kernel)
        /*0644*/ 	.word	0x0000000a


	//----- nvinfo : EIATTR_MAX_STACK_SIZE
	.align		4
.L_267:
        /*0648*/ 	.byte	0x04, 0x23
        /*064a*/ 	.short	(.L_269 - .L_268)
	.align		4
.L_268:
        /*064c*/ 	.word	index@(tvmgen_default_fused_reshape_1_kernel)
        /*0650*/ 	.word	0x00000000


	//----- nvinfo : EIATTR_MIN_STACK_SIZE
	.align		4
.L_269:
        /*0654*/ 	.byte	0x04, 0x12
        /*0656*/ 	.short	(.L_271 - .L_270)
	.align		4
.L_270:
        /*0658*/ 	.word	index@(tvmgen_default_fused_reshape_1_kernel)
        /*065c*/ 	.word	0x00000000


	//----- nvinfo : EIATTR_FRAME_SIZE
	.align		4
.L_271:
        /*0660*/ 	.byte	0x04, 0x11
        /*0662*/ 	.short	(.L_273 - .L_272)
	.align		4
.L_272:
        /*0664*/ 	.word	index@(tvmgen_default_fused_reshape_1_kernel)
        /*0668*/ 	.word	0x00000000


	//----- nvinfo : EIATTR_REGCOUNT
	.align		4
.L_273:
        /*066c*/ 	.byte	0x04, 0x2f
        /*066e*/ 	.short	(.L_275 - .L_274)
	.align		4
.L_274:
        /*0670*/ 	.word	index@(tvmgen_default_fused_nn_dense_add_1_kernel)
        /*0674*/ 	.word	0x00000023


	//----- nvinfo : EIATTR_MAX_STACK_SIZE
	.align		4
.L_275:
        /*0678*/ 	.byte	0x04, 0x23
        /*067a*/ 	.short	(.L_277 - .L_276)
	.align		4
.L_276:
        /*067c*/ 	.word	index@(tvmgen_default_fused_nn_dense_add_1_kernel)
        /*0680*/ 	.word	0x00000000


	//----- nvinfo : EIATTR_MIN_STACK_SIZE
	.align		4
.L_277:
        /*0684*/ 	.byte	0x04, 0x12
        /*0686*/ 	.short	(.L_279 - .L_278)
	.align		4
.L_278:
        /*0688*/ 	.word	index@(tvmgen_default_fused_nn_dense_add_1_kernel)
        /*068c*/ 	.word	0x00000000


	//----- nvinfo : EIATTR_FRAME_SIZE
	.align		4
.L_279:
        /*0690*/ 	.byte	0x04, 0x11
        /*0692*/ 	.short	(.L_281 - .L_280)
	.align		4
.L_280:
        /*0694*/ 	.word	index@(tvmgen_default_fused_nn_dense_add_1_kernel)
        /*0698*/ 	.word	0x00000000
.L_281:


//--------------------- .nv.info.tvmgen_default_fused_nn_dense_add_1_kernel --------------------------
	.section	.nv.info.tvmgen_default_fused_nn_dense_add_1_kernel,"",@"SHT_CUDA_INFO"
	.align	4


	//----- nvinfo : EIATTR_CUDA_API_VERSION
	.align		4
        /*0000*/ 	.byte	0x04, 0x37
        /*0002*/ 	.short	(.L_283 - .L_282)
.L_282:
        /*0004*/ 	.word	0x00000073


	//----- nvinfo : EIATTR_SW2861232_WAR
	.align		4
.L_283:
        /*0008*/ 	.byte	0x01, 0x35
	.zero		2


	//----- nvinfo : EIATTR_PARAM_CBANK
	.align		4
        /*000c*/ 	.byte	0x04, 0x0a
        /*000e*/ 	.short	(.L_285 - .L_284)
	.align		4
.L_284:
        /*0010*/ 	.word	index@(.nv.constant0.tvmgen_default_fused_nn_dense_add_1_kernel)
        /*0014*/ 	.short	0x0160
        /*0016*/ 	.short	0x0020


	//----- nvinfo : EIATTR_CBANK_PARAM_SIZE
	.align		4
.L_285:
        /*0018*/ 	.byte	0x03, 0x19
        /*001a*/ 	.short	0x0020


	//----- nvinfo : EIATTR_KPARAM_INFO
	.align		4
        /*001c*/ 	.byte	0x04, 0x17
        /*001e*/ 	.short	(.L_287 - .L_286)
.L_286:
        /*0020*/ 	.word	0x00000000
        /*0024*/ 	.short	0x0003
        /*0026*/ 	.short	0x0018
        /*0028*/ 	.byte	0x00, 0xf0, 0x21, 0x00


	//----- nvinfo : EIATTR_KPARAM_INFO
	.align		4
.L_287:
        /*002c*/ 	.byte	0x04, 0x17
        /*002e*/ 	.short	(.L_289 - .L_288)
.L_288:
        /*0030*/ 	.word	0x00000000
        /*0034*/ 	.short	0x0002
        /*0036*/ 	.short	0x0010
        /*0038*/ 	.byte	0x00, 0xf0, 0x21, 0x00


	//----- nvinfo : EIATTR_KPARAM_INFO
	.align		4
.L_289:
        /*003c*/ 	.byte	0x04, 0x17
        /*003e*/ 	.short	(.L_291 - .L_290)
.L_290:
        /*0040*/ 	.word	0x00000000
        /*0044*/ 	.short	0x0001
        /*0046*/ 	.short	0x0008
        /*0048*/ 	.byte	0x00, 0xf0, 0x21, 0x00


	//----- nvinfo : EIATTR_KPARAM_INFO
	.align		4
.L_291:
        /*004c*/ 	.byte	0x04, 0x17
        /*004e*/ 	.short	(.L_293 - .L_292)
.L_292:
        /*0050*/ 	.word	0x00000000
        /*0054*/ 	.short	0x0000
        /*0056*/ 	.short	0x0000
        /*0058*/ 	.byte	0x00, 0xf0, 0x21, 0x00


	//----- nvinfo : EIATTR_MAXREG_COUNT
	.align		4
.L_293:
        /*005c*/ 	.byte	0x03, 0x1b
        /*005e*/ 	.short	0x00ff


	//----- nvinfo : EIATTR_COOP_GROUP_INSTR_OFFSETS
	.align		4
        /*0060*/ 	.byte	0x04, 0x28
        /*0062*/ 	.short	(.L_295 - .L_294)


	//   ....[0]....
.L_294:
        /*0064*/ 	.word	0x000002e0


	//   ....[1]....
        /*0068*/ 	.word	0x00000300


	//   ....[2]....
        /*006c*/ 	.word	0x00000320


	//   ....[3]....
        /*0070*/ 	.word	0x00000340


	//   ....[4]....
        /*0074*/ 	.word	0x00000360


	//   ....[5]....
        /*0078*/ 	.word	0x000003d0


	//----- nvinfo : EIATTR_EXIT_INSTR_OFFSETS
	.align		4
.L_295:
        /*007c*/ 	.byte	0x04, 0x1c
        /*007e*/ 	.short	(.L_297 - .L_296)


	//   ....[0]....
.L_296:
        /*0080*/ 	.word	0x00000440


	//   ....[1]....
        /*0084*/ 	.word	0x000004b0


	//----- nvinfo : EIATTR_MAX_THREADS
	.align		4
.L_297:
        /*0088*/ 	.byte	0x04, 0x05
        /*008a*/ 	.short	(.L_299 - .L_298)
.L_298:
        /*008c*/ 	.word	0x00000040
        /*0090*/ 	.word	0x00000001
        /*0094*/ 	.word	0x00000001
.L_299:


//--------------------- .nv.info.tvmgen_default_fused_reshape_1_kernel --------------------------
	.section	.nv.info.tvmgen_default_fused_reshape_1_kernel,"",@"SHT_CUDA_INFO"
	.align	4


	//----- nvinfo : EIATTR_CUDA_API_VERSION
	.align		4
        /*0000*/ 	.byte	0x04, 0x37
        /*0002*/ 	.short	(.L_301 - .L_300)
.L_300:
        /*0004*/ 	.word	0x00000073


	//----- nvinfo : EIATTR_SW2861232_WAR
	.align		4
.L_301:
        /*0008*/ 	.byte	0x01, 0x35
	.zero		2


	//----- nvinfo : EIATTR_PARAM_CBANK
	.align		4
        /*000c*/ 	.byte	0x04, 0x0a
        /*000e*/ 	.short	(.L_303 - .L_302)
	.align		4
.L_302:
        /*0010*/ 	.word	index@(.nv.constant0.tvmgen_default_fused_reshape_1_kernel)
        /*0014*/ 	.short	0x0160
        /*0016*/ 	.short	0x0010


	//----- nvinfo : EIATTR_CBANK_PARAM_SIZE
	.align		4
.L_303:
        /*0018*/ 	.byte	0x03, 0x19
        /*001a*/ 	.short	0x0010


	//----- nvinfo : EIATTR_KPARAM_INFO
	.align		4
        /*001c*/ 	.byte	0x04, 0x17
        /*001e*/ 	.short	(.L_305 - .L_304)
.L_304:
        /*0020*/ 	.word	0x00000000
        /*0024*/ 	.short	0x0001
        /*0026*/ 	.short	0x0008
        /*0028*/ 	.byte	0x00, 0xf0, 0x21, 0x00


	//----- nvinfo : EIATTR_KPARAM_INFO
	.align		4
.L_305:
        /*002c*/ 	.byte	0x04, 0x17
        /*002e*/ 	.short	(.L_307 - .L_306)
.L_306:
        /*0030*/ 	.word	0x00000000
        /*0034*/ 	.short	0x0000
        /*0036*/ 	.short	0x0000
        /*0038*/ 	.byte	0x00, 0xf0, 0x21, 0x00


	//----- nvinfo : EIATTR_MAXREG_COUNT
	.align		4
.L_307:
        /*003c*/ 	.byte	0x03, 0x1b
        /*003e*/ 	.short	0x0040


	//----- nvinfo : EIATTR_EXIT_INSTR_OFFSETS
	.align		4
        /*0040*/ 	.byte	0x04, 0x1c
        /*0042*/ 	.short	(.L_309 - .L_308)


	//   ....[0]....
.L_308:
        /*0044*/ 	.word	0x00000110


	//   ....[1]....
        /*0048*/ 	.word	0x00000140


	//----- nvinfo : EIATTR_MAX_THREADS
	.align		4
.L_309:
        /*004c*/ 	.byte	0x04, 0x05
        /*004e*/ 	.short	(.L_311 - .L_310)
.L_310:
        /*0050*/ 	.word	0x00000400
        /*0054*/ 	.word	0x00000001
        /*0058*/ 	.word	0x00000001


	//----- nvinfo : EIATTR_CRS_STACK_SIZE
	.align		4
.L_311:
        /*005c*/ 	.byte	0x04, 0x1e
        /*005e*/ 	.short	(.L_313 - .L_312)
.L_312:
        /*0060*/ 	.word	0x00000000
.L_313:


//--------------------- .nv.info.tvmgen_default_fused_mean_kernel_1 --------------------------
	.section	.nv.info.tvmgen_default_fused_mean_kernel_1,"",@"SHT_CUDA_INFO"
	.align	4


	//----- nvinfo : EIATTR_CUDA_API_VERSION
	.align		4
        /*0000*/ 	.byte	0x04, 0x37
        /*0002*/ 	.short	(.L_315 - .L_314)
.L_314:
        /*0004*/ 	.word	0x00000073


	//----- nvinfo : EIATTR_SW2861232_WAR
	.align		4
.L_315:
        /*0008*/ 	.byte	0x01, 0x35
	.zero		2


	//----- nvinfo : EIATTR_PARAM_CBANK
	.align		4
        /*000c*/ 	.byte	0x04, 0x0a
        /*000e*/ 	.short	(.L_317 - .L_316)
	.align		4
.L_316:
        /*0010*/ 	.word	index@(.nv.constant0.tvmgen_default_fused_mean_kernel_1)
        /*0014*/ 	.short	0x0160
        /*0016*/ 	.short	0x0010


	//----- nvinfo : EIATTR_CBANK_PARAM_SIZE
	.align		4
.L_317:
        /*0018*/ 	.byte	0x03, 0x19
        /*001a*/ 	.short	0x0010


	//----- nvinfo : EIATTR_KPARAM_INFO
	.align		4
        /*001c*/ 	.byte	0x04, 0x17
        /*001e*/ 	.short	(.L_319 - .L_318)
.L_318:
        /*0020*/ 	.word	0x00000000
        /*0024*/ 	.short	0x0001
        /*0026*/ 	.short	0x0008
        /*0028*/ 	.byte	0x00, 0xf0, 0x21, 0x00


	//----- nvinfo : EIATTR_KPARAM_INFO
	.align		4
.L_319:
        /*002c*/ 	.byte	0x04, 0x17
        /*002e*/ 	.short	(.L_321 - .L_320)
.L_320:
        /*0030*/ 	.word	0x00000000
        /*0034*/ 	.short	0x0000
        /*0036*/ 	.short	0x0000
        /*0038*/ 	.byte	0x00, 0xf0, 0x21, 0x00


	//----- nvinfo : EIATTR_MAXREG_COUNT
	.align		4
.L_321:
        /*003c*/ 	.byte	0x03, 0x1b
        /*003e*/ 	.short	0x00ff


	//----- nvinfo : EIATTR_EXIT_INSTR_OFFSETS
	.align		4
        /*0040*/ 	.byte	0x04, 0x1c
        /*0042*/ 	.short	(.L_323 - .L_322)


	//   ....[0]....
.L_322:
        /*0044*/ 	.word	0x00000090


	//----- nvinfo : EIATTR_MAX_THREADS
	.align		4
.L_323:
        /*0048*/ 	.byte	0x04, 0x05
        /*004a*/ 	.short	(.L_325 - .L_324)
.L_324:
        /*004c*/ 	.word	0x000000c5
        /*0050*/ 	.word	0x00000001
        /*0054*/ 	.word	0x00000001
.L_325:


//--------------------- .nv.info.tvmgen_default_fused_reshape_add_add_kernel --------------------------
	.section	.nv.info.tvmgen_default_fused_reshape_add_add_kernel,"",@"SHT_CUDA_INFO"
	.align	4


	//----- nvinfo : EIATTR_CUDA_API_VERSION
	.align		4
        /*0000*/ 	.byte	0x04, 0x37
        /*0002*/ 	.short	(.L_327 - .L_326)
.L_326:
        /*0004*/ 	.word	0x00000073


	//----- nvinfo : EIATTR_SW2861232_WAR
	.align		4
.L_327:
        /*0008*/ 	.byte	0x01, 0x35
	.zero		2


	//----- nvinfo : EIATTR_PARAM_CBANK
	.align		4
        /*000c*/ 	.byte	0x04, 0x0a
        /*000e*/ 	.short	(.L_329 - .L_328)
	.align		4
.L_328:
        /*0010*/ 	.word	index@(.nv.constant0.tvmgen_default_fused_reshape_add_add_kernel)
        /*0014*/ 	.short	0x0160
        /*0016*/ 	.short	0x0020


	//----- nvinfo : EIATTR_CBANK_PARAM_SIZE
	.align		4
.L_329:
        /*0018*/ 	.byte	0x03, 0x19
        /*001a*/ 	.short	0x0020


	//----- nvinfo : EIATTR_KPARAM_INFO
	.align		4
        /*001c*/ 	.byte	0x04, 0x17
        /*001e*/ 	.short	(.L_331 - .L_330)
.L_330:
        /*0020*/ 	.word	0x00000000
        /*0024*/ 	.short	0x0003
        /*0026*/ 	.short	0x0018
        /*0028*/ 	.byte	0x00, 0xf0, 0x21, 0x00


	//----- nvinfo : EIATTR_KPARAM_INFO
	.align		4
.L_331:
        /*002c*/ 	.byte	0x04, 0x17
        /*002e*/ 	.short	(.L_333 - .L_332)
.L_332:
        /*0030*/ 	.word	0x00000000
        /*0034*/ 	.short	0x0002
        /*0036*/ 	.short	0x0010
        /*0038*/ 	.byte	0x00, 0xf0, 0x21, 0x00


	//----- nvinfo : EIATTR_KPARAM_INFO
	.align		4
.L_333:
        /*003c*/ 	.byte	0x04, 0x17
        /*003e*/ 	.short	(.L_335 - .L_334)
.L_334:
        /*0040*/ 	.word	0x00000000
        /*0044*/ 	.short	0x0001
        /*0046*/ 	.short	0x0008
        /*0048*/ 	.byte	0x00, 0xf0, 0x21, 0x00


	//----- nvinfo : EIATTR_KPARAM_INFO
	.align		4
.L_335:
        /*004c*/ 	.byte	0x04, 0x17
        /*004e*/ 	.short	(.L_337 - .L_336)
.L_336:
        /*0050*/ 	.word	0x00000000
        /*0054*/ 	.short	0x0000
        /*0056*/ 	.short	0x0000
        /*0058*/ 	.byte	0x00, 0xf0, 0x21, 0x00


	//----- nvinfo : EIATTR_MAXREG_COUNT
	.align		4
.L_337:
        /*005c*/ 	.byte	0x03, 0x1b
        /*005e*/ 	.short	0x0040


	//----- nvinfo : EIATTR_EXIT_INSTR_OFFSETS
	.align		4
        /*0060*/ 	.byte	0x04, 0x1c
        /*0062*/ 	.short	(.L_339 - .L_338)


	//   ....[0]....
.L_338:
        /*0064*/ 	.word	0x00000060


	//   ....[1]....
        /*0068*/ 	.word	0x000001c0


	//----- nvinfo : EIATTR_MAX_THREADS
	.align		4
.L_339:
        /*006c*/ 	.byte	0x04, 0x05
        /*006e*/ 	.short	(.L_341 - .L_340)
.L_340:
        /*0070*/ 	.word	0x00000400
        /*0074*/ 	.word	0x00000001
        /*0078*/ 	.word	0x00000001
.L_341:


//--------------------- .nv.info.tvmgen_default_fused_reshape_transpose_reshape_kernel --------------------------
	.section	.nv.info.tvmgen_default_fused_reshape_transpose_reshape_kernel,"",@"SHT_CUDA_INFO"
	.align	4


	//----- nvinfo : EIATTR_CUDA_API_VERSION
	.align		4
        /*0000*/ 	.byte	0x04, 0x37
        /*0002*/ 	.short	(.L_343 - .L_342)
.L_342:
        /*0004*/ 	.word	0x00000073


	//----- nvinfo : EIATTR_SW2861232_WAR
	.align		4
.L_343:
        /*0008*/ 	.byte	0x01, 0x35
	.zero		2


	//----- nvinfo : EIATTR_PARAM_CBANK
	.align		4
        /*000c*/ 	.byte	0x04, 0x0a
        /*000e*/ 	.short	(.L_345 - .L_344)
	.align		4
.L_344:
        /*0010*/ 	.word	index@(.nv.constant0.tvmgen_default_fused_reshape_transpose_reshape_kernel)
        /*0014*/ 	.short	0x0160
        /*0016*/ 	.short	0x0010


	//----- nvinfo : EIATTR_CBANK_PARAM_SIZE
	.align		4
.L_345:
        /*0018*/ 	.byte	0x03, 0x19
        /*001a*/ 	.short	0x0010


	//----- nvinfo : EIATTR_KPARAM_INFO
	.align		4
        /*001c*/ 	.byte	0x04, 0x17
        /*001e*/ 	.short	(.L_347 - .L_346)
.L_346:
        /*0020*/ 	.word	0x00000000
        /*0024*/ 	.short	0x0001
        /*0026*/ 	.short	0x0008
        /*0028*/ 	.byte	0x00, 0xf0, 0x21, 0x00


	//----- nvinfo : EIATTR_KPARAM_INFO
	.align		4
.L_347:
        /*002c*/ 	.byte	0x04, 0x17
        /*002e*/ 	.short	(.L_349 - .L_348)
.L_348:
        /*0030*/ 	.word	0x00000000
        /*0034*/ 	.short	0x0000
        /*0036*/ 	.short	0x0000
        /*0038*/ 	.byte	0x00, 0xf0, 0x21, 0x00


	//----- nvinfo : EIATTR_MAXREG_COUNT
	.align		4
.L_349:
        /*003c*/ 	.byte	0x03, 0x1b
        /*003e*/ 	.short	0x0040


	//----- nvinfo : EIATTR_EXIT_INSTR_OFFSETS
	.align		4
        /*0040*/ 	.byte	0x04, 0x1c
        /*0042*/ 	.short	(.L_351 - .L_350)


	//   ....[0]....
.L_350:
        /*0044*/ 	.word	0x00000060


	//   ....[1]....
        /*0048*/ 	.word	0x00000180


	//----- nvinfo : EIATTR_MAX_THREADS
	.align		4
.L_351:
        /*004c*/ 	.byte	0x04, 0x05
        /*004e*/ 	.short	(.L_353 - .L_352)
.L_352:
        /*0050*/ 	.word	0x00000400
        /*0054*/ 	.word	0x00000001
        /*0058*/ 	.word	0x00000001
.L_353:


//--------------------- .nv.info.tvmgen_default_fused_nn_dense_1_kernel --------------------------
	.section	.nv.info.tvmgen_default_fused_nn_dense_1_kernel,"",@"SHT_CUDA_INFO"
	.align	4


	//----- nvinfo : EIATTR_CUDA_API_VERSION
	.align		4
        /*0000*/ 	.byte	0x04, 0x37
        /*0002*/ 	.short	(.L_355 - .L_354)
.L_354:
        /*0004*/ 	.word	0x00000073


	//----- nvinfo : EIATTR_SW2861232_WAR
	.align		4
.L_355:
        /*0008*/ 	.byte	0x01, 0x35
	.zero		2


	//----- nvinfo : EIATTR_PARAM_CBANK
	.align		4
        /*000c*/ 	.byte	0x04, 0x0a
        /*000e*/ 	.short	(.L_357 - .L_356)
	.align		4
.L_356:
        /*0010*/ 	.word	index@(.nv.constant0.tvmgen_default_fused_nn_dense_1_kernel)
        /*0014*/ 	.short	0x0160
        /*0016*/ 	.short	0x0018


	//----- nvinfo : EIATTR_CBANK_PARAM_SIZE
	.align		4
.L_357:
        /*0018*/ 	.byte	0x03, 0x19
        /*001a*/ 	.short	0x0018


	//----- nvinfo : EIATTR_KPARAM_INFO
	.align		4
        /*001c*/ 	.byte	0x04, 0x17
        /*001e*/ 	.short	(.L_359 - .L_358)
.L_358:
        /*0020*/ 	.word	0x00000000
        /*0024*/ 	.short	0x0002
        /*0026*/ 	.short	0x0010
        /*0028*/ 	.byte	0x00, 0xf0, 0x21, 0x00


	//----- nvinfo : EIATTR_KPARAM_INFO
	.align		4
.L_359:
        /*002c*/ 	.byte	0x04, 0x17
        /*002e*/ 	.short	(.L_361 - .L_360)
.L_360:
        /*0030*/ 	.word	0x00000000
        /*0034*/ 	.short	0x0001
        /*0036*/ 	.short	0x0008
        /*0038*/ 	.byte	0x00, 0xf0, 0x21, 0x00


	//----- nvinfo : EIATTR_KPARAM_INFO
	.align		4
.L_361:
        /*003c*/ 	.byte	0x04, 0x17
        /*003e*/ 	.short	(.L_363 - .L_362)
.L_362:
        /*0040*/ 	.word	0x00000000
        /*0044*/ 	.short	0x0000
        /*0046*/ 	.short	0x0000
        /*0048*/ 	.byte	0x00, 0xf0, 0x21, 0x00


	//----- nvinfo : EIATTR_MAXREG_COUNT
	.align		4
.L_363:
        /*004c*/ 	.byte	0x03, 0x1b
        /*004e*/ 	.short	0x00ff


	//----- nvinfo : EIATTR_COOP_GROUP_INSTR_OFFSETS
	.align		4
        /*0050*/ 	.byte	0x04, 0x28
        /*0052*/ 	.short	(.L_365 - .L_364)


	//   ....[0]....
.L_364:
        /*0054*/ 	.word	0x00000300


	//   ....[1]....
        /*0058*/ 	.word	0x00000330


	//   ....[2]....
        /*005c*/ 	.word	0x00000350


	//   ....[3]....
        /*0060*/ 	.word	0x00000370


	//   ....[4]....
        /*0064*/ 	.word	0x00000390


	//   ....[5]....
        /*0068*/ 	.word	0x000003f0


	//----- nvinfo : EIATTR_EXIT_INSTR_OFFSETS
	.align		4
.L_365:
        /*006c*/ 	.byte	0x04, 0x1c
        /*006e*/ 	.short	(.L_367 - .L_366)


	//   ....[0]....
.L_366:
        /*0070*/ 	.word	0x00000430


	//   ....[1]....
        /*0074*/ 	.word	0x00000480


	//----- nvinfo : EIATTR_MAX_THREADS
	.align		4
.L_367:
        /*0078*/ 	.byte	0x04, 0x05
        /*007a*/ 	.short	(.L_369 - .L_368)
.L_368:
        /*007c*/ 	.word	0x00000040
        /*0080*/ 	.word	0x00000001
        /*0084*/ 	.word	0x00000001
.L_369:


//--------------------- .nv.info.tvmgen_default_fused_nn_batch_matmul_kernel --------------------------
	.section	.nv.info.tvmgen_default_fused_nn_batch_matmul_kernel,"",@"SHT_CUDA_INFO"
	.align	4


	//----- nvinfo : EIATTR_CUDA_API_VERSION
	.align		4
        /*0000*/ 	.byte	0x04, 0x37
        /*0002*/ 	.short	(.L_371 - .L_370)
.L_370:
        /*0004*/ 	.word	0x00000073


	//----- nvinfo : EIATTR_SW2861232_WAR
	.align		4
.L_371:
        /*0008*/ 	.byte	0x01, 0x35
	.zero		2


	//----- nvinfo : EIATTR_PARAM_CBANK
	.align		4
        /*000c*/ 	.byte	0x04, 0x0a
        /*000e*/ 	.short	(.L_373 - .L_372)
	.align		4
.L_372:
        /*0010*/ 	.word	index@(.nv.constant0.tvmgen_default_fused_nn_batch_matmul_kernel)
        /*0014*/ 	.short	0x0160
        /*0016*/ 	.short	0x0018


	//----- nvinfo : EIATTR_CBANK_PARAM_SIZE
	.align		4
.L_373:
        /*0018*/ 	.byte	0x03, 0x19
        /*001a*/ 	.short	0x0018


	//----- nvinfo : EIATTR_KPARAM_INFO
	.align		4
        /*001c*/ 	.byte	0x04, 0x17
        /*001e*/ 	.short	(.L_375 - .L_374)
.L_374:
        /*0020*/ 	.word	0x00000000
        /*0024*/ 	.short	0x0002
        /*0026*/ 	.short	0x0010
        /*0028*/ 	.byte	0x00, 0xf0, 0x21, 0x00


	//----- nvinfo : EIATTR_KPARAM_INFO
	.align		4
.L_375:
        /*002c*/ 	.byte	0x04, 0x17
        /*002e*/ 	.short	(.L_377 - .L_376)
.L_376:
        /*0030*/ 	.word	0x00000000
        /*0034*/ 	.short	0x0001
        /*0036*/ 	.short	0x0008
        /*0038*/ 	.byte	0x00, 0xf0, 0x21, 0x00


	//----- nvinfo : EIATTR_KPARAM_INFO
	.align		4
.L_377:
        /*003c*/ 	.byte	0x04, 0x17
        /*003e*/ 	.short	(.L_379 - .L_378)
.L_378:
        /*0040*/ 	.word	0x00000000
        /*0044*/ 	.short	0x0000
        /*0046*/ 	.short	0x0000
        /*0048*/ 	.byte	0x00, 0xf0, 0x21, 0x00


	//----- nvinfo : EIATTR_MAXREG_COUNT
	.align		4
.L_379:
        /*004c*/ 	.byte	0x03, 0x1b
        /*004e*/ 	.short	0x00ff


	//----- nvinfo : EIATTR_EXIT_INSTR_OFFSETS
	.align		4
        /*0050*/ 	.byte	0x04, 0x1c
        /*0052*/ 	.short	(.L_381 - .L_380)


	//   ....[0]....
.L_380:
        /*0054*/ 	.word	0x00001210


	//----- nvinfo : EIATTR_CTAIDZ_USED
	.align		4
.L_381:
        /*0058*/ 	.byte	0x01, 0x04
	.zero		2


//--------------------- .nv.info.tvmgen_default_fused_reshape_add_divide_erf_add_multiply_multiply_reshape_kernel --------------------------
	.section	.nv.info.tvmgen_default_fused_reshape_add_divide_erf_add_multiply_multiply_reshape_kernel,"",@"SHT_CUDA_INFO"
	.align	4


	//----- nvinfo : EIATTR_CUDA_API_VERSION
	.align		4
        /*0000*/ 	.byte	0x04, 0x37
        /*0002*/ 	.short	(.L_383 - .L_382)
.L_382:
        /*0004*/ 	.word	0x00000073


	//----- nvinfo : EIATTR_SW2861232_WAR
	.align		4
.L_383:
        /*0008*/ 	.byte	0x01, 0x35
	.zero		2


	//----- nvinfo : EIATTR_PARAM_CBANK
	.align		4
        /*000c*/ 	.byte	0x04, 0x0a
        /*000e*/ 	.short	(.L_385 - .L_384)
	.align		4
.L_384:
        /*0010*/ 	.word	index@(.nv.constant0.tvmgen_default_fused_reshape_add_divide_erf_add_multiply_multiply_reshape_kernel)
        /*0014*/ 	.short	0x0160
        /*0016*/ 	.short	0x0018


	//----- nvinfo : EIATTR_CBANK_PARAM_SIZE
	.align		4
.L_385:
        /*0018*/ 	.byte	0x03, 0x19
        /*001a*/ 	.short	0x0018


	//----- nvinfo : EIATTR_KPARAM_INFO
	.align		4
        /*001c*/ 	.byte	0x04, 0x17
        /*001e*/ 	.short	(.L_387 - .L_386)
.L_386:
        /*0020*/ 	.word	0x00000000
        /*0024*/ 	.short	0x0002
        /*0026*/ 	.short	0x0010
        /*0028*/ 	.byte	0x00, 0xf0, 0x21, 0x00


	//----- nvinfo : EIATTR_KPARAM_INFO
	.align		4
.L_387:
        /*002c*/ 	.byte	0x04, 0x17
        /*002e*/ 	.short	(.L_389 - .L_388)
.L_388:
        /*0030*/ 	.word	0x00000000
        /*0034*/ 	.short	0x0001
        /*0036*/ 	.short	0x0008
        /*0038*/ 	.byte	0x00, 0xf0, 0x21, 0x00


	//----- nvinfo : EIATTR_KPARAM_INFO
	.align		4
.L_389:
        /*003c*/ 	.byte	0x04, 0x17
        /*003e*/ 	.short	(.L_391 - .L_390)
.L_390:
        /*0040*/ 	.word	0x00000000
        /*0044*/ 	.short	0x0000
        /*0046*/ 	.short	0x0000
        /*0048*/ 	.byte	0x00, 0xf0, 0x21, 0x00


	//----- nvinfo : EIATTR_MAXREG_COUNT
	.align		4
.L_391:
        /*004c*/ 	.byte	0x03, 0x1b
        /*004e*/ 	.short	0x0040


	//----- nvinfo : EIATTR_EXIT_INSTR_OFFSETS
	.align		4
        /*0050*/ 	.byte	0x04, 0x1c
        /*0052*/ 	.short	(.L_393 - .L_392)


	//   ....[0]....
.L_392:
        /*0054*/ 	.word	0x00000690


	//   ....[1]....
        /*0058*/ 	.word	0x00000990


	//----- nvinfo : EIATTR_MAX_THREADS
	.align		4
.L_393:
        /*005c*/ 	.byte	0x04, 0x05
        /*005e*/ 	.short	(.L_395 - .L_394)
.L_394:
        /*0060*/ 	.word	0x00000400
        /*0064*/ 	.word	0x00000001
        /*0068*/ 	.word	0x00000001
.L_395:


//--------------------- .nv.info.tvmgen_default_fused_reshape_add_reshape_expand_dims_transpose_squeeze_kernel --------------------------
	.section	.nv.info.tvmgen_default_fused_reshape_add_reshape_expand_dims_transpose_squeeze_kernel,"",@"SHT_CUDA_INFO"
	.align	4


	//----- nvinfo : EIATTR_CUDA_API_VERSION
	.align		4
        /*0000*/ 	.byte	0x04, 0x37
        /*0002*/ 	.short	(.L_397 - .L_396)
.L_396:
        /*0004*/ 	.word	0x00000073


	//----- nvinfo : EIATTR_SW2861232_WAR
	.align		4
.L_397:
        /*0008*/ 	.byte	0x01, 0x35
	.zero		2


	//----- nvinfo : EIATTR_PARAM_CBANK
	.align		4
        /*000c*/ 	.byte	0x04, 0x0a
        /*000e*/ 	.short	(.L_399 - .L_398)
	.align		4
.L_398:
        /*0010*/ 	.word	index@(.nv.constant0.tvmgen_default_fused_reshape_add_reshape_expand_dims_transpose_squeeze_kernel)
        /*0014*/ 	.short	0x0160
        /*0016*/ 	.short	0x0018


	//----- nvinfo : EIATTR_CBANK_PARAM_SIZE
	.align		4
.L_399:
        /*0018*/ 	.byte	0x03, 0x19
        /*001a*/ 	.short	0x0018


	//----- nvinfo : EIATTR_KPARAM_INFO
	.align		4
        /*001c*/ 	.byte	0x04, 0x17
        /*001e*/ 	.short	(.L_401 - .L_400)
.L_400:
        /*0020*/ 	.word	0x00000000
        /*0024*/ 	.short	0x0002
        /*0026*/ 	.short	0x0010
        /*0028*/ 	.byte	0x00, 0xf0, 0x21, 0x00


	//----- nvinfo : EIATTR_KPARAM_INFO
	.align		4
.L_401:
        /*002c*/ 	.byte	0x04, 0x17
        /*002e*/ 	.short	(.L_403 - .L_402)
.L_402:
        /*0030*/ 	.word	0x00000000
        /*0034*/ 	.short	0x0001
        /*0036*/ 	.short	0x0008
        /*0038*/ 	.byte	0x00, 0xf0, 0x21, 0x00


	//----- nvinfo : EIATTR_KPARAM_INFO
	.align		4
.L_403:
        /*003c*/ 	.byte	0x04, 0x17
        /*003e*/ 	.short	(.L_405 - .L_404)
.L_404:
        /*0040*/ 	.word	0x00000000
        /*0044*/ 	.short	0x0000
        /*0046*/ 	.short	0x0000
        /*0048*/ 	.byte	0x00, 0xf0, 0x21, 0x00


	//----- nvinfo : EIATTR_MAXREG_COUNT
	.align		4
.L_405:
        /*004c*/ 	.byte	0x03, 0x1b
        /*004e*/ 	.short	0x0040


	//----- nvinfo : EIATTR_EXIT_INSTR_OFFSETS
	.align		4
        /*0050*/ 	.byte	0x04, 0x1c
        /*0052*/ 	.short	(.L_407 - .L_406)


	//   ....[0]....
.L_406:
        /*0054*/ 	.word	0x00000210


	//   ....[1]....
        /*0058*/ 	.word	0x00000370


	//----- nvinfo : EIATTR_MAX_THREADS
	.align		4
.L_407:
        /*005c*/ 	.byte	0x04, 0x05
        /*005e*/ 	.short	(.L_409 - .L_408)
.L_408:
        /*0060*/ 	.word	0x00000400
        /*0064*/ 	.word	0x00000001
        /*0068*/ 	.word	0x00000001


	//----- nvinfo : EIATTR_CRS_STACK_SIZE
	.align		4
.L_409:
        /*006c*/ 	.byte	0x04, 0x1e
        /*006e*/ 	.short	(.L_411 - .L_410)
.L_410:
        /*0070*/ 	.word	0x00000000
.L_411:


//--------------------- .nv.info.tvmgen_default_fused_nn_dense_2_kernel --------------------------
	.section	.nv.info.tvmgen_default_fused_nn_dense_2_kernel,"",@"SHT_CUDA_INFO"
	.align	4


	//----- nvinfo : EIATTR_CUDA_API_VERSION
	.align		4
        /*0000*/ 	.byte	0x04, 0x37
        /*0002*/ 	.short	(.L_413 - .L_412)
.L_412:
        /*0004*/ 	.word	0x00000073


	//----- nvinfo : EIATTR_SW2861232_WAR
	.align		4
.L_413:
        /*0008*/ 	.byte	0x01, 0x35
	.zero		2


	//----- nvinfo : EIATTR_PARAM_CBANK
	.align		4
        /*000c*/ 	.byte	0x04, 0x0a
        /*000e*/ 	.short	(.L_415 - .L_414)
	.align		4
.L_414:
        /*0010*/ 	.word	index@(.nv.constant0.tvmgen_default_fused_nn_dense_2_kernel)
        /*0014*/ 	.short	0x0160
        /*0016*/ 	.short	0x0018


	//----- nvinfo : EIATTR_CBANK_PARAM_SIZE
	.align		4
.L_415:
        /*0018*/ 	.byte	0x03, 0x19
        /*001a*/ 	.short	0x0018


	//----- nvinfo : EIATTR_KPARAM_INFO
	.align		4
        /*001c*/ 	.byte	0x04, 0x17
        /*001e*/ 	.short	(.L_417 - .L_416)
.L_416:
        /*0020*/ 	.word	0x00000000
        /*0024*/ 	.short	0x0002
        /*0026*/ 	.short	0x0010
        /*0028*/ 	.byte	0x00, 0xf0, 0x21, 0x00


	//----- nvinfo : EIATTR_KPARAM_INFO
	.align		4
.L_417:
        /*002c*/ 	.byte	0x04, 0x17
        /*002e*/ 	.short	(.L_419 - .L_418)
.L_418:
        /*0030*/ 	.word	0x00000000
        /*0034*/ 	.short	0x0001
        /*0036*/ 	.short	0x0008
        /*0038*/ 	.byte	0x00, 0xf0, 0x21, 0x00


	//----- nvinfo : EIATTR_KPARAM_INFO
	.align		4
.L_419:
        /*003c*/ 	.byte	0x04, 0x17
        /*003e*/ 	.short	(.L_421 - .L_420)
.L_420:
        /*0040*/ 	.word	0x00000000
        /*0044*/ 	.short	0x0000
        /*0046*/ 	.short	0x0000
        /*0048*/ 	.byte	0x00, 0xf0, 0x21, 0x00


	//----- nvinfo : EIATTR_MAXREG_COUNT
	.align		4
.L_421:
        /*004c*/ 	.byte	0x03, 0x1b
        /*004e*/ 	.short	0x00ff


	//----- nvinfo : EIATTR_COOP_GROUP_INSTR_OFFSETS
	.align		4
        /*0050*/ 	.byte	0x04, 0x28
        /*0052*/ 	.short	(.L_423 - .L_422)


	//   ....[0]....
.L_422:
        /*0054*/ 	.word	0x000009a0


	//   ....[1]....
        /*0058*/ 	.word	0x000009c0


	//   ....[2]....
        /*005c*/ 	.word	0x000009e0


	//   ....[3]....
        /*0060*/ 	.word	0x00000a00


	//   ....[4]....
        /*0064*/ 	.word	0x00000a30


	//   ....[5]....
        /*0068*/ 	.word	0x00000ab0


	//----- nvinfo : EIATTR_EXIT_INSTR_OFFSETS
	.align		4
.L_423:
        /*006c*/ 	.byte	0x04, 0x1c
        /*006e*/ 	.short	(.L_425 - .L_424)


	//   ....[0]....
.L_424:
        /*0070*/ 	.word	0x00000af0


	//   ....[1]....
        /*0074*/ 	.word	0x00000b40


	//----- nvinfo : EIATTR_MAX_THREADS
	.align		4
.L_425:
        /*0078*/ 	.byte	0x04, 0x05
        /*007a*/ 	.short	(.L_427 - .L_426)
.L_426:
        /*007c*/ 	.word	0x00000040
        /*0080*/ 	.word	0x00000001
        /*0084*/ 	.word	0x00000001
.L_427:


//--------------------- .nv.info.tvmgen_default_fused_nn_conv2d_add_kernel --------------------------
	.section	.nv.info.tvmgen_default_fused_nn_conv2d_add_kernel,"",@"SHT_CUDA_INFO"
	.align	4


	//----- nvinfo : EIATTR_CUDA_API_VERSION
	.align		4
        /*0000*/ 	.byte	0x04, 0x37
        /*0002*/ 	.short	(.L_429 - .L_428)
.L_428:
        /*0004*/ 	.word	0x00000073


	//----- nvinfo : EIATTR_SW2861232_WAR
	.align		4
.L_429:
        /*0008*/ 	.byte	0x01, 0x35
	.zero		2


	//----- nvinfo : EIATTR_PARAM_CBANK
	.align		4
        /*000c*/ 	.byte	0x04, 0x0a
        /*000e*/ 	.short	(.L_431 - .L_430)
	.align		4
.L_430:
        /*0010*/ 	.word	index@(.nv.constant0.tvmgen_default_fused_nn_conv2d_add_kernel)
        /*0014*/ 	.short	0x0160
        /*0016*/ 	.short	0x0020


	//----- nvinfo : EIATTR_CBANK_PARAM_SIZE
	.align		4
.L_431:
        /*0018*/ 	.byte	0x03, 0x19
        /*001a*/ 	.short	0x0020


	//----- nvinfo : EIATTR_KPARAM_INFO
	.align		4
        /*001c*/ 	.byte	0x04, 0x17
        /*001e*/ 	.short	(.L_433 - .L_432)
.L_432:
        /*0020*/ 	.word	0x00000000
        /*0024*/ 	.short	0x0003
        /*0026*/ 	.short	0x0018
        /*0028*/ 	.byte	0x00, 0xf0, 0x21, 0x00


	//----- nvinfo : EIATTR_KPARAM_INFO
	.align		4
.L_433:
        /*002c*/ 	.byte	0x04, 0x17
        /*002e*/ 	.short	(.L_435 - .L_434)
.L_434:
        /*0030*/ 	.word	0x00000000
        /*0034*/ 	.short	0x0002
        /*0036*/ 	.short	0x0010
        /*0038*/ 	.byte	0x00, 0xf0, 0x21, 0x00


	//----- nvinfo : EIATTR_KPARAM_INFO
	.align		4
.L_435:
        /*003c*/ 	.byte	0x04, 0x17
        /*003e*/ 	.short	(.L_437 - .L_436)
.L_436:
        /*0040*/ 	.word	0x00000000
        /*0044*/ 	.short	0x0001
        /*0046*/ 	.short	0x0008
        /*0048*/ 	.byte	0x00, 0xf0, 0x21, 0x00


	//----- nvinfo : EIATTR_KPARAM_INFO
	.align		4
.L_437:
        /*004c*/ 	.byte	0x04, 0x17
        /*004e*/ 	.short	(.L_439 - .L_438)
.L_438:
        /*0050*/ 	.word	0x00000000
        /*0054*/ 	.short	0x0000
        /*0056*/ 	.short	0x0000
        /*0058*/ 	.byte	0x00, 0xf0, 0x21, 0x00


	//----- nvinfo : EIATTR_MAXREG_COUNT
	.align		4
.L_439:
        /*005c*/ 	.byte	0x03, 0x1b
        /*005e*/ 	.short	0x00ff


	//----- nvinfo : EIATTR_EXIT_INSTR_OFFSETS
	.align		4
        /*0060*/ 	.byte	0x04, 0x1c
        /*0062*/ 	.short	(.L_441 - .L_440)


	//   ....[0]....
.L_440:
        /*0064*/ 	.word	0x00003eb0


	//----- nvinfo : EIATTR_CTAIDZ_USED
	.align		4
.L_441:
        /*0068*/ 	.byte	0x01, 0x04
	.zero		2


	//----- nvinfo : EIATTR_MAX_THREADS
	.align		4
        /*006c*/ 	.byte	0x04, 0x05
        /*006e*/ 	.short	(.L_443 - .L_442)
.L_442:
        /*0070*/ 	.word	0x00000020
        /*0074*/ 	.word	0x00000001
        /*0078*/ 	.word	0x00000001
.L_443:


//--------------------- .nv.info.tvmgen_default_fused_take_reshape_transpose_reshape_transpose_kernel --------------------------
	.section	.nv.info.tvmgen_default_fused_take_reshape_transpose_reshape_transpose_kernel,"",@"SHT_CUDA_INFO"
	.align	4


	//----- nvinfo : EIATTR_CUDA_API_VERSION
	.align		4
        /*0000*/ 	.byte	0x04, 0x37
        /*0002*/ 	.short	(.L_445 - .L_444)
.L_444:
        /*0004*/ 	.word	0x00000073


	//----- nvinfo : EIATTR_SW2861232_WAR
	.align		4
.L_445:
        /*0008*/ 	.byte	0x01, 0x35
	.zero		2


	//----- nvinfo : EIATTR_PARAM_CBANK
	.align		4
        /*000c*/ 	.byte	0x04, 0x0a
        /*000e*/ 	.short	(.L_447 - .L_446)
	.align		4
.L_446:
        /*0010*/ 	.word	index@(.nv.constant0.tvmgen_default_fused_take_reshape_transpose_reshape_transpose_kernel)
        /*0014*/ 	.short	0x0160
        /*0016*/ 	.short	0x0018


	//----- nvinfo : EIATTR_CBANK_PARAM_SIZE
	.align		4
.L_447:
        /*0018*/ 	.byte	0x03, 0x19
        /*001a*/ 	.short	0x0018


	//----- nvinfo : EIATTR_KPARAM_INFO
	.align		4
        /*001c*/ 	.byte	0x04, 0x17
        /*001e*/ 	.short	(.L_449 - .L_448)
.L_448:
        /*0020*/ 	.word	0x00000000
        /*0024*/ 	.short	0x0002
        /*0026*/ 	.short	0x0010
        /*0028*/ 	.byte	0x00, 0xf0, 0x21, 0x00


	//----- nvinfo : EIATTR_KPARAM_INFO
	.align		4
.L_449:
        /*002c*/ 	.byte	0x04, 0x17
        /*002e*/ 	.short	(.L_451 - .L_450)
.L_450:
        /*0030*/ 	.word	0x00000000
        /*0034*/ 	.short	0x0001
        /*0036*/ 	.short	0x0008
        /*0038*/ 	.byte	0x00, 0xf0, 0x21, 0x00


	//----- nvinfo : EIATTR_KPARAM_INFO
	.align		4
.L_451:
        /*003c*/ 	.byte	0x04, 0x17
        /*003e*/ 	.short	(.L_453 - .L_452)
.L_452:
        /*0040*/ 	.word	0x00000000
        /*0044*/ 	.short	0x0000
        /*0046*/ 	.short	0x0000
        /*0048*/ 	.byte	0x00, 0xf0, 0x21, 0x00


	//----- nvinfo : EIATTR_MAXREG_COUNT
	.align		4
.L_453:
        /*004c*/ 	.byte	0x03, 0x1b
        /*004e*/ 	.short	0x0040


	//----- nvinfo : EIATTR_EXIT_INSTR_OFFSETS
	.align		4
        /*0050*/ 	.byte	0x04, 0x1c
        /*0052*/ 	.short	(.L_455 - .L_454)


	//   ....[0]....
.L_454:
        /*0054*/ 	.word	0x00000060


	//   ....[1]....
        /*0058*/ 	.word	0x00000440


	//----- nvinfo : EIATTR_MAX_THREADS
	.align		4
.L_455:
        /*005c*/ 	.byte	0x04, 0x05
        /*005e*/ 	.short	(.L_457 - .L_456)
.L_456:
        /*0060*/ 	.word	0x00000400
        /*0064*/ 	.word	0x00000001
        /*0068*/ 	.word	0x00000001
.L_457:


//--------------------- .nv.info.tvmgen_default_fused_nn_softmax_kernel --------------------------
	.section	.nv.info.tvmgen_default_fused_nn_softmax_kernel,"",@"SHT_CUDA_INFO"
	.align	4


	//----- nvinfo : EIATTR_CUDA_API_VERSION
	.align		4
        /*0000*/ 	.byte	0x04, 0x37
        /*0002*/ 	.short	(.L_459 - .L_458)
.L_458:
        /*0004*/ 	.word	0x00000073


	//----- nvinfo : EIATTR_SW2861232_WAR
	.align		4
.L_459:
        /*0008*/ 	.byte	0x01, 0x35
	.zero		2


	//----- nvinfo : EIATTR_PARAM_CBANK
	.align		4
        /*000c*/ 	.byte	0x04, 0x0a
        /*000e*/ 	.short	(.L_461 - .L_460)
	.align		4
.L_460:
        /*0010*/ 	.word	index@(.nv.constant0.tvmgen_default_fused_nn_softmax_kernel)
        /*0014*/ 	.short	0x0160
        /*0016*/ 	.short	0x0010


	//----- nvinfo : EIATTR_CBANK_PARAM_SIZE
	.align		4
.L_461:
        /*0018*/ 	.byte	0x03, 0x19
        /*001a*/ 	.short	0x0010


	//----- nvinfo : EIATTR_KPARAM_INFO
	.align		4
        /*001c*/ 	.byte	0x04, 0x17
        /*001e*/ 	.short	(.L_463 - .L_462)
.L_462:
        /*0020*/ 	.word	0x00000000
        /*0024*/ 	.short	0x0001
        /*0026*/ 	.short	0x0008
        /*0028*/ 	.byte	0x00, 0xf0, 0x21, 0x00


	//----- nvinfo : EIATTR_KPARAM_INFO
	.align		4
.L_463:
        /*002c*/ 	.byte	0x04, 0x17
        /*002e*/ 	.short	(.L_465 - .L_464)
.L_464:
        /*0030*/ 	.word	0x00000000
        /*0034*/ 	.short	0x0000
        /*0036*/ 	.short	0x0000
        /*0038*/ 	.byte	0x00, 0xf0, 0x21, 0x00


	//----- nvinfo : EIATTR_MAXREG_COUNT
	.align		4
.L_465:
        /*003c*/ 	.byte	0x03, 0x1b
        /*003e*/ 	.short	0x0040


	//----- nvinfo : EIATTR_EXIT_INSTR_OFFSETS
	.align		4
        /*0040*/ 	.byte	0x04, 0x1c
        /*0042*/ 	.short	(.L_467 - .L_466)


	//   ....[0]....
.L_466:
        /*0044*/ 	.word	0x00000180


	//----- nvinfo : EIATTR_MAX_THREADS
	.align		4
.L_467:
        /*0048*/ 	.byte	0x04, 0x05
        /*004a*/ 	.short	(.L_469 - .L_468)
.L_468:
        /*004c*/ 	.word	0x00000400
        /*0050*/ 	.word	0x00000001
        /*0054*/ 	.word	0x00000001


	//----- nvinfo : EIATTR_CRS_STACK_SIZE
	.align		4
.L_469:
        /*0058*/ 	.byte	0x04, 0x1e
        /*005a*/ 	.short	(.L_471 - .L_470)
.L_470:
        /*005c*/ 	.word	0x00000000
.L_471:


//--------------------- .nv.info.tvmgen_default_fused_variance_kernel_1 --------------------------
	.section	.nv.info.tvmgen_default_fused_variance_kernel_1,"",@"SHT_CUDA_INFO"
	.align	4


	//----- nvinfo : EIATTR_CUDA_API_VERSION
	.align		4
        /*0000*/ 	.byte	0x04, 0x37
        /*0002*/ 	.short	(.L_473 - .L_472)
.L_472:
        /*0004*/ 	.word	0x00000073


	//----- nvinfo : EIATTR_SW2861232_WAR
	.align		4
.L_473:
        /*0008*/ 	.byte	0x01, 0x35
	.zero		2


	//----- nvinfo : EIATTR_PARAM_CBANK
	.align		4
        /*000c*/ 	.byte	0x04, 0x0a
        /*000e*/ 	.short	(.L_475 - .L_474)
	.align		4
.L_474:
        /*0010*/ 	.word	index@(.nv.constant0.tvmgen_default_fused_variance_kernel_1)
        /*0014*/ 	.short	0x0160
        /*0016*/ 	.short	0x0010


	//----- nvinfo : EIATTR_CBANK_PARAM_SIZE
	.align		4
.L_475:
        /*0018*/ 	.byte	0x03, 0x19
        /*001a*/ 	.short	0x0010


	//----- nvinfo : EIATTR_KPARAM_INFO
	.align		4
        /*001c*/ 	.byte	0x04, 0x17
        /*001e*/ 	.short	(.L_477 - .L_476)
.L_476:
        /*0020*/ 	.word	0x00000000
        /*0024*/ 	.short	0x0001
        /*0026*/ 	.short	0x0008
        /*0028*/ 	.byte	0x00, 0xf0, 0x21, 0x00


	//----- nvinfo : EIATTR_KPARAM_INFO
	.align		4
.L_477:
        /*002c*/ 	.byte	0x04, 0x17
        /*002e*/ 	.short	(.L_479 - .L_478)
.L_478:
        /*0030*/ 	.word	0x00000000
        /*0034*/ 	.short	0x0000
        /*0036*/ 	.short	0x0000
        /*0038*/ 	.byte	0x00, 0xf0, 0x21, 0x00


	//----- nvinfo : EIATTR_MAXREG_COUNT
	.align		4
.L_479:
        /*003c*/ 	.byte	0x03, 0x1b
        /*003e*/ 	.short	0x00ff


	//----- nvinfo : EIATTR_EXIT_INSTR_OFFSETS
	.align		4
        /*0040*/ 	.byte	0x04, 0x1c
        /*0042*/ 	.short	(.L_481 - .L_480)


	//   ....[0]....
.L_480:
        /*0044*/ 	.word	0x00000090


	//----- nvinfo : EIATTR_MAX_THREADS
	.align		4
.L_481:
        /*0048*/ 	.byte	0x04, 0x05
        /*004a*/ 	.short	(.L_483 - .L_482)
.L_482:
        /*004c*/ 	.word	0x000000c5
        /*0050*/ 	.word	0x00000001
        /*0054*/ 	.word	0x00000001
.L_483:


//--------------------- .nv.info.tvmgen_default_fused_subtract_add_rsqrt_multiply_multiply_add_take_kernel --------------------------
	.section	.nv.info.tvmgen_default_fused_subtract_add_rsqrt_multiply_multiply_add_take_kernel,"",@"SHT_CUDA_INFO"
	.align	4


	//----- nvinfo : EIATTR_CUDA_API_VERSION
	.align		4
        /*0000*/ 	.byte	0x04, 0x37
        /*0002*/ 	.short	(.L_485 - .L_484)
.L_484:
        /*0004*/ 	.word	0x00000073


	//----- nvinfo : EIATTR_SW2861232_WAR
	.align		4
.L_485:
        /*0008*/ 	.byte	0x01, 0x35
	.zero		2


	//----- nvinfo : EIATTR_PARAM_CBANK
	.align		4
        /*000c*/ 	.byte	0x04, 0x0a
        /*000e*/ 	.short	(.L_487 - .L_486)
	.align		4
.L_486:
        /*0010*/ 	.word	index@(.nv.constant0.tvmgen_default_fused_subtract_add_rsqrt_multiply_multiply_add_take_kernel)
        /*0014*/ 	.short	0x0160
        /*0016*/ 	.short	0x0038


	//----- nvinfo : EIATTR_CBANK_PARAM_SIZE
	.align		4
.L_487:
        /*0018*/ 	.byte	0x03, 0x19
        /*001a*/ 	.short	0x0038


	//----- nvinfo : EIATTR_KPARAM_INFO
	.align		4
        /*001c*/ 	.byte	0x04, 0x17
        /*001e*/ 	.short	(.L_489 - .L_488)
.L_488:
        /*0020*/ 	.word	0x00000000
        /*0024*/ 	.short	0x0006
        /*0026*/ 	.short	0x0030
        /*0028*/ 	.byte	0x00, 0xf0, 0x21, 0x00


	//----- nvinfo : EIATTR_KPARAM_INFO
	.align		4
.L_489:
        /*002c*/ 	.byte	0x04, 0x17
        /*002e*/ 	.short	(.L_491 - .L_490)
.L_490:
        /*0030*/ 	.word	0x00000000
        /*0034*/ 	.short	0x0005
        /*0036*/ 	.short	0x0028
        /*0038*/ 	.byte	0x00, 0xf0, 0x21, 0x00


	//----- nvinfo : EIATTR_KPARAM_INFO
	.align		4
.L_491:
        /*003c*/ 	.byte	0x04, 0x17
        /*003e*/ 	.short	(.L_493 - .L_492)
.L_492:
        /*0040*/ 	.word	0x00000000
        /*0044*/ 	.short	0x0004
        /*0046*/ 	.short	0x0020
        /*0048*/ 	.byte	0x00, 0xf0, 0x21, 0x00


	//----- nvinfo : EIATTR_KPARAM_INFO
	.align		4
.L_493:
        /*004c*/ 	.byte	0x04, 0x17
        /*004e*/ 	.short	(.L_495 - .L_494)
.L_494:
        /*0050*/ 	.word	0x00000000
        /*0054*/ 	.short	0x0003
        /*0056*/ 	.short	0x0018
        /*0058*/ 	.byte	0x00, 0xf0, 0x21, 0x00


	//----- nvinfo : EIATTR_KPARAM_INFO
	.align		4
.L_495:
        /*005c*/ 	.byte	0x04, 0x17
        /*005e*/ 	.short	(.L_497 - .L_496)
.L_496:
        /*0060*/ 	.word	0x00000000
        /*0064*/ 	.short	0x0002
        /*0066*/ 	.short	0x0010
        /*0068*/ 	.byte	0x00, 0xf0, 0x21, 0x00


	//----- nvinfo : EIATTR_KPARAM_INFO
	.align		4
.L_497:
        /*006c*/ 	.byte	0x04, 0x17
        /*006e*/ 	.short	(.L_499 - .L_498)
.L_498:
        /*0070*/ 	.word	0x00000000
        /*0074*/ 	.short	0x0001
        /*0076*/ 	.short	0x0008
        /*0078*/ 	.byte	0x00, 0xf0, 0x21, 0x00


	//----- nvinfo : EIATTR_KPARAM_INFO
	.align		4
.L_499:
        /*007c*/ 	.byte	0x04, 0x17
        /*007e*/ 	.short	(.L_501 - .L_500)
.L_500:
        /*0080*/ 	.word	0x00000000
        /*0084*/ 	.short	0x0000
        /*0086*/ 	.short	0x0000
        /*0088*/ 	.byte	0x00, 0xf0, 0x21, 0x00


	//----- nvinfo : EIATTR_MAXREG_COUNT
	.align		4
.L_501:
        /*008c*/ 	.byte	0x03, 0x1b
        /*008e*/ 	.short	0x0050


	//----- nvinfo : EIATTR_EXIT_INSTR_OFFSETS
	.align		4
        /*0090*/ 	.byte	0x04, 0x1c
        /*0092*/ 	.short	(.L_503 - .L_502)


	//   ....[0]....
.L_502:
        /*0094*/ 	.word	0x000003c0


	//----- nvinfo : EIATTR_MAX_THREADS
	.align		4
.L_503:
        /*0098*/ 	.byte	0x04, 0x05
        /*009a*/ 	.short	(.L_505 - .L_504)
.L_504:
        /*009c*/ 	.word	0x00000300
        /*00a0*/ 	.word	0x00000001
        /*00a4*/ 	.word	0x00000001


	//----- nvinfo : EIATTR_CRS_STACK_SIZE
	.align		4
.L_505:
        /*00a8*/ 	.byte	0x04, 0x1e
        /*00aa*/ 	.short	(.L_507 - .L_506)
.L_506:
        /*00ac*/ 	.word	0x00000000
.L_507:


//--------------------- .nv.info.tvmgen_default_fused_mean_kernel --------------------------
	.section	.nv.info.tvmgen_default_fused_mean_kernel,"",@"SHT_CUDA_INFO"
	.align	4


	//----- nvinfo : EIATTR_CUDA_API_VERSION
	.align		4
        /*0000*/ 	.byte	0x04, 0x37
        /*0002*/ 	.short	(.L_509 - .L_508)
.L_508:
        /*0004*/ 	.word	0x00000073


	//----- nvinfo : EIATTR_SW2861232_WAR
	.align		4
.L_509:
        /*0008*/ 	.byte	0x01, 0x35
	.zero		2


	//----- nvinfo : EIATTR_PARAM_CBANK
	.align		4
        /*000c*/ 	.byte	0x04, 0x0a
        /*000e*/ 	.short	(.L_511 - .L_510)
	.align		4
.L_510:
        /*0010*/ 	.word	index@(.nv.constant0.tvmgen_default_fused_mean_kernel)
        /*0014*/ 	.short	0x0160
        /*0016*/ 	.short	0x0010


	//----- nvinfo : EIATTR_CBANK_PARAM_SIZE
	.align		4
.L_511:
        /*0018*/ 	.byte	0x03, 0x19
        /*001a*/ 	.short	0x0010


	//----- nvinfo : EIATTR_KPARAM_INFO
	.align		4
        /*001c*/ 	.byte	0x04, 0x17
        /*001e*/ 	.short	(.L_513 - .L_512)
.L_512:
        /*0020*/ 	.word	0x00000000
        /*0024*/ 	.short	0x0001
        /*0026*/ 	.short	0x0008
        /*0028*/ 	.byte	0x00, 0xf0, 0x21, 0x00


	//----- nvinfo : EIATTR_KPARAM_INFO
	.align		4
.L_513:
        /*002c*/ 	.byte	0x04, 0x17
        /*002e*/ 	.short	(.L_515 - .L_514)
.L_514:
        /*0030*/ 	.word	0x00000000
        /*0034*/ 	.short	0x0000
        /*0036*/ 	.short	0x0000
        /*0038*/ 	.byte	0x00, 0xf0, 0x21, 0x00


	//----- nvinfo : EIATTR_MAXREG_COUNT
	.align		4
.L_515:
        /*003c*/ 	.byte	0x03, 0x1b
        /*003e*/ 	.short	0x0040


	//----- nvinfo : EIATTR_COOP_GROUP_INSTR_OFFSETS
	.align		4
        /*0040*/ 	.byte	0x04, 0x28
        /*0042*/ 	.short	(.L_517 - .L_516)


	//   ....[0]....
.L_516:
        /*0044*/ 	.word	0x00000910


	//   ....[1]....
        /*0048*/ 	.word	0x00000930


	//   ....[2]....
        /*004c*/ 	.word	0x00000950


	//   ....[3]....
        /*0050*/ 	.word	0x00000970


	//   ....[4]....
        /*0054*/ 	.word	0x000009a0


	//   ....[5]....
        /*0058*/ 	.word	0x000009d0


	//----- nvinfo : EIATTR_EXIT_INSTR_OFFSETS
	.align		4
.L_517:
        /*005c*/ 	.byte	0x04, 0x1c
        /*005e*/ 	.short	(.L_519 - .L_518)


	//   ....[0]....
.L_518:
        /*0060*/ 	.word	0x000009e0


	//   ....[1]....
        /*0064*/ 	.word	0x00000a20


	//----- nvinfo : EIATTR_MAX_THREADS
	.align		4
.L_519:
        /*0068*/ 	.byte	0x04, 0x05
        /*006a*/ 	.short	(.L_521 - .L_520)
.L_520:
        /*006c*/ 	.word	0x00000400
        /*0070*/ 	.word	0x00000001
        /*0074*/ 	.word	0x00000001
.L_521:


//--------------------- .nv.info.tvmgen_default_fused_nn_batch_matmul_1_kernel --------------------------
	.section	.nv.info.tvmgen_default_fused_nn_batch_matmul_1_kernel,"",@"SHT_CUDA_INFO"
	.align	4


	//----- nvinfo : EIATTR_CUDA_API_VERSION
	.align		4
        /*0000*/ 	.byte	0x04, 0x37
        /*0002*/ 	.short	(.L_523 - .L_522)
.L_522:
        /*0004*/ 	.word	0x00000073


	//----- nvinfo : EIATTR_SW2861232_WAR
	.align		4
.L_523:
        /*0008*/ 	.byte	0x01, 0x35
	.zero		2


	//----- nvinfo : EIATTR_PARAM_CBANK
	.align		4
        /*000c*/ 	.byte	0x04, 0x0a
        /*000e*/ 	.short	(.L_525 - .L_524)
	.align		4
.L_524:
        /*0010*/ 	.word	index@(.nv.constant0.tvmgen_default_fused_nn_batch_matmul_1_kernel)
        /*0014*/ 	.short	0x0160
        /*0016*/ 	.short	0x0018


	//----- nvinfo : EIATTR_CBANK_PARAM_SIZE
	.align		4
.L_525:
        /*0018*/ 	.byte	0x03, 0x19
        /*001a*/ 	.short	0x0018


	//----- nvinfo : EIATTR_KPARAM_INFO
	.align		4
        /*001c*/ 	.byte	0x04, 0x17
        /*001e*/ 	.short	(.L_527 - .L_526)
.L_526:
        /*0020*/ 	.word	0x00000000
        /*0024*/ 	.short	0x0002
        /*0026*/ 	.short	0x0010
        /*0028*/ 	.byte	0x00, 0xf0, 0x21, 0x00


	//----- nvinfo : EIATTR_KPARAM_INFO
	.align		4
.L_527:
        /*002c*/ 	.byte	0x04, 0x17
        /*002e*/ 	.short	(.L_529 - .L_528)
.L_528:
        /*0030*/ 	.word	0x00000000
        /*0034*/ 	.short	0x0001
        /*0036*/ 	.short	0x0008
        /*0038*/ 	.byte	0x00, 0xf0, 0x21, 0x00


	//----- nvinfo : EIATTR_KPARAM_INFO
	.align		4
.L_529:
        /*003c*/ 	.byte	0x04, 0x17
        /*003e*/ 	.short	(.L_531 - .L_530)
.L_530:
        /*0040*/ 	.word	0x00000000
        /*0044*/ 	.short	0x0000
        /*0046*/ 	.short	0x0000
        /*0048*/ 	.byte	0x00, 0xf0, 0x21, 0x00


	//----- nvinfo : EIATTR_MAXREG_COUNT
	.align		4
.L_531:
        /*004c*/ 	.byte	0x03, 0x1b
        /*004e*/ 	.short	0x00ff


	//----- nvinfo : EIATTR_EXIT_INSTR_OFFSETS
	.align		4
        /*0050*/ 	.byte	0x04, 0x1c
        /*0052*/ 	.short	(.L_533 - .L_532)


	//   ....[0]....
.L_532:
        /*0054*/ 	.word	0x00000fa0


	//----- nvinfo : EIATTR_CTAIDZ_USED
	.align		4
.L_533:
        /*0058*/ 	.byte	0x01, 0x04
	.zero		2


	//----- nvinfo : EIATTR_MAX_THREADS
	.align		4
        /*005c*/ 	.byte	0x04, 0x05
        /*005e*/ 	.short	(.L_535 - .L_534)
.L_534:
        /*0060*/ 	.word	0x00000008
        /*0064*/ 	.word	0x00000001
        /*0068*/ 	.word	0x00000001
.L_535:


//--------------------- .nv.info.tvmgen_default_fused_nn_dense_kernel --------------------------
	.section	.nv.info.tvmgen_default_fused_nn_dense_kernel,"",@"SHT_CUDA_INFO"
	.align	4


	//----- nvinfo : EIATTR_CUDA_API_VERSION
	.align		4
        /*0000*/ 	.byte	0x04, 0x37
        /*0002*/ 	.short	(.L_537 - .L_536)
.L_536:
        /*0004*/ 	.word	0x00000073


	//----- nvinfo : EIATTR_SW2861232_WAR
	.align		4
.L_537:
        /*0008*/ 	.byte	0x01, 0x35
	.zero		2


	//----- nvinfo : EIATTR_PARAM_CBANK
	.align		4
        /*000c*/ 	.byte	0x04, 0x0a
        /*000e*/ 	.short	(.L_539 - .L_538)
	.align		4
.L_538:
        /*0010*/ 	.word	index@(.nv.constant0.tvmgen_default_fused_nn_dense_kernel)
        /*0014*/ 	.short	0x0160
        /*0016*/ 	.short	0x0018


	//----- nvinfo : EIATTR_CBANK_PARAM_SIZE
	.align		4
.L_539:
        /*0018*/ 	.byte	0x03, 0x19
        /*001a*/ 	.short	0x0018


	//----- nvinfo : EIATTR_KPARAM_INFO
	.align		4
        /*001c*/ 	.byte	0x04, 0x17
        /*001e*/ 	.short	(.L_541 - .L_540)
.L_540:
        /*0020*/ 	.word	0x00000000
        /*0024*/ 	.short	0x0002
        /*0026*/ 	.short	0x0010
        /*0028*/ 	.byte	0x00, 0xf0, 0x21, 0x00


	//----- nvinfo : EIATTR_KPARAM_INFO
	.align		4
.L_541:
        /*002c*/ 	.byte	0x04, 0x17
        /*002e*/ 	.short	(.L_543 - .L_542)
.L_542:
        /*0030*/ 	.word	0x00000000
        /*0034*/ 	.short	0x0001
        /*0036*/ 	.short	0x0008
        /*0038*/ 	.byte	0x00, 0xf0, 0x21, 0x00


	//----- nvinfo : EIATTR_KPARAM_INFO
	.align		4
.L_543:
        /*003c*/ 	.byte	0x04, 0x17
        /*003e*/ 	.short	(.L_545 - .L_544)
.L_544:
        /*0040*/ 	.word	0x00000000
        /*0044*/ 	.short	0x0000
        /*0046*/ 	.short	0x0000
        /*0048*/ 	.byte	0x00, 0xf0, 0x21, 0x00


	//----- nvinfo : EIATTR_MAXREG_COUNT
	.align		4
.L_545:
        /*004c*/ 	.byte	0x03, 0x1b
        /*004e*/ 	.short	0x00ff


	//----- nvinfo : EIATTR_COOP_GROUP_INSTR_OFFSETS
	.align		4
        /*0050*/ 	.byte	0x04, 0x28
        /*0052*/ 	.short	(.L_547 - .L_546)


	//   ....[0]....
.L_546:
        /*0054*/ 	.word	0x00000300


	//   ....[1]....
        /*0058*/ 	.word	0x00000330


	//   ....[2]....
        /*005c*/ 	.word	0x00000350


	//   ....[3]....
        /*0060*/ 	.word	0x00000370


	//   ....[4]....
        /*0064*/ 	.word	0x00000390


	//   ....[5]....
        /*0068*/ 	.word	0x000003f0


	//----- nvinfo : EIATTR_EXIT_INSTR_OFFSETS
	.align		4
.L_547:
        /*006c*/ 	.byte	0x04, 0x1c
        /*006e*/ 	.short	(.L_549 - .L_548)


	//   ....[0]....
.L_548:
        /*0070*/ 	.word	0x00000430


	//   ....[1]....
        /*0074*/ 	.word	0x00000480


	//----- nvinfo : EIATTR_MAX_THREADS
	.align		4
.L_549:
        /*0078*/ 	.byte	0x04, 0x05
        /*007a*/ 	.short	(.L_551 - .L_550)
.L_550:
        /*007c*/ 	.word	0x00000040
        /*0080*/ 	.word	0x00000001
        /*0084*/ 	.word	0x00000001
.L_551:


//--------------------- .nv.info.tvmgen_default_fused_nn_softmax_kernel_1 --------------------------
	.section	.nv.info.tvmgen_default_fused_nn_softmax_kernel_1,"",@"SHT_CUDA_INFO"
	.align	4


	//----- nvinfo : EIATTR_CUDA_API_VERSION
	.align		4
        /*0000*/ 	.byte	0x04, 0x37
        /*0002*/ 	.short	(.L_553 - .L_552)
.L_552:
        /*0004*/ 	.word	0x00000073


	//----- nvinfo : EIATTR_SW2861232_WAR
	.align		4
.L_553:
        /*0008*/ 	.byte	0x01, 0x35
	.zero		2


	//----- nvinfo : EIATTR_PARAM_CBANK
	.align		4
        /*000c*/ 	.byte	0x04, 0x0a
        /*000e*/ 	.short	(.L_555 - .L_554)
	.align		4
.L_554:
        /*0010*/ 	.word	index@(.nv.constant0.tvmgen_default_fused_nn_softmax_kernel_1)
        /*0014*/ 	.short	0x0160
        /*0016*/ 	.short	0x0018


	//----- nvinfo : EIATTR_CBANK_PARAM_SIZE
	.align		4
.L_555:
        /*0018*/ 	.byte	0x03, 0x19
        /*001a*/ 	.short	0x0018


	//----- nvinfo : EIATTR_KPARAM_INFO
	.align		4
        /*001c*/ 	.byte	0x04, 0x17
        /*001e*/ 	.short	(.L_557 - .L_556)
.L_556:
        /*0020*/ 	.word	0x00000000
        /*0024*/ 	.short	0x0002
        /*0026*/ 	.short	0x0010
        /*0028*/ 	.byte	0x00, 0xf0, 0x21, 0x00


	//----- nvinfo : EIATTR_KPARAM_INFO
	.align		4
.L_557:
        /*002c*/ 	.byte	0x04, 0x17
        /*002e*/ 	.short	(.L_559 - .L_558)
.L_558:
        /*0030*/ 	.word	0x00000000
        /*0034*/ 	.short	0x0001
        /*0036*/ 	.short	0x0008
        /*0038*/ 	.byte	0x00, 0xf0, 0x21, 0x00


	//----- nvinfo : EIATTR_KPARAM_INFO
	.align		4
.L_559:
        /*003c*/ 	.byte	0x04, 0x17
        /*003e*/ 	.short	(.L_561 - .L_560)
.L_560:
        /*0040*/ 	.word	0x00000000
        /*0044*/ 	.short	0x0000
        /*0046*/ 	.short	0x0000
        /*0048*/ 	.byte	0x00, 0xf0, 0x21, 0x00


	//----- nvinfo : EIATTR_MAXREG_COUNT
	.align		4
.L_561:
        /*004c*/ 	.byte	0x03, 0x1b
        /*004e*/ 	.short	0x0040


	//----- nvinfo : EIATTR_EXIT_INSTR_OFFSETS
	.align		4
        /*0050*/ 	.byte	0x04, 0x1c
        /*0052*/ 	.short	(.L_563 - .L_562)


	//   ....[0]....
.L_562:
        /*0054*/ 	.word	0x000001c0


	//   ....[1]....
        /*0058*/ 	.word	0x000002b0


	//----- nvinfo : EIATTR_MAX_THREADS
	.align		4
.L_563:
        /*005c*/ 	.byte	0x04, 0x05
        /*005e*/ 	.short	(.L_565 - .L_564)
.L_564:
        /*0060*/ 	.word	0x00000400
        /*0064*/ 	.word	0x00000001
        /*0068*/ 	.word	0x00000001


	//----- nvinfo : EIATTR_CRS_STACK_SIZE
	.align		4
.L_565:
        /*006c*/ 	.byte	0x04, 0x1e
        /*006e*/ 	.short	(.L_567 - .L_566)
.L_566:
        /*0070*/ 	.word	0x00000000
.L_567:


//--------------------- .nv.info.tvmgen_default_fused_reshape_transpose_concatenate_add_kernel --------------------------
	.section	.nv.info.tvmgen_default_fused_reshape_transpose_concatenate_add_kernel,"",@"SHT_CUDA_INFO"
	.align	4


	//----- nvinfo : EIATTR_CUDA_API_VERSION
	.align		4
        /*0000*/ 	.byte	0x04, 0x37
        /*0002*/ 	.short	(.L_569 - .L_568)
.L_568:
        /*0004*/ 	.word	0x00000073


	//----- nvinfo : EIATTR_SW2861232_WAR
	.align		4
.L_569:
        /*0008*/ 	.byte	0x01, 0x35
	.zero		2


	//----- nvinfo : EIATTR_PARAM_CBANK
	.align		4
        /*000c*/ 	.byte	0x04, 0x0a
        /*000e*/ 	.short	(.L_571 - .L_570)
	.align		4
.L_570:
        /*0010*/ 	.word	index@(.nv.constant0.tvmgen_default_fused_reshape_transpose_concatenate_add_kernel)
        /*0014*/ 	.short	0x0160
        /*0016*/ 	.short	0x0020


	//----- nvinfo : EIATTR_CBANK_PARAM_SIZE
	.align		4
.L_571:
        /*0018*/ 	.byte	0x03, 0x19
        /*001a*/ 	.short	0x0020


	//----- nvinfo : EIATTR_KPARAM_INFO
	.align		4
        /*001c*/ 	.byte	0x04, 0x17
        /*001e*/ 	.short	(.L_573 - .L_572)
.L_572:
        /*0020*/ 	.word	0x00000000
        /*0024*/ 	.short	0x0003
        /*0026*/ 	.short	0x0018
        /*0028*/ 	.byte	0x00, 0xf0, 0x21, 0x00


	//----- nvinfo : EIATTR_KPARAM_INFO
	.align		4
.L_573:
        /*002c*/ 	.byte	0x04, 0x17
        /*002e*/ 	.short	(.L_575 - .L_574)
.L_574:
        /*0030*/ 	.word	0x00000000
        /*0034*/ 	.short	0x0002
        /*0036*/ 	.short	0x0010
        /*0038*/ 	.byte	0x00, 0xf0, 0x21, 0x00


	//----- nvinfo : EIATTR_KPARAM_INFO
	.align		4
.L_575:
        /*003c*/ 	.byte	0x04, 0x17
        /*003e*/ 	.short	(.L_577 - .L_576)
.L_576:
        /*0040*/ 	.word	0x00000000
        /*0044*/ 	.short	0x0001
        /*0046*/ 	.short	0x0008
        /*0048*/ 	.byte	0x00, 0xf0, 0x21, 0x00


	//----- nvinfo : EIATTR_KPARAM_INFO
	.align		4
.L_577:
        /*004c*/ 	.byte	0x04, 0x17
        /*004e*/ 	.short	(.L_579 - .L_578)
.L_578:
        /*0050*/ 	.word	0x00000000
        /*0054*/ 	.short	0x0000
        /*0056*/ 	.short	0x0000
        /*0058*/ 	.byte	0x00, 0xf0, 0x21, 0x00


	//----- nvinfo : EIATTR_MAXREG_COUNT
	.align		4
.L_579:
        /*005c*/ 	.byte	0x03, 0x1b
        /*005e*/ 	.short	0x0040


	//----- nvinfo : EIATTR_EXIT_INSTR_OFFSETS
	.align		4
        /*0060*/ 	.byte	0x04, 0x1c
        /*0062*/ 	.short	(.L_581 - .L_580)


	//   ....[0]....
.L_580:
        /*0064*/ 	.word	0x00000060


	//   ....[1]....
        /*0068*/ 	.word	0x000002f0


	//----- nvinfo : EIATTR_MAX_THREADS
	.align		4
.L_581:
        /*006c*/ 	.byte	0x04, 0x05
        /*006e*/ 	.short	(.L_583 - .L_582)
.L_582:
        /*0070*/ 	.word	0x00000400
        /*0074*/ 	.word	0x00000001
        /*0078*/ 	.word	0x00000001


	//----- nvinfo : EIATTR_CRS_STACK_SIZE
	.align		4
.L_583:
        /*007c*/ 	.byte	0x04, 0x1e
        /*007e*/ 	.short	(.L_585 - .L_584)
.L_584:
        /*0080*/ 	.word	0x00000000
.L_585:


//--------------------- .nv.info.tvmgen_default_fused_subtract_add_rsqrt_multiply_multiply_add_transpose_reshape_kernel --------------------------
	.section	.nv.info.tvmgen_default_fused_subtract_add_rsqrt_multiply_multiply_add_transpose_reshape_kernel,"",@"SHT_CUDA_INFO"
	.align	4


	//----- nvinfo : EIATTR_CUDA_API_VERSION
	.align		4
        /*0000*/ 	.byte	0x04, 0x37
        /*0002*/ 	.short	(.L_587 - .L_586)
.L_586:
        /*0004*/ 	.word	0x00000073


	//----- nvinfo : EIATTR_SW2861232_WAR
	.align		4
.L_587:
        /*0008*/ 	.byte	0x01, 0x35
	.zero		2


	//----- nvinfo : EIATTR_PARAM_CBANK
	.align		4
        /*000c*/ 	.byte	0x04, 0x0a
        /*000e*/ 	.short	(.L_589 - .L_588)
	.align		4
.L_588:
        /*0010*/ 	.word	index@(.nv.constant0.tvmgen_default_fused_subtract_add_rsqrt_multiply_multiply_add_transpose_reshape_kernel)
        /*0014*/ 	.short	0x0160
        /*0016*/ 	.short	0x0030


	//----- nvinfo : EIATTR_CBANK_PARAM_SIZE
	.align		4
.L_589:
        /*0018*/ 	.byte	0x03, 0x19
        /*001a*/ 	.short	0x0030


	//----- nvinfo : EIATTR_KPARAM_INFO
	.align		4
        /*001c*/ 	.byte	0x04, 0x17
        /*001e*/ 	.short	(.L_591 - .L_590)
.L_590:
        /*0020*/ 	.word	0x00000000
        /*0024*/ 	.short	0x0005
        /*0026*/ 	.short	0x0028
        /*0028*/ 	.byte	0x00, 0xf0, 0x21, 0x00


	//----- nvinfo : EIATTR_KPARAM_INFO
	.align		4
.L_591:
        /*002c*/ 	.byte	0x04, 0x17
        /*002e*/ 	.short	(.L_593 - .L_592)
.L_592:
        /*0030*/ 	.word	0x00000000
        /*0034*/ 	.short	0x0004
        /*0036*/ 	.short	0x0020
        /*0038*/ 	.byte	0x00, 0xf0, 0x21, 0x00


	//----- nvinfo : EIATTR_KPARAM_INFO
	.align		4
.L_593:
        /*003c*/ 	.byte	0x04, 0x17
        /*003e*/ 	.short	(.L_595 - .L_594)
.L_594:
        /*0040*/ 	.word	0x00000000
        /*0044*/ 	.short	0x0003
        /*0046*/ 	.short	0x0018
        /*0048*/ 	.byte	0x00, 0xf0, 0x21, 0x00


	//----- nvinfo : EIATTR_KPARAM_INFO
	.align		4
.L_595:
        /*004c*/ 	.byte	0x04, 0x17
        /*004e*/ 	.short	(.L_597 - .L_596)
.L_596:
        /*0050*/ 	.word	0x00000000
        /*0054*/ 	.short	0x0002
        /*0056*/ 	.short	0x0010
        /*0058*/ 	.byte	0x00, 0xf0, 0x21, 0x00


	//----- nvinfo : EIATTR_KPARAM_INFO
	.align		4
.L_597:
        /*005c*/ 	.byte	0x04, 0x17
        /*005e*/ 	.short	(.L_599 - .L_598)
.L_598:
        /*0060*/ 	.word	0x00000000
        /*0064*/ 	.short	0x0001
        /*0066*/ 	.short	0x0008
        /*0068*/ 	.byte	0x00, 0xf0, 0x21, 0x00


	//----- nvinfo : EIATTR_KPARAM_INFO
	.align		4
.L_599:
        /*006c*/ 	.byte	0x04, 0x17
        /*006e*/ 	.short	(.L_601 - .L_600)
.L_600:
        /*0070*/ 	.word	0x00000000
        /*0074*/ 	.short	0x0000
        /*0076*/ 	.short	0x0000
        /*0078*/ 	.byte	0x00, 0xf0, 0x21, 0x00


	//----- nvinfo : EIATTR_MAXREG_COUNT
	.align		4
.L_601:
        /*007c*/ 	.byte	0x03, 0x1b
        /*007e*/ 	.short	0x0040


	//----- nvinfo : EIATTR_EXIT_INSTR_OFFSETS
	.align		4
        /*0080*/ 	.byte	0x04, 0x1c
        /*0082*/ 	.short	(.L_603 - .L_602)


	//   ....[0]....
.L_602:
        /*0084*/ 	.word	0x00000060


	//   ....[1]....
        /*0088*/ 	.word	0x00000400


	//----- nvinfo : EIATTR_MAX_THREADS
	.align		4
.L_603:
        /*008c*/ 	.byte	0x04, 0x05
        /*008e*/ 	.short	(.L_605 - .L_604)
.L_604:
        /*0090*/ 	.word	0x00000400
        /*0094*/ 	.word	0x00000001
        /*0098*/ 	.word	0x00000001


	//----- nvinfo : EIATTR_CRS_STACK_SIZE
	.align		4
.L_605:
        /*009c*/ 	.byte	0x04, 0x1e
        /*009e*/ 	.short	(.L_607 - .L_606)
.L_606:
        /*00a0*/ 	.word	0x00000000
.L_607:


//--------------------- .nv.info.tvmgen_default_fused_take_reshape_transpose_reshape_multiply_reshape_kernel --------------------------
	.section	.nv.info.tvmgen_default_fused_take_reshape_transpose_reshape_multiply_reshape_kernel,"",@"SHT_CUDA_INFO"
	.align	4


	//----- nvinfo : EIATTR_CUDA_API_VERSION
	.align		4
        /*0000*/ 	.byte	0x04, 0x37
        /*0002*/ 	.short	(.L_609 - .L_608)
.L_608:
        /*0004*/ 	.word	0x00000073


	//----- nvinfo : EIATTR_SW2861232_WAR
	.align		4
.L_609:
        /*0008*/ 	.byte	0x01, 0x35
	.zero		2


	//----- nvinfo : EIATTR_PARAM_CBANK
	.align		4
        /*000c*/ 	.byte	0x04, 0x0a
        /*000e*/ 	.short	(.L_611 - .L_610)
	.align		4
.L_610:
        /*0010*/ 	.word	index@(.nv.constant0.tvmgen_default_fused_take_reshape_transpose_reshape_multiply_reshape_kernel)
        /*0014*/ 	.short	0x0160
        /*0016*/ 	.short	0x0020


	//----- nvinfo : EIATTR_CBANK_PARAM_SIZE
	.align		4
.L_611:
        /*0018*/ 	.byte	0x03, 0x19
        /*001a*/ 	.short	0x0020


	//----- nvinfo : EIATTR_KPARAM_INFO
	.align		4
        /*001c*/ 	.byte	0x04, 0x17
        /*001e*/ 	.short	(.L_613 - .L_612)
.L_612:
        /*0020*/ 	.word	0x00000000
        /*0024*/ 	.short	0x0003
        /*0026*/ 	.short	0x0018
        /*0028*/ 	.byte	0x00, 0xf0, 0x21, 0x00


	//----- nvinfo : EIATTR_KPARAM_INFO
	.align		4
.L_613:
        /*002c*/ 	.byte	0x04, 0x17
        /*002e*/ 	.short	(.L_615 - .L_614)
.L_614:
        /*0030*/ 	.word	0x00000000
        /*0034*/ 	.short	0x0002
        /*0036*/ 	.short	0x0010
        /*0038*/ 	.byte	0x00, 0xf0, 0x21, 0x00


	//----- nvinfo : EIATTR_KPARAM_INFO
	.align		4
.L_615:
        /*003c*/ 	.byte	0x04, 0x17
        /*003e*/ 	.short	(.L_617 - .L_616)
.L_616:
        /*0040*/ 	.word	0x00000000
        /*0044*/ 	.short	0x0001
        /*0046*/ 	.short	0x0008
        /*0048*/ 	.byte	0x00, 0xf0, 0x21, 0x00


	//----- nvinfo : EIATTR_KPARAM_INFO
	.align		4
.L_617:
        /*004c*/ 	.byte	0x04, 0x17
        /*004e*/ 	.short	(.L_619 - .L_618)
.L_618:
        /*0050*/ 	.word	0x00000000
        /*0054*/ 	.short	0x0000
        /*0056*/ 	.short	0x0000
        /*0058*/ 	.byte	0x00, 0xf0, 0x21, 0x00


	//----- nvinfo : EIATTR_MAXREG_COUNT
	.align		4
.L_619:
        /*005c*/ 	.byte	0x03, 0x1b
        /*005e*/ 	.short	0x0040


	//----- nvinfo : EIATTR_EXIT_INSTR_OFFSETS
	.align		4
        /*0060*/ 	.byte	0x04, 0x1c
        /*0062*/ 	.short	(.L_621 - .L_620)


	//   ....[0]....
.L_620:
        /*0064*/ 	.word	0x00000060


	//   ....[1]....
        /*0068*/ 	.word	0x000003c0


	//----- nvinfo : EIATTR_MAX_THREADS
	.align		4
.L_621:
        /*006c*/ 	.byte	0x04, 0x05
        /*006e*/ 	.short	(.L_623 - .L_622)
.L_622:
        /*0070*/ 	.word	0x00000400
        /*0074*/ 	.word	0x00000001
        /*0078*/ 	.word	0x00000001
.L_623:


//--------------------- .nv.info.tvmgen_default_fused_reshape_kernel --------------------------
	.section	.nv.info.tvmgen_default_fused_reshape_kernel,"",@"SHT_CUDA_INFO"
	.align	4


	//----- nvinfo : EIATTR_CUDA_API_VERSION
	.align		4
        /*0000*/ 	.byte	0x04, 0x37
        /*0002*/ 	.short	(.L_625 - .L_624)
.L_624:
        /*0004*/ 	.word	0x00000073


	//----- nvinfo : EIATTR_SW2861232_WAR
	.align		4
.L_625:
        /*0008*/ 	.byte	0x01, 0x35
	.zero		2


	//----- nvinfo : EIATTR_PARAM_CBANK
	.align		4
        /*000c*/ 	.byte	0x04, 0x0a
        /*000e*/ 	.short	(.L_627 - .L_626)
	.align		4
.L_626:
        /*0010*/ 	.word	index@(.nv.constant0.tvmgen_default_fused_reshape_kernel)
        /*0014*/ 	.short	0x0160
        /*0016*/ 	.short	0x0010


	//----- nvinfo : EIATTR_CBANK_PARAM_SIZE
	.align		4
.L_627:
        /*0018*/ 	.byte	0x03, 0x19
        /*001a*/ 	.short	0x0010


	//----- nvinfo : EIATTR_KPARAM_INFO
	.align		4
        /*001c*/ 	.byte	0x04, 0x17
        /*001e*/ 	.short	(.L_629 - .L_628)
.L_628:
        /*0020*/ 	.word	0x00000000
        /*0024*/ 	.short	0x0001
        /*0026*/ 	.short	0x0008
        /*0028*/ 	.byte	0x00, 0xf0, 0x21, 0x00


	//----- nvinfo : EIATTR_KPARAM_INFO
	.align		4
.L_629:
        /*002c*/ 	.byte	0x04, 0x17
        /*002e*/ 	.short	(.L_631 - .L_630)
.L_630:
        /*0030*/ 	.word	0x00000000
        /*0034*/ 	.short	0x0000
        /*0036*/ 	.short	0x0000
        /*0038*/ 	.byte	0x00, 0xf0, 0x21, 0x00


	//----- nvinfo : EIATTR_MAXREG_COUNT
	.align		4
.L_631:
        /*003c*/ 	.byte	0x03, 0x1b
        /*003e*/ 	.short	0x0040


	//----- nvinfo : EIATTR_EXIT_INSTR_OFFSETS
	.align		4
        /*0040*/ 	.byte	0x04, 0x1c
        /*0042*/ 	.short	(.L_633 - .L_632)


	//   ....[0]....
.L_632:
        /*0044*/ 	.word	0x00000110


	//   ....[1]....
        /*0048*/ 	.word	0x00000140


	//----- nvinfo : EIATTR_MAX_THREADS
	.align		4
.L_633:
        /*004c*/ 	.byte	0x04, 0x05
        /*004e*/ 	.short	(.L_635 - .L_634)
.L_634:
        /*0050*/ 	.word	0x00000400
        /*0054*/ 	.word	0x00000001
        /*0058*/ 	.word	0x00000001


	//----- nvinfo : EIATTR_CRS_STACK_SIZE
	.align		4
.L_635:
        /*005c*/ 	.byte	0x04, 0x1e
        /*005e*/ 	.short	(.L_637 - .L_636)
.L_636:
        /*0060*/ 	.word	0x00000000
.L_637:


//--------------------- .nv.info.tvmgen_default_fused_nn_softmax_kernel_3 --------------------------
	.section	.nv.info.tvmgen_default_fused_nn_softmax_kernel_3,"",@"SHT_CUDA_INFO"
	.align	4


	//----- nvinfo : EIATTR_CUDA_API_VERSION
	.align		4
        /*0000*/ 	.byte	0x04, 0x37
        /*0002*/ 	.short	(.L_639 - .L_638)
.L_638:
        /*0004*/ 	.word	0x00000073


	//----- nvinfo : EIATTR_SW2861232_WAR
	.align		4
.L_639:
        /*0008*/ 	.byte	0x01, 0x35
	.zero		2


	//----- nvinfo : EIATTR_PARAM_CBANK
	.align		4
        /*000c*/ 	.byte	0x04, 0x0a
        /*000e*/ 	.short	(.L_641 - .L_640)
	.align		4
.L_640:
        /*0010*/ 	.word	index@(.nv.constant0.tvmgen_default_fused_nn_softmax_kernel_3)
        /*0014*/ 	.short	0x0160
        /*0016*/ 	.short	0x0018


	//----- nvinfo : EIATTR_CBANK_PARAM_SIZE
	.align		4
.L_641:
        /*0018*/ 	.byte	0x03, 0x19
        /*001a*/ 	.short	0x0018


	//----- nvinfo : EIATTR_KPARAM_INFO
	.align		4
        /*001c*/ 	.byte	0x04, 0x17
        /*001e*/ 	.short	(.L_643 - .L_642)
.L_642:
        /*0020*/ 	.word	0x00000000
        /*0024*/ 	.short	0x0002
        /*0026*/ 	.short	0x0010
        /*0028*/ 	.byte	0x00, 0xf0, 0x21, 0x00


	//----- nvinfo : EIATTR_KPARAM_INFO
	.align		4
.L_643:
        /*002c*/ 	.byte	0x04, 0x17
        /*002e*/ 	.short	(.L_645 - .L_644)
.L_644:
        /*0030*/ 	.word	0x00000000
        /*0034*/ 	.short	0x0001
        /*0036*/ 	.short	0x0008
        /*0038*/ 	.byte	0x00, 0xf0, 0x21, 0x00


	//----- nvinfo : EIATTR_KPARAM_INFO
	.align		4
.L_645:
        /*003c*/ 	.byte	0x04, 0x17
        /*003e*/ 	.short	(.L_647 - .L_646)
.L_646:
        /*0040*/ 	.word	0x00000000
        /*0044*/ 	.short	0x0000
        /*0046*/ 	.short	0x0000
        /*0048*/ 	.byte	0x00, 0xf0, 0x21, 0x00


	//----- nvinfo : EIATTR_MAXREG_COUNT
	.align		4
.L_647:
        /*004c*/ 	.byte	0x03, 0x1b
        /*004e*/ 	.short	0x0040


	//----- nvinfo : EIATTR_EXIT_INSTR_OFFSETS
	.align		4
        /*0050*/ 	.byte	0x04, 0x1c
        /*0052*/ 	.short	(.L_649 - .L_648)


	//   ....[0]....
.L_648:
        /*0054*/ 	.word	0x00000240


	//   ....[1]....
        /*0058*/ 	.word	0x000003c0


	//----- nvinfo : EIATTR_MAX_THREADS
	.align		4
.L_649:
        /*005c*/ 	.byte	0x04, 0x05
        /*005e*/ 	.short	(.L_651 - .L_650)
.L_650:
        /*0060*/ 	.word	0x00000400
        /*0064*/ 	.word	0x00000001
        /*0068*/ 	.word	0x00000001


	//----- nvinfo : EIATTR_CRS_STACK_SIZE
	.align		4
.L_651:
        /*006c*/ 	.byte	0x04, 0x1e
        /*006e*/ 	.short	(.L_653 - .L_652)
.L_652:
        /*0070*/ 	.word	0x00000000
.L_653:


//--------------------- .nv.info.tvmgen_default_fused_reshape_transpose_add_kernel --------------------------
	.section	.nv.info.tvmgen_default_fused_reshape_transpose_add_kernel,"",@"SHT_CUDA_INFO"
	.align	4


	//----- nvinfo : EIATTR_CUDA_API_VERSION
	.align		4
        /*0000*/ 	.byte	0x04, 0x37
        /*0002*/ 	.short	(.L_655 - .L_654)
.L_654:
        /*0004*/ 	.word	0x00000073


	//----- nvinfo : EIATTR_SW2861232_WAR
	.align		4
.L_655:
        /*0008*/ 	.byte	0x01, 0x35
	.zero		2


	//----- nvinfo : EIATTR_PARAM_CBANK
	.align		4
        /*000c*/ 	.byte	0x04, 0x0a
        /*000e*/ 	.short	(.L_657 - .L_656)
	.align		4
.L_656:
        /*0010*/ 	.word	index@(.nv.constant0.tvmgen_default_fused_reshape_transpose_add_kernel)
        /*0014*/ 	.short	0x0160
        /*0016*/ 	.short	0x0018


	//----- nvinfo : EIATTR_CBANK_PARAM_SIZE
	.align		4
.L_657:
        /*0018*/ 	.byte	0x03, 0x19
        /*001a*/ 	.short	0x0018


	//----- nvinfo : EIATTR_KPARAM_INFO
	.align		4
        /*001c*/ 	.byte	0x04, 0x17
        /*001e*/ 	.short	(.L_659 - .L_658)
.L_658:
        /*0020*/ 	.word	0x00000000
        /*0024*/ 	.short	0x0002
        /*0026*/ 	.short	0x0010
        /*0028*/ 	.byte	0x00, 0xf0, 0x21, 0x00


	//----- nvinfo : EIATTR_KPARAM_INFO
	.align		4
.L_659:
        /*002c*/ 	.byte	0x04, 0x17
        /*002e*/ 	.short	(.L_661 - .L_660)
.L_660:
        /*0030*/ 	.word	0x00000000
        /*0034*/ 	.short	0x0001
        /*0036*/ 	.short	0x0008
        /*0038*/ 	.byte	0x00, 0xf0, 0x21, 0x00


	//----- nvinfo : EIATTR_KPARAM_INFO
	.align		4
.L_661:
        /*003c*/ 	.byte	0x04, 0x17
        /*003e*/ 	.short	(.L_663 - .L_662)
.L_662:
        /*0040*/ 	.word	0x00000000
        /*0044*/ 	.short	0x0000
        /*0046*/ 	.short	0x0000
        /*0048*/ 	.byte	0x00, 0xf0, 0x21, 0x00


	//----- nvinfo : EIATTR_MAXREG_COUNT
	.align		4
.L_663:
        /*004c*/ 	.byte	0x03, 0x1b
        /*004e*/ 	.short	0x0040


	//----- nvinfo : EIATTR_EXIT_INSTR_OFFSETS
	.align		4
        /*0050*/ 	.byte	0x04, 0x1c
        /*0052*/ 	.short	(.L_665 - .L_664)


	//   ....[0]....
.L_664:
        /*0054*/ 	.word	0x00000060


	//   ....[1]....
        /*0058*/ 	.word	0x00000190


	//----- nvinfo : EIATTR_MAX_THREADS
	.align		4
.L_665:
        /*005c*/ 	.byte	0x04, 0x05
        /*005e*/ 	.short	(.L_667 - .L_666)
.L_666:
        /*0060*/ 	.word	0x00000400
        /*0064*/ 	.word	0x00000001
        /*0068*/ 	.word	0x00000001
.L_667:


//--------------------- .nv.info.tvmgen_default_fused_nn_softmax_kernel_2 --------------------------
	.section	.nv.info.tvmgen_default_fused_nn_softmax_kernel_2,"",@"SHT_CUDA_INFO"
	.align	4


	//----- nvinfo : EIATTR_CUDA_API_VERSION
	.align		4
        /*0000*/ 	.byte	0x04, 0x37
        /*0002*/ 	.short	(.L_669 - .L_668)
.L_668:
        /*0004*/ 	.word	0x00000073


	//----- nvinfo : EIATTR_SW2861232_WAR
	.align		4
.L_669:
        /*0008*/ 	.byte	0x01, 0x35
	.zero		2


	//----- nvinfo : EIATTR_PARAM_CBANK
	.align		4
        /*000c*/ 	.byte	0x04, 0x0a
        /*000e*/ 	.short	(.L_671 - .L_670)
	.align		4
.L_670:
        /*0010*/ 	.word	index@(.nv.constant0.tvmgen_default_fused_nn_softmax_kernel_2)
        /*0014*/ 	.short	0x0160
        /*0016*/ 	.short	0x0010


	//----- nvinfo : EIATTR_CBANK_PARAM_SIZE
	.align		4
.L_671:
        /*0018*/ 	.byte	0x03, 0x19
        /*001a*/ 	.short	0x0010


	//----- nvinfo : EIATTR_KPARAM_INFO
	.align		4
        /*001c*/ 	.byte	0x04, 0x17
        /*001e*/ 	.short	(.L_673 - .L_672)
.L_672:
        /*0020*/ 	.word	0x00000000
        /*0024*/ 	.short	0x0001
        /*0026*/ 	.short	0x0008
        /*0028*/ 	.byte	0x00, 0xf0, 0x21, 0x00


	//----- nvinfo : EIATTR_KPARAM_INFO
	.align		4
.L_673:
        /*002c*/ 	.byte	0x04, 0x17
        /*002e*/ 	.short	(.L_675 - .L_674)
.L_674:
        /*0030*/ 	.word	0x00000000
        /*0034*/ 	.short	0x0000
        /*0036*/ 	.short	0x0000
        /*0038*/ 	.byte	0x00, 0xf0, 0x21, 0x00


	//----- nvinfo : EIATTR_MAXREG_COUNT
	.align		4
.L_675:
        /*003c*/ 	.byte	0x03, 0x1b
        /*003e*/ 	.short	0x0040


	//----- nvinfo : EIATTR_EXIT_INSTR_OFFSETS
	.align		4
        /*0040*/ 	.byte	0x04, 0x1c
        /*0042*/ 	.short	(.L_677 - .L_676)


	//   ....[0]....
.L_676:
        /*0044*/ 	.word	0x00000170


	//----- nvinfo : EIATTR_MAX_THREADS
	.align		4
.L_677:
        /*0048*/ 	.byte	0x04, 0x05
        /*004a*/ 	.short	(.L_679 - .L_678)
.L_678:
        /*004c*/ 	.word	0x00000400
        /*0050*/ 	.word	0x00000001
        /*0054*/ 	.word	0x00000001


	//----- nvinfo : EIATTR_CRS_STACK_SIZE
	.align		4
.L_679:
        /*0058*/ 	.byte	0x04, 0x1e
        /*005a*/ 	.short	(.L_681 - .L_680)
.L_680:
        /*005c*/ 	.word	0x00000000
.L_681:


//--------------------- .nv.info.tvmgen_default_fused_take_reshape_transpose_reshape_transpose_multiply_reshape_transpose_kernel --------------------------
	.section	.nv.info.tvmgen_default_fused_take_reshape_transpose_reshape_transpose_multiply_reshape_transpose_kernel,"",@"SHT_CUDA_INFO"
	.align	4


	//----- nvinfo : EIATTR_CUDA_API_VERSION
	.align		4
        /*0000*/ 	.byte	0x04, 0x37
        /*0002*/ 	.short	(.L_683 - .L_682)
.L_682:
        /*0004*/ 	.word	0x00000073


	//----- nvinfo : EIATTR_SW2861232_WAR
	.align		4
.L_683:
        /*0008*/ 	.byte	0x01, 0x35
	.zero		2


	//----- nvinfo : EIATTR_PARAM_CBANK
	.align		4
        /*000c*/ 	.byte	0x04, 0x0a
        /*000e*/ 	.short	(.L_685 - .L_684)
	.align		4
.L_684:
        /*0010*/ 	.word	index@(.nv.constant0.tvmgen_default_fused_take_reshape_transpose_reshape_transpose_multiply_reshape_transpose_kernel)
        /*0014*/ 	.short	0x0160
        /*0016*/ 	.short	0x0020


	//----- nvinfo : EIATTR_CBANK_PARAM_SIZE
	.align		4
.L_685:
        /*0018*/ 	.byte	0x03, 0x19
        /*001a*/ 	.short	0x0020


	//----- nvinfo : EIATTR_KPARAM_INFO
	.align		4
        /*001c*/ 	.byte	0x04, 0x17
        /*001e*/ 	.short	(.L_687 - .L_686)
.L_686:
        /*0020*/ 	.word	0x00000000
        /*0024*/ 	.short	0x0003
        /*0026*/ 	.short	0x0018
        /*0028*/ 	.byte	0x00, 0xf0, 0x21, 0x00


	//----- nvinfo : EIATTR_KPARAM_INFO
	.align		4
.L_687:
        /*002c*/ 	.byte	0x04, 0x17
        /*002e*/ 	.short	(.L_689 - .L_688)
.L_688:
        /*0030*/ 	.word	0x00000000
        /*0034*/ 	.short	0x0002
        /*0036*/ 	.short	0x0010
        /*0038*/ 	.byte	0x00, 0xf0, 0x21, 0x00


	//----- nvinfo : EIATTR_KPARAM_INFO
	.align		4
.L_689:
        /*003c*/ 	.byte	0x04, 0x17
        /*003e*/ 	.short	(.L_691 - .L_690)
.L_690:
        /*0040*/ 	.word	0x00000000
        /*0044*/ 	.short	0x0001
        /*0046*/ 	.short	0x0008
        /*0048*/ 	.byte	0x00, 0xf0, 0x21, 0x00


	//----- nvinfo : EIATTR_KPARAM_INFO
	.align		4
.L_691:
        /*004c*/ 	.byte	0x04, 0x17
        /*004e*/ 	.short	(.L_693 - .L_692)
.L_692:
        /*0050*/ 	.word	0x00000000
        /*0054*/ 	.short	0x0000
        /*0056*/ 	.short	0x0000
        /*0058*/ 	.byte	0x00, 0xf0, 0x21, 0x00


	//----- nvinfo : EIATTR_MAXREG_COUNT
	.align		4
.L_693:
        /*005c*/ 	.byte	0x03, 0x1b
        /*005e*/ 	.short	0x0040


	//----- nvinfo : EIATTR_EXIT_INSTR_OFFSETS
	.align		4
        /*0060*/ 	.byte	0x04, 0x1c
        /*0062*/ 	.short	(.L_695 - .L_694)


	//   ....[0]....
.L_694:
        /*0064*/ 	.word	0x00000060


	//   ....[1]....
        /*0068*/ 	.word	0x000003c0


	//----- nvinfo : EIATTR_MAX_THREADS
	.align		4
.L_695:
        /*006c*/ 	.byte	0x04, 0x05
        /*006e*/ 	.short	(.L_697 - .L_696)
.L_696:
        /*0070*/ 	.word	0x00000400
        /*0074*/ 	.word	0x00000001
        /*0078*/ 	.word	0x00000001
.L_697:


//--------------------- .nv.info.tvmgen_default_fused_subtract_add_rsqrt_multiply_multiply_add_reshape_kernel --------------------------
	.section	.nv.info.tvmgen_default_fused_subtract_add_rsqrt_multiply_multiply_add_reshape_kernel,"",@"SHT_CUDA_INFO"
	.align	4


	//----- nvinfo : EIATTR_CUDA_API_VERSION
	.align		4
        /*0000*/ 	.byte	0x04, 0x37
        /*0002*/ 	.short	(.L_699 - .L_698)
.L_698:
        /*0004*/ 	.word	0x00000073


	//----- nvinfo : EIATTR_SW2861232_WAR
	.align		4
.L_699:
        /*0008*/ 	.byte	0x01, 0x35
	.zero		2


	//----- nvinfo : EIATTR_PARAM_CBANK
	.align		4
        /*000c*/ 	.byte	0x04, 0x0a
        /*000e*/ 	.short	(.L_701 - .L_700)
	.align		4
.L_700:
        /*0010*/ 	.word	index@(.nv.constant0.tvmgen_default_fused_subtract_add_rsqrt_multiply_multiply_add_reshape_kernel)
        /*0014*/ 	.short	0x0160
        /*0016*/ 	.short	0x0030


	//----- nvinfo : EIATTR_CBANK_PARAM_SIZE
	.align		4
.L_701:
        /*0018*/ 	.byte	0x03, 0x19
        /*001a*/ 	.short	0x0030


	//----- nvinfo : EIATTR_KPARAM_INFO
	.align		4
        /*001c*/ 	.byte	0x04, 0x17
        /*001e*/ 	.short	(.L_703 - .L_702)
.L_702:
        /*0020*/ 	.word	0x00000000
        /*0024*/ 	.short	0x0005
        /*0026*/ 	.short	0x0028
        /*0028*/ 	.byte	0x00, 0xf0, 0x21, 0x00


	//----- nvinfo : EIATTR_KPARAM_INFO
	.align		4
.L_703:
        /*002c*/ 	.byte	0x04, 0x17
        /*002e*/ 	.short	(.L_705 - .L_704)
.L_704:
        /*0030*/ 	.word	0x00000000
        /*0034*/ 	.short	0x0004
        /*0036*/ 	.short	0x0020
        /*0038*/ 	.byte	0x00, 0xf0, 0x21, 0x00


	//----- nvinfo : EIATTR_KPARAM_INFO
	.align		4
.L_705:
        /*003c*/ 	.byte	0x04, 0x17
        /*003e*/ 	.short	(.L_707 - .L_706)
.L_706:
        /*0040*/ 	.word	0x00000000
        /*0044*/ 	.short	0x0003
        /*0046*/ 	.short	0x0018
        /*0048*/ 	.byte	0x00, 0xf0, 0x21, 0x00


	//----- nvinfo : EIATTR_KPARAM_INFO
	.align		4
.L_707:
        /*004c*/ 	.byte	0x04, 0x17
        /*004e*/ 	.short	(.L_709 - .L_708)
.L_708:
        /*0050*/ 	.word	0x00000000
        /*0054*/ 	.short	0x0002
        /*0056*/ 	.short	0x0010
        /*0058*/ 	.byte	0x00, 0xf0, 0x21, 0x00


	//----- nvinfo : EIATTR_KPARAM_INFO
	.align		4
.L_709:
        /*005c*/ 	.byte	0x04, 0x17
        /*005e*/ 	.short	(.L_711 - .L_710)
.L_710:
        /*0060*/ 	.word	0x00000000
        /*0064*/ 	.short	0x0001
        /*0066*/ 	.short	0x0008
        /*0068*/ 	.byte	0x00, 0xf0, 0x21, 0x00


	//----- nvinfo : EIATTR_KPARAM_INFO
	.align		4
.L_711:
        /*006c*/ 	.byte	0x04, 0x17
        /*006e*/ 	.short	(.L_713 - .L_712)
.L_712:
        /*0070*/ 	.word	0x00000000
        /*0074*/ 	.short	0x0000
        /*0076*/ 	.short	0x0000
        /*0078*/ 	.byte	0x00, 0xf0, 0x21, 0x00


	//----- nvinfo : EIATTR_MAXREG_COUNT
	.align		4
.L_713:
        /*007c*/ 	.byte	0x03, 0x1b
        /*007e*/ 	.short	0x0040


	//----- nvinfo : EIATTR_EXIT_INSTR_OFFSETS
	.align		4
        /*0080*/ 	.byte	0x04, 0x1c
        /*0082*/ 	.short	(.L_715 - .L_714)


	//   ....[0]....
.L_714:
        /*0084*/ 	.word	0x00000060


	//   ....[1]....
        /*0088*/ 	.word	0x00000400


	//----- nvinfo : EIATTR_MAX_THREADS
	.align		4
.L_715:
        /*008c*/ 	.byte	0x04, 0x05
        /*008e*/ 	.short	(.L_717 - .L_716)
.L_716:
        /*0090*/ 	.word	0x00000400
        /*0094*/ 	.word	0x00000001
        /*0098*/ 	.word	0x00000001


	//----- nvinfo : EIATTR_CRS_STACK_SIZE
	.align		4
.L_717:
        /*009c*/ 	.byte	0x04, 0x1e
        /*009e*/ 	.short	(.L_719 - .L_718)
.L_718:
        /*00a0*/ 	.word	0x00000000
.L_719:


//--------------------- .nv.info.tvmgen_default_fused_variance_kernel --------------------------
	.section	.nv.info.tvmgen_default_fused_variance_kernel,"",@"SHT_CUDA_INFO"
	.align	4


	//----- nvinfo : EIATTR_CUDA_API_VERSION
	.align		4
        /*0000*/ 	.byte	0x04, 0x37
        /*0002*/ 	.short	(.L_721 - .L_720)
.L_720:
        /*0004*/ 	.word	0x00000073


	//----- nvinfo : EIATTR_SW2861232_WAR
	.align		4
.L_721:
        /*0008*/ 	.byte	0x01, 0x35
	.zero		2


	//----- nvinfo : EIATTR_PARAM_CBANK
	.align		4
        /*000c*/ 	.byte	0x04, 0x0a
        /*000e*/ 	.short	(.L_723 - .L_722)
	.align		4
.L_722:
        /*0010*/ 	.word	index@(.nv.constant0.tvmgen_default_fused_variance_kernel)
        /*0014*/ 	.short	0x0160
        /*0016*/ 	.short	0x0018


	//----- nvinfo : EIATTR_CBANK_PARAM_SIZE
	.align		4
.L_723:
        /*0018*/ 	.byte	0x03, 0x19
        /*001a*/ 	.short	0x0018


	//----- nvinfo : EIATTR_KPARAM_INFO
	.align		4
        /*001c*/ 	.byte	0x04, 0x17
        /*001e*/ 	.short	(.L_725 - .L_724)
.L_724:
        /*0020*/ 	.word	0x00000000
        /*0024*/ 	.short	0x0002
        /*0026*/ 	.short	0x0010
        /*0028*/ 	.byte	0x00, 0xf0, 0x21, 0x00


	//----- nvinfo : EIATTR_KPARAM_INFO
	.align		4
.L_725:
        /*002c*/ 	.byte	0x04, 0x17
        /*002e*/ 	.short	(.L_727 - .L_726)
.L_726:
        /*0030*/ 	.word	0x00000000
        /*0034*/ 	.short	0x0001
        /*0036*/ 	.short	0x0008
        /*0038*/ 	.byte	0x00, 0xf0, 0x21, 0x00


	//----- nvinfo : EIATTR_KPARAM_INFO
	.align		4
.L_727:
        /*003c*/ 	.byte	0x04, 0x17
        /*003e*/ 	.short	(.L_729 - .L_728)
.L_728:
        /*0040*/ 	.word	0x00000000
        /*0044*/ 	.short	0x0000
        /*0046*/ 	.short	0x0000
        /*0048*/ 	.byte	0x00, 0xf0, 0x21, 0x00


	//----- nvinfo : EIATTR_MAXREG_COUNT
	.align		4
.L_729:
        /*004c*/ 	.byte	0x03, 0x1b
        /*004e*/ 	.short	0x0040


	//----- nvinfo : EIATTR_COOP_GROUP_INSTR_OFFSETS
	.align		4
        /*0050*/ 	.byte	0x04, 0x28
        /*0052*/ 	.short	(.L_731 - .L_730)


	//   ....[0]....
.L_730:
        /*0054*/ 	.word	0x00000df0


	//   ....[1]....
        /*0058*/ 	.word	0x00000e10


	//   ....[2]....
        /*005c*/ 	.word	0x00000e30


	//   ....[3]....
        /*0060*/ 	.word	0x00000e50


	//   ....[4]....
        /*0064*/ 	.word	0x00000e80


	//   ....[5]....
        /*0068*/ 	.word	0x00000eb0


	//----- nvinfo : EIATTR_EXIT_INSTR_OFFSETS
	.align		4
.L_731:
        /*006c*/ 	.byte	0x04, 0x1c
        /*006e*/ 	.short	(.L_733 - .L_732)


	//   ....[0]....
.L_732:
        /*0070*/ 	.word	0x00000ec0


	//   ....[1]....
        /*0074*/ 	.word	0x00000f00


	//----- nvinfo : EIATTR_MAX_THREADS
	.align		4
.L_733:
        /*0078*/ 	.byte	0x04, 0x05
        /*007a*/ 	.short	(.L_735 - .L_734)
.L_734:
        /*007c*/ 	.word	0x00000400
        /*0080*/ 	.word	0x00000001
        /*0084*/ 	.word	0x00000001
.L_735:


//--------------------- .nv.info.tvmgen_default_fused_nn_dense_add_kernel --------------------------
	.section	.nv.info.tvmgen_default_fused_nn_dense_add_kernel,"",@"SHT_CUDA_INFO"
	.align	4


	//----- nvinfo : EIATTR_CUDA_API_VERSION
	.align		4
        /*0000*/ 	.byte	0x04, 0x37
        /*0002*/ 	.short	(.L_737 - .L_736)
.L_736:
        /*0004*/ 	.word	0x00000073


	//----- nvinfo : EIATTR_SW2861232_WAR
	.align		4
.L_737:
        /*0008*/ 	.byte	0x01, 0x35
	.zero		2


	//----- nvinfo : EIATTR_PARAM_CBANK
	.align		4
        /*000c*/ 	.byte	0x04, 0x0a
        /*000e*/ 	.short	(.L_739 - .L_738)
	.align		4
.L_738:
        /*0010*/ 	.word	index@(.nv.constant0.tvmgen_default_fused_nn_dense_add_kernel)
        /*0014*/ 	.short	0x0160
        /*0016*/ 	.short	0x0020


	//----- nvinfo : EIATTR_CBANK_PARAM_SIZE
	.align		4
.L_739:
        /*0018*/ 	.byte	0x03, 0x19
        /*001a*/ 	.short	0x0020


	//----- nvinfo : EIATTR_KPARAM_INFO
	.align		4
        /*001c*/ 	.byte	0x04, 0x17
        /*001e*/ 	.short	(.L_741 - .L_740)
.L_740:
        /*0020*/ 	.word	0x00000000
        /*0024*/ 	.short	0x0003
        /*0026*/ 	.short	0x0018
        /*0028*/ 	.byte	0x00, 0xf0, 0x21, 0x00


	//----- nvinfo : EIATTR_KPARAM_INFO
	.align		4
.L_741:
        /*002c*/ 	.byte	0x04, 0x17
        /*002e*/ 	.short	(.L_743 - .L_742)
.L_742:
        /*0030*/ 	.word	0x00000000
        /*0034*/ 	.short	0x0002
        /*0036*/ 	.short	0x0010
        /*0038*/ 	.byte	0x00, 0xf0, 0x21, 0x00


	//----- nvinfo : EIATTR_KPARAM_INFO
	.align		4
.L_743:
        /*003c*/ 	.byte	0x04, 0x17
        /*003e*/ 	.short	(.L_745 - .L_744)
.L_744:
        /*0040*/ 	.word	0x00000000
        /*0044*/ 	.short	0x0001
        /*0046*/ 	.short	0x0008
        /*0048*/ 	.byte	0x00, 0xf0, 0x21, 0x00


	//----- nvinfo : EIATTR_KPARAM_INFO
	.align		4
.L_745:
        /*004c*/ 	.byte	0x04, 0x17
        /*004e*/ 	.short	(.L_747 - .L_746)
.L_746:
        /*0050*/ 	.word	0x00000000
        /*0054*/ 	.short	0x0000
        /*0056*/ 	.short	0x0000
        /*0058*/ 	.byte	0x00, 0xf0, 0x21, 0x00


	//----- nvinfo : EIATTR_MAXREG_COUNT
	.align		4
.L_747:
        /*005c*/ 	.byte	0x03, 0x1b
        /*005e*/ 	.short	0x00ff


	//----- nvinfo : EIATTR_COOP_GROUP_INSTR_OFFSETS
	.align		4
        /*0060*/ 	.byte	0x04, 0x28
        /*0062*/ 	.short	(.L_749 - .L_748)


	//   ....[0]....
.L_748:
        /*0064*/ 	.word	0x00000300


	//   ....[1]....
        /*0068*/ 	.word	0x00000330


	//   ....[2]....
        /*006c*/ 	.word	0x00000350


	//   ....[3]....
        /*0070*/ 	.word	0x00000370


	//   ....[4]....
        /*0074*/ 	.word	0x00000390


	//   ....[5]....
        /*0078*/ 	.word	0x000003f0


	//----- nvinfo : EIATTR_EXIT_INSTR_OFFSETS
	.align		4
.L_749:
        /*007c*/ 	.byte	0x04, 0x1c
        /*007e*/ 	.short	(.L_751 - .L_750)


	//   ....[0]....
.L_750:
        /*0080*/ 	.word	0x00000460


	//   ....[1]....
        /*0084*/ 	.word	0x000004e0


	//----- nvinfo : EIATTR_MAX_THREADS
	.align		4
.L_751:
        /*0088*/ 	.byte	0x04, 0x05
        /*008a*/ 	.short	(.L_753 - .L_752)
.L_752:
        /*008c*/ 	.word	0x00000040
        /*0090*/ 	.word	0x00000001
        /*0094*/ 	.word	0x00000001
.L_753:


//--------------------- .nv.rel.action            --------------------------
	.section	.nv.rel.action,"",@"SHT_CUDA_RELOCINFO"
	.align	8
	.sectionentsize	8
        /*0000*/ 	.byte	0x4b, 0x00, 0x00, 0x00, 0x00, 0x00, 0x00, 0x00, 0x00, 0x02, 0x02, 0x08, 0x10, 0x0a, 0x2f, 0x22
        /* <DEDUP_REMOVED lines=12> */
        /*00d0*/ 	.byte	0x00, 0x00, 0x00, 0x14, 0x2c, 0x00, 0x00, 0x00


//--------------------- .nv.constant0.tvmgen_default_fused_nn_dense_add_1_kernel --------------------------
	.section	.nv.constant0.tvmgen_default_fused_nn_dense_add_1_kernel,"a",@progbits
	.align	4
.nv.constant0.tvmgen_default_fused_nn_dense_add_1_kernel:
	.zero		384


//--------------------- .nv.constant0.tvmgen_default_fused_reshape_1_kernel --------------------------
	.section	.nv.constant0.tvmgen_default_fused_reshape_1_kernel,"a",@progbits
	.align	4
.nv.constant0.tvmgen_default_fused_reshape_1_kernel:
	.zero		368


//--------------------- .nv.constant0.tvmgen_default_fused_mean_kernel_1 --------------------------
	.section	.nv.constant0.tvmgen_default_fused_mean_kernel_1,"a",@progbits
	.align	4
.nv.constant0.tvmgen_default_fused_mean_kernel_1:
	.zero		368


//--------------------- .nv.constant0.tvmgen_default_fused_reshape_add_add_kernel --------------------------
	.section	.nv.constant0.tvmgen_default_fused_reshape_add_add_kernel,"a",@progbits
	.align	4
.nv.constant0.tvmgen_default_fused_reshape_add_add_kernel:
	.zero		384


//--------------------- .nv.constant0.tvmgen_default_fused_reshape_transpose_reshape_kernel --------------------------
	.section	.nv.constant0.tvmgen_default_fused_reshape_transpose_reshape_kernel,"a",@progbits
	.align	4
.nv.constant0.tvmgen_default_fused_reshape_transpose_reshape_kernel:
	.zero		368


//--------------------- .nv.constant0.tvmgen_default_fused_nn_dense_1_kernel --------------------------
	.section	.nv.constant0.tvmgen_default_fused_nn_dense_1_kernel,"a",@progbits
	.align	4
.nv.constant0.tvmgen_default_fused_nn_dense_1_kernel:
	.zero		376


//--------------------- .nv.constant0.tvmgen_default_fused_nn_batch_matmul_kernel --------------------------
	.section	.nv.constant0.tvmgen_default_fused_nn_batch_matmul_kernel,"a",@progbits
	.align	4
.nv.constant0.tvmgen_default_fused_nn_batch_matmul_kernel:
	.zero		376


//--------------------- .nv.constant0.tvmgen_default_fused_reshape_add_divide_erf_add_multiply_multiply_reshape_kernel --------------------------
	.section	.nv.constant0.tvmgen_default_fused_reshape_add_divide_erf_add_multiply_multiply_reshape_kernel,"a",@progbits
	.align	4
.nv.constant0.tvmgen_default_fused_reshape_add_divide_erf_add_multiply_multiply_reshape_kernel:
	.zero		376


//--------------------- .nv.constant0.tvmgen_default_fused_reshape_add_reshape_expand_dims_transpose_squeeze_kernel --------------------------
	.section	.nv.constant0.tvmgen_default_fused_reshape_add_reshape_expand_dims_transpose_squeeze_kernel,"a",@progbits
	.align	4
.nv.constant0.tvmgen_default_fused_reshape_add_reshape_expand_dims_transpose_squeeze_kernel:
	.zero		376


//--------------------- .nv.constant0.tvmgen_default_fused_nn_dense_2_kernel --------------------------
	.section	.nv.constant0.tvmgen_default_fused_nn_dense_2_kernel,"a",@progbits
	.align	4
.nv.constant0.tvmgen_default_fused_nn_dense_2_kernel:
	.zero		376


//--------------------- .nv.constant2.tvmgen_default_fused_nn_conv2d_add_kernel --------------------------
	.section	.nv.constant2.tvmgen_default_fused_nn_conv2d_add_kernel,"a",@progbits
	.align	4
.nv.constant2.tvmgen_default_fused_nn_conv2d_add_kernel:
        /*0000*/ 	.byte	0xc4, 0x0d, 0x00, 0x00, 0x00, 0x00, 0x00, 0x00, 0x04, 0x00, 0x00, 0x00, 0x00, 0x00, 0x00, 0x00
        /*0010*/ 	.byte	0x40, 0x01, 0x00, 0x00, 0x00, 0x00, 0x00, 0x00


//--------------------- .nv.constant0.tvmgen_default_fused_nn_conv2d_add_kernel --------------------------
	.section	.nv.constant0.tvmgen_default_fused_nn_conv2d_add_kernel,"a",@progbits
	.align	4
.nv.constant0.tvmgen_default_fused_nn_conv2d_add_kernel:
	.zero		384


//--------------------- .nv.constant0.tvmgen_default_fused_take_reshape_transpose_reshape_transpose_kernel --------------------------
	.section	.nv.constant0.tvmgen_default_fused_take_reshape_transpose_reshape_transpose_kernel,"a",@progbits
	.align	4
.nv.constant0.tvmgen_default_fused_take_reshape_transpose_reshape_transpose_kernel:
	.zero		376


//--------------------- .nv.constant0.tvmgen_default_fused_nn_softmax_kernel --------------------------
	.section	.nv.constant0.tvmgen_default_fused_nn_softmax_kernel,"a",@progbits
	.align	4
.nv.constant0.tvmgen_default_fused_nn_softmax_kernel:
	.zero		368


//--------------------- .nv.constant0.tvmgen_default_fused_variance_kernel_1 --------------------------
	.section	.nv.constant0.tvmgen_default_fused_variance_kernel_1,"a",@progbits
	.align	4
.nv.constant0.tvmgen_default_fused_variance_kernel_1:
	.zero		368


//--------------------- .nv.constant0.tvmgen_default_fused_subtract_add_rsqrt_multiply_multiply_add_take_kernel --------------------------
	.section	.nv.constant0.tvmgen_default_fused_subtract_add_rsqrt_multiply_multiply_add_take_kernel,"a",@progbits
	.align	4
.nv.constant0.tvmgen_default_fused_subtract_add_rsqrt_multiply_multiply_add_take_kernel:
	.zero		408


//--------------------- .nv.constant0.tvmgen_default_fused_mean_kernel --------------------------
	.section	.nv.constant0.tvmgen_default_fused_mean_kernel,"a",@progbits
	.align	4
.nv.constant0.tvmgen_default_fused_mean_kernel:
	.zero		368


//--------------------- .nv.constant0.tvmgen_default_fused_nn_batch_matmul_1_kernel --------------------------
	.section	.nv.constant0.tvmgen_default_fused_nn_batch_matmul_1_kernel,"a",@progbits
	.align	4
.nv.constant0.tvmgen_default_fused_nn_batch_matmul_1_kernel:
	.zero		376


//--------------------- .nv.constant0.tvmgen_default_fused_nn_dense_kernel --------------------------
	.section	.nv.constant0.tvmgen_default_fused_nn_dense_kernel,"a",@progbits
	.align	4
.nv.constant0.tvmgen_default_fused_nn_dense_kernel:
	.zero		376


//--------------------- .nv.constant0.tvmgen_default_fused_nn_softmax_kernel_1 --------------------------
	.section	.nv.constant0.tvmgen_default_fused_nn_softmax_kernel_1,"a",@progbits
	.align	4
.nv.constant0.tvmgen_default_fused_nn_softmax_kernel_1:
	.zero		376


//--------------------- .nv.constant0.tvmgen_default_fused_reshape_transpose_concatenate_add_kernel --------------------------
	.section	.nv.constant0.tvmgen_default_fused_reshape_transpose_concatenate_add_kernel,"a",@progbits
	.align	4
.nv.constant0.tvmgen_default_fused_reshape_transpose_concatenate_add_kernel:
	.zero		384


//--------------------- .nv.constant0.tvmgen_default_fused_subtract_add_rsqrt_multiply_multiply_add_transpose_reshape_kernel --------------------------
	.section	.nv.constant0.tvmgen_default_fused_subtract_add_rsqrt_multiply_multiply_add_transpose_reshape_kernel,"a",@progbits
	.align	4
.nv.constant0.tvmgen_default_fused_subtract_add_rsqrt_multiply_multiply_add_transpose_reshape_kernel:
	.zero		400


//--------------------- .nv.constant0.tvmgen_default_fused_take_reshape_transpose_reshape_multiply_reshape_kernel --------------------------
	.section	.nv.constant0.tvmgen_default_fused_take_reshape_transpose_reshape_multiply_reshape_kernel,"a",@progbits
	.align	4
.nv.constant0.tvmgen_default_fused_take_reshape_transpose_reshape_multiply_reshape_kernel:
	.zero		384


//--------------------- .nv.constant0.tvmgen_default_fused_reshape_kernel --------------------------
	.section	.nv.constant0.tvmgen_default_fused_reshape_kernel,"a",@progbits
	.align	4
.nv.constant0.tvmgen_default_fused_reshape_kernel:
	.zero		368


//--------------------- .nv.constant0.tvmgen_default_fused_nn_softmax_kernel_3 --------------------------
	.section	.nv.constant0.tvmgen_default_fused_nn_softmax_kernel_3,"a",@progbits
	.align	4
.nv.constant0.tvmgen_default_fused_nn_softmax_kernel_3:
	.zero		376


//--------------------- .nv.constant0.tvmgen_default_fused_reshape_transpose_add_kernel --------------------------
	.section	.nv.constant0.tvmgen_default_fused_reshape_transpose_add_kernel,"a",@progbits
	.align	4
.nv.constant0.tvmgen_default_fused_reshape_transpose_add_kernel:
	.zero		376


//--------------------- .nv.constant0.tvmgen_default_fused_nn_softmax_kernel_2 --------------------------
	.section	.nv.constant0.tvmgen_default_fused_nn_softmax_kernel_2,"a",@progbits
	.align	4
.nv.constant0.tvmgen_default_fused_nn_softmax_kernel_2:
	.zero		368


//--------------------- .nv.constant0.tvmgen_default_fused_take_reshape_transpose_reshape_transpose_multiply_reshape_transpose_kernel --------------------------
	.section	.nv.constant0.tvmgen_default_fused_take_reshape_transpose_reshape_transpose_multiply_reshape_transpose_kernel,"a",@progbits
	.align	4
.nv.constant0.tvmgen_default_fused_take_reshape_transpose_reshape_transpose_multiply_reshape_transpose_kernel:
	.zero		384


//--------------------- .nv.constant0.tvmgen_default_fused_subtract_add_rsqrt_multiply_multiply_add_reshape_kernel --------------------------
	.section	.nv.constant0.tvmgen_default_fused_subtract_add_rsqrt_multiply_multiply_add_reshape_kernel,"a",@progbits
	.align	4
.nv.constant0.tvmgen_default_fused_subtract_add_rsqrt_multiply_multiply_add_reshape_kernel:
	.zero		400


//--------------------- .nv.constant0.tvmgen_default_fused_variance_kernel --------------------------
	.section	.nv.constant0.tvmgen_default_fused_variance_kernel,"a",@progbits
	.align	4
.nv.constant0.tvmgen_default_fused_variance_kernel:
	.zero		376


//--------------------- .nv.constant0.tvmgen_default_fused_nn_dense_add_kernel --------------------------
	.section	.nv.constant0.tvmgen_default_fused_nn_dense_add_kernel,"a",@progbits
	.align	4
.nv.constant0.tvmgen_default_fused_nn_dense_add_kernel:
	.zero		384


//--------------------- .text.tvmgen_default_fused_nn_dense_add_1_kernel --------------------------
	.section	.text.tvmgen_default_fused_nn_dense_add_1_kernel,"ax",@progbits
	.sectionflags	@"SHF_BARRIERS=1"
	.sectioninfo	@"SHI_REGISTERS=35"
	.align	128
        .global         tvmgen_default_fused_nn_dense_add_1_kernel
        .type           tvmgen_default_fused_nn_dense_add_1_kernel,@function
        .size           tvmgen_default_fused_nn_dense_add_1_kernel,(.L_x_122 - tvmgen_default_fused_nn_dense_add_1_kernel)
        .other          tvmgen_default_fused_nn_dense_add_1_kernel,@"STO_CUDA_ENTRY STV_DEFAULT"
tvmgen_default_fused_nn_dense_add_1_kernel:
.text.tvmgen_default_fused_nn_dense_add_1_kernel:
[----:B------:R-:W-:-:S02]  /*0000*/  MOV R1, c[0x0][0x28] ;  /* 0x00000a0000017a02 */ /* 0x000fc40000000f00 */
[----:B------:R-:W0:Y:S01]  /*0010*/  S2R R32, SR_TID.X ;  /* 0x0000000000207919 */ /* 0x000e220000002100 */
[----:B------:R-:W-:Y:S01]  /*0020*/  MOV R2, 0x4 ;  /* 0x0000000400027802 */ /* 0x000fe20000000f00 */
[----:B------:R-:W-:Y:S02]  /*0030*/  ULDC.64 UR4, c[0x0][0x118] ;  /* 0x0000460000047ab9 */ /* 0x000fe40000000a00 */
[----:B------:R-:W1:Y:S02]  /*0040*/  S2R R3, SR_CTAID.X ;  /* 0x0000000000037919 */ /* 0x000e640000002500 */
[----:B0-----:R-:W-:-:S04]  /*0050*/  IMAD.WIDE R4, R32, R2, c[0x0][0x168] ;  /* 0x00005a0020047625 */ /* 0x001fc800078e0202 */
[----:B-1----:R-:W-:Y:S01]  /*0060*/  IMAD R7, R3, 0x300, R32 ;  /* 0x0000030003077824 */ /* 0x002fe200078e0220 */
[----:B------:R-:W2:Y:S03]  /*0070*/  LDG.E.CONSTANT R9, [R4.64] ;  /* 0x0000000404097981 */ /* 0x000ea6000c1e9900 */
[----:B------:R-:W-:Y:S01]  /*0080*/  IMAD.WIDE R6, R7, R2, c[0x0][0x170] ;  /* 0x00005c0007067625 */ /* 0x000fe200078e0202 */
[----:B------:R-:W3:Y:S04]  /*0090*/  LDG.E.CONSTANT R8, [R4.64+0x100] ;  /* 0x0001000404087981 */ /* 0x000ee8000c1e9900 */
[----:B------:R-:W2:Y:S04]  /*00a0*/  LDG.E.CONSTANT R0, [R6.64] ;  /* 0x0000000406007981 */ /* 0x000ea8000c1e9900 */
[----:B------:R-:W3:Y:S04]  /*00b0*/  LDG.E.CONSTANT R11, [R6.64+0x100] ;  /* 0x00010004060b7981 */ /* 0x000ee8000c1e9900 */
[----:B------:R-:W4:Y:S04]  /*00c0*/  LDG.E.CONSTANT R10, [R4.64+0x200] ;  /* 0x00020004040a7981 */ /* 0x000f28000c1e9900 */
[----:B------:R-:W4:Y:S04]  /*00d0*/  LDG.E.CONSTANT R13, [R6.64+0x200] ;  /* 0x00020004060d7981 */ /* 0x000f28000c1e9900 */
[----:B------:R-:W5:Y:S04]  /*00e0*/  LDG.E.CONSTANT R12, [R4.64+0x300] ;  /* 0x00030004040c7981 */ /* 0x000f68000c1e9900 */
        /* <DEDUP_REMOVED lines=16> */
[----:B------:R-:W5:Y:S01]  /*01f0*/  LDG.E.CONSTANT R31, [R6.64+0xb00] ;  /* 0x000b0004061f7981 */ /* 0x000f62000c1e9900 */
[----:B------:R-:W-:-:S02]  /*0200*/  LOP3.LUT P0, RZ, R32, 0x1f, RZ, 0xc0, !PT ;  /* 0x0000001f20ff7812 */ /* 0x000fc4000780c0ff */
[----:B------:R-:W-:Y:S01]  /*0210*/  ISETP.GT.AND P1, PT, R32, 0x1, PT ;  /* 0x000000012000780c */ /* 0x000fe20003f24270 */
[----:B--2---:R-:W-:-:S04]  /*0220*/  FFMA R0, R0, R9, RZ ;  /* 0x0000000900007223 */ /* 0x004fc800000000ff */
[----:B---3--:R-:W-:-:S04]  /*0230*/  FFMA R0, R11, R8, R0 ;  /* 0x000000080b007223 */ /* 0x008fc80000000000 */
[----:B----4-:R-:W-:-:S04]  /*0240*/  FFMA R0, R13, R10, R0 ;  /* 0x0000000a0d007223 */ /* 0x010fc80000000000 */
[----:B-----5:R-:W-:-:S04]  /*0250*/  FFMA R0, R15, R12, R0 ;  /* 0x0000000c0f007223 */ /* 0x020fc80000000000 */
[----:B------:R-:W-:-:S04]  /*0260*/  FFMA R0, R17, R14, R0 ;  /* 0x0000000e11007223 */ /* 0x000fc80000000000 */
[----:B------:R-:W-:-:S04]  /*0270*/  FFMA R0, R19, R16, R0 ;  /* 0x0000001013007223 */ /* 0x000fc80000000000 */
[----:B------:R-:W-:-:S04]  /*0280*/  FFMA R0, R21, R18, R0 ;  /* 0x0000001215007223 */ /* 0x000fc80000000000 */
[----:B------:R-:W-:-:S04]  /*0290*/  FFMA R0, R23, R20, R0 ;  /* 0x0000001417007223 */ /* 0x000fc80000000000 */
[----:B------:R-:W-:-:S04]  /*02a0*/  FFMA R0, R25, R22, R0 ;  /* 0x0000001619007223 */ /* 0x000fc80000000000 */
[----:B------:R-:W-:-:S04]  /*02b0*/  FFMA R0, R27, R24, R0 ;  /* 0x000000181b007223 */ /* 0x000fc80000000000 */
[----:B------:R-:W-:-:S04]  /*02c0*/  FFMA R0, R29, R26, R0 ;  /* 0x0000001a1d007223 */ /* 0x000fc80000000000 */
[----:B------:R-:W-:-:S05]  /*02d0*/  FFMA R0, R31, R28, R0 ;  /* 0x0000001c1f007223 */ /* 0x000fca0000000000 */
[----:B------:R-:W0:Y:S02]  /*02e0*/  SHFL.DOWN PT, R5, R0, 0x10, 0x1f ;  /* 0x0a001f0000057f89 */ /* 0x000e2400000e0000 */
[----:B0-----:R-:W-:-:S05]  /*02f0*/  FADD R5, R0, R5 ;  /* 0x0000000500057221 */ /* 0x001fca0000000000 */
[----:B------:R-:W0:Y:S02]  /*0300*/  SHFL.DOWN PT, R4, R5, 0x8, 0x1f ;  /* 0x09001f0005047f89 */ /* 0x000e2400000e0000 */
[----:B0-----:R-:W-:-:S05]  /*0310*/  FADD R4, R5, R4 ;  /* 0x0000000405047221 */ /* 0x001fca0000000000 */
[----:B------:R-:W0:Y:S02]  /*0320*/  SHFL.DOWN PT, R7, R4, 0x4, 0x1f ;  /* 0x08801f0004077f89 */ /* 0x000e2400000e0000 */
[----:B0-----:R-:W-:-:S05]  /*0330*/  FADD R7, R4, R7 ;  /* 0x0000000704077221 */ /* 0x001fca0000000000 */
[----:B------:R-:W0:Y:S02]  /*0340*/  SHFL.DOWN PT, R6, R7, 0x2, 0x1f ;  /* 0x08401f0007067f89 */ /* 0x000e2400000e0000 */
[----:B0-----:R-:W-:-:S05]  /*0350*/  FADD R6, R7, R6 ;  /* 0x0000000607067221 */ /* 0x001fca0000000000 */
[----:B------:R-:W0:Y:S01]  /*0360*/  SHFL.DOWN PT, R9, R6, 0x1, 0x1f ;  /* 0x08201f0006097f89 */ /* 0x000e2200000e0000 */
[----:B------:R-:W-:Y:S01]  /*0370*/  @!P0 SHF.R.S32.HI R0, RZ, 0x5, R32 ;  /* 0x00000005ff008819 */ /* 0x000fe20000011420 */
[----:B0-----:R-:W-:-:S05]  /*0380*/  @!P0 FADD R9, R6, R9 ;  /* 0x0000000906098221 */ /* 0x001fca0000000000 */
[----:B------:R-:W-:Y:S04]  /*0390*/  @!P0 STS [R0.X4+0x4], R9 ;  /* 0x0000040900008388 */ /* 0x000fe80000004800 */
[----:B------:R-:W-:Y:S06]  /*03a0*/  BAR.SYNC 0x0 ;  /* 0x0000000000007b1d */ /* 0x000fec0000000000 */
[----:B------:R-:W0:Y:S01]  /*03b0*/  @!P1 LDS R30, [R32.X4+0x4] ;  /* 0x00000400201e9984 */ /* 0x000e220000004800 */
[----:B------:R-:W-:-:S03]  /*03c0*/  ISETP.NE.AND P0, PT, R32, RZ, PT ;  /* 0x000000ff2000720c */ /* 0x000fc60003f05270 */
[----:B0-----:R-:W0:Y:S02]  /*03d0*/  SHFL.DOWN PT, R5, R30, 0x1, 0x1f ;  /* 0x08201f001e057f89 */ /* 0x001e2400000e0000 */
[----:B0-----:R-:W-:-:S08]  /*03e0*/  FADD R5, R30, R5 ;  /* 0x000000051e057221 */ /* 0x001fd00000000000 */
[----:B------:R-:W-:Y:S04]  /*03f0*/  @!P0 STS [RZ], R5 ;  /* 0x00000005ff008388 */ /* 0x000fe80000000800 */
[----:B------:R-:W-:Y:S06]  /*0400*/  BAR.SYNC 0x0 ;  /* 0x0000000000007b1d */ /* 0x000fec0000000000 */
[----:B------:R-:W0:Y:S04]  /*0410*/  @!P0 LDS R4, [RZ] ;  /* 0x00000000ff048984 */ /* 0x000e280000000800 */
[----:B0-----:R-:W-:Y:S04]  /*0420*/  @!P0 STS [0xc], R4 ;  /* 0x00000c04ff008388 */ /* 0x001fe80000000800 */
[----:B------:R-:W-:Y:S06]  /*0430*/  BAR.SYNC 0x0 ;  /* 0x0000000000007b1d */ /* 0x000fec0000000000 */
[----:B------:R-:W-:Y:S05]  /*0440*/  @P0 EXIT ;  /* 0x000000000000094d */ /* 0x000fea0003800000 */
[CC--:B------:R-:W-:Y:S01]  /*0450*/  IMAD.WIDE R4, R3.reuse, R2.reuse, c[0x0][0x178] ;  /* 0x00005e0003047625 */ /* 0x0c0fe200078e0202 */
[----:B------:R-:W0:Y:S05]  /*0460*/  LDS R0, [0xc] ;  /* 0x00000c00ff007984 */ /* 0x000e2a0000000800 */
[----:B------:R-:W0:Y:S01]  /*0470*/  LDG.E.CONSTANT R5, [R4.64] ;  /* 0x0000000404057981 */ /* 0x000e22000c1e9900 */
[----:B------:R-:W-:Y:S01]  /*0480*/  IMAD.WIDE R2, R3, R2, c[0x0][0x160] ;  /* 0x0000580003027625 */ /* 0x000fe200078e0202 */
[----:B0-----:R-:W-:-:S05]  /*0490*/  FADD R7, R0, R5 ;  /* 0x0000000500077221 */ /* 0x001fca0000000000 */
[----:B------:R-:W-:Y:S01]  /*04a0*/  STG.E [R2.64], R7 ;  /* 0x0000000702007986 */ /* 0x000fe2000c101904 */
[----:B------:R-:W-:Y:S05]  /*04b0*/  EXIT ;  /* 0x000000000000794d */ /* 0x000fea0003800000 */
.L_x_0:
[----:B------:R-:W-:-:S00]  /*04c0*/  BRA `(.L_x_0) ;  /* 0xfffffff000007947 */ /* 0x000fc0000383ffff */
[----:B------:R-:W-:-:S00]  /*04d0*/  NOP ;  /* 0x0000000000007918 */ /* 0x000fc00000000000 */
        /* <DEDUP_REMOVED lines=10> */
.L_x_122:


//--------------------- .text.tvmgen_default_fused_reshape_1_kernel --------------------------
	.section	.text.tvmgen_default_fused_reshape_1_kernel,"ax",@progbits
	.sectioninfo	@"SHI_REGISTERS=10"
	.align	128
        .global         tvmgen_default_fused_reshape_1_kernel
        .type           tvmgen_default_fused_reshape_1_kernel,@function
        .size           tvmgen_default_fused_reshape_1_kernel,(.L_x_123 - tvmgen_default_fused_reshape_1_kernel)
        .other          tvmgen_default_fused_reshape_1_kernel,@"STO_CUDA_ENTRY STV_DEFAULT"
tvmgen_default_fused_reshape_1_kernel:
.text.tvmgen_default_fused_reshape_1_kernel:
[----:B------:R-:W-:-:S02]  /*0000*/  IMAD.MOV.U32 R1, RZ, RZ, c[0x0][0x28] ;  /* 0x00000a00ff017624 */ /* 0x000fc400078e00ff */
[----:B------:R-:W0:Y:S01]  /*0010*/  S2R R4, SR_CTAID.X ;  /* 0x0000000000047919 */ /* 0x000e220000002500 */
[----:B------:R-:W-:Y:S01]  /*0020*/  MOV R5, 0x4 ;  /* 0x0000000400057802 */ /* 0x000fe20000000f00 */
[----:B------:R-:W-:Y:S01]  /*0030*/  ULDC.64 UR4, c[0x0][0x118] ;  /* 0x0000460000047ab9 */ /* 0x000fe20000000a00 */
[----:B------:R-:W-:Y:S01]  /*0040*/  BSSY B0, `(.L_x_1) ;  /* 0x000000c000007945 */ /* 0x000fe20003800000 */
[----:B------:R-:W1:Y:S01]  /*0050*/  S2R R3, SR_TID.X ;  /* 0x0000000000037919 */ /* 0x000e620000002100 */
[C---:B0-----:R-:W-:Y:S01]  /*0060*/  IMAD.SHL.U32 R0, R4.reuse, 0x100, RZ ;  /* 0x0000010004007824 */ /* 0x041fe200078e00ff */
[----:B-1----:R-:W-:-:S04]  /*0070*/  LEA R4, R4, R3, 0xa ;  /* 0x0000000304047211 */ /* 0x002fc800078e50ff */
[----:B------:R-:W-:Y:S01]  /*0080*/  LEA.HI.SX32 R0, R3, R0, 0x1e ;  /* 0x0000000003007211 */ /* 0x000fe200078ff2ff */
[----:B------:R-:W-:-:S03]  /*0090*/  IMAD.WIDE R2, R4, R5, c[0x0][0x168] ;  /* 0x00005a0004027625 */ /* 0x000fc600078e0205 */
[C---:B------:R-:W-:Y:S02]  /*00a0*/  ISETP.GT.AND P0, PT, R0.reuse, 0x1c6ca, PT ;  /* 0x0001c6ca0000780c */ /* 0x040fe40003f04270 */
[----:B------:R-:W-:Y:S01]  /*00b0*/  ISETP.GT.AND P1, PT, R0, 0xc6ca, PT ;  /* 0x0000c6ca0000780c */ /* 0x000fe20003f24270 */
[----:B------:R-:W-:-:S10]  /*00c0*/  IMAD.WIDE R4, R4, R5, c[0x0][0x160] ;  /* 0x0000580004047625 */ /* 0x000fd400078e0205 */
[----:B------:R-:W-:Y:S05]  /*00d0*/  @P0 BRA `(.L_x_2) ;  /* 0x0000002000000947 */ /* 0x000fea0003800000 */
[----:B------:R-:W2:Y:S04]  /*00e0*/  LDG.E.CONSTANT R7, [R2.64] ;  /* 0x0000000402077981 */ /* 0x000ea8000c1e9900 */
[----:B--2---:R0:W-:Y:S02]  /*00f0*/  STG.E [R4.64], R7 ;  /* 0x0000000704007986 */ /* 0x0041e4000c101904 */
.L_x_2:
[----:B------:R-:W-:Y:S05]  /*0100*/  BSYNC B0 ;  /* 0x0000000000007941 */ /* 0x000fea0003800000 */
.L_x_1:
[----:B------:R-:W-:Y:S05]  /*0110*/  @P1 EXIT ;  /* 0x000000000000194d */ /* 0x000fea0003800000 */
[----:B------:R-:W2:Y:S04]  /*0120*/  LDG.E.CONSTANT R3, [R2.64+0x100000] ;  /* 0x1000000402037981 */ /* 0x000ea8000c1e9900 */
[----:B--2---:R-:W-:Y:S01]  /*0130*/  STG.E [R4.64+0x100000], R3 ;  /* 0x1000000304007986 */ /* 0x004fe2000c101904 */
[----:B------:R-:W-:Y:S05]  /*0140*/  EXIT ;  /* 0x000000000000794d */ /* 0x000fea0003800000 */
.L_x_3:
        /* <DEDUP_REMOVED lines=11> */
.L_x_123:


//--------------------- .text.tvmgen_default_fused_mean_kernel_1 --------------------------
	.section	.text.tvmgen_default_fused_mean_kernel_1,"ax",@progbits
	.sectioninfo	@"SHI_REGISTERS=10"
	.align	128
        .global         tvmgen_default_fused_mean_kernel_1
        .type           tvmgen_default_fused_mean_kernel_1,@function
        .size           tvmgen_default_fused_mean_kernel_1,(.L_x_124 - tvmgen_default_fused_mean_kernel_1)
        .other          tvmgen_default_fused_mean_kernel_1,@"STO_CUDA_ENTRY STV_DEFAULT"
tvmgen_default_fused_mean_kernel_1:
.text.tvmgen_default_fused_mean_kernel_1:
[----:B------:R-:W-:-:S02]  /*0000*/  MOV R1, c[0x0][0x28] ;  /* 0x00000a0000017a02 */ /* 0x000fc40000000f00 */
[----:B------:R-:W0:Y:S01]  /*0010*/  S2R R4, SR_TID.X ;  /* 0x0000000000047919 */ /* 0x000e220000002100 */
[----:B------:R-:W-:Y:S01]  /*0020*/  MOV R5, 0x4 ;  /* 0x0000000400057802 */ /* 0x000fe20000000f00 */
[----:B------:R-:W-:-:S04]  /*0030*/  ULDC.64 UR4, c[0x0][0x118] ;  /* 0x0000460000047ab9 */ /* 0x000fc80000000a00 */
[----:B0-----:R-:W-:-:S06]  /*0040*/  IMAD.WIDE R2, R4, R5, c[0x0][0x168] ;  /* 0x00005a0004027625 */ /* 0x001fcc00078e0205 */
[----:B------:R-:W2:Y:S01]  /*0050*/  LDG.E.CONSTANT R2, [R2.64] ;  /* 0x0000000402027981 */ /* 0x000ea2000c1e9900 */
[----:B------:R-:W-:Y:S01]  /*0060*/  IMAD.WIDE R4, R4, R5, c[0x0][0x160] ;  /* 0x0000580004047625 */ /* 0x000fe200078e0205 */
[----:B--2---:R-:W-:-:S05]  /*0070*/  FMUL R7, R2, 0.0013020830228924751282 ;  /* 0x3aaaaaa802077820 */ /* 0x004fca0000400000 */
[----:B------:R-:W-:Y:S01]  /*0080*/  STG.E [R4.64], R7 ;  /* 0x0000000704007986 */ /* 0x000fe2000c101904 */
[----:B------:R-:W-:Y:S05]  /*0090*/  EXIT ;  /* 0x000000000000794d */ /* 0x000fea0003800000 */
.L_x_4:
        /* <DEDUP_REMOVED lines=14> */
.L_x_124:


//--------------------- .text.tvmgen_default_fused_reshape_add_add_kernel --------------------------
	.section	.text.tvmgen_default_fused_reshape_add_add_kernel,"ax",@progbits
	.sectioninfo	@"SHI_REGISTERS=14"
	.align	128
        .global         tvmgen_default_fused_reshape_add_add_kernel
        .type           tvmgen_default_fused_reshape_add_add_kernel,@function
        .size           tvmgen_default_fused_reshape_add_add_kernel,(.L_x_125 - tvmgen_default_fused_reshape_add_add_kernel)
        .other          tvmgen_default_fused_reshape_add_add_kernel,@"STO_CUDA_ENTRY STV_DEFAULT"
tvmgen_default_fused_reshape_add_add_kernel:
.text.tvmgen_default_fused_reshape_add_add_kernel:
[----:B------:R-:W-:-:S02]  /*0000*/  MOV R1, c[0x0][0x28] ;  /* 0x00000a0000017a02 */ /* 0x000fc40000000f00 */
[----:B------:R-:W0:Y:S04]  /*0010*/  S2R R8, SR_TID.X ;  /* 0x0000000000087919 */ /* 0x000e280000002100 */
[----:B------:R-:W1:Y:S01]  /*0020*/  S2R R3, SR_CTAID.X ;  /* 0x0000000000037919 */ /* 0x000e620000002500 */
[----:B0-----:R-:W-:-:S04]  /*0030*/  SHF.R.S32.HI R0, RZ, 0x8, R8 ;  /* 0x00000008ff007819 */ /* 0x001fc80000011408 */
[----:B-1----:R-:W-:-:S04]  /*0040*/  LEA R0, R3, R0, 0x2 ;  /* 0x0000000003007211 */ /* 0x002fc800078e10ff */
[----:B------:R-:W-:-:S13]  /*0050*/  ISETP.GT.AND P0, PT, R0, 0x24e, PT ;  /* 0x0000024e0000780c */ /* 0x000fda0003f04270 */
[----:B------:R-:W-:Y:S05]  /*0060*/  @P0 EXIT ;  /* 0x000000000000094d */ /* 0x000fea0003800000 */
[C---:B------:R-:W-:Y:S01]  /*0070*/  LEA R8, R3.reuse, R8, 0xa ;  /* 0x0000000803087211 */ /* 0x040fe200078e50ff */
[----:B------:R-:W-:Y:S01]  /*0080*/  IMAD.HI R0, R0, 0x55555556, RZ ;  /* 0x5555555600007827 */ /* 0x000fe200078e02ff */
[----:B------:R-:W-:Y:S01]  /*0090*/  MOV R9, 0x4 ;  /* 0x0000000400097802 */ /* 0x000fe20000000f00 */
[----:B------:R-:W-:Y:S02]  /*00a0*/  ULDC.64 UR4, c[0x0][0x118] ;  /* 0x0000460000047ab9 */ /* 0x000fe40000000a00 */
[----:B------:R-:W-:Y:S01]  /*00b0*/  IMAD R2, R3, -0x300, R8 ;  /* 0xfffffd0003027824 */ /* 0x000fe200078e0208 */
[----:B------:R-:W-:-:S03]  /*00c0*/  LEA.HI R0, R0, R0, RZ, 0x1 ;  /* 0x0000000000007211 */ /* 0x000fc600078f08ff */
[----:B------:R-:W-:-:S05]  /*00d0*/  IMAD.HI R3, R2, 0x2aaaaaab, RZ ;  /* 0x2aaaaaab02037827 */ /* 0x000fca00078e02ff */
[----:B------:R-:W-:-:S04]  /*00e0*/  SHF.R.U32.HI R4, RZ, 0x1f, R3 ;  /* 0x0000001fff047819 */ /* 0x000fc80000011603 */
[----:B------:R-:W-:-:S05]  /*00f0*/  LEA.HI.SX32 R3, R3, R4, 0x19 ;  /* 0x0000000403037211 */ /* 0x000fca00078fcaff */
[----:B------:R-:W-:-:S04]  /*0100*/  IMAD R3, R3, -0x300, R2 ;  /* 0xfffffd0003037824 */ /* 0x000fc800078e0202 */
[----:B------:R-:W-:Y:S02]  /*0110*/  IMAD R0, R0, 0x300, R3 ;  /* 0x0000030000007824 */ /* 0x000fe400078e0203 */
[----:B------:R-:W-:-:S04]  /*0120*/  IMAD.WIDE R4, R3, R9, c[0x0][0x170] ;  /* 0x00005c0003047625 */ /* 0x000fc800078e0209 */
[-C--:B------:R-:W-:Y:S02]  /*0130*/  IMAD.WIDE R6, R0, R9.reuse, c[0x0][0x168] ;  /* 0x00005a0000067625 */ /* 0x080fe400078e0209 */
[----:B------:R-:W2:Y:S02]  /*0140*/  LDG.E.CONSTANT R5, [R4.64] ;  /* 0x0000000404057981 */ /* 0x000ea4000c1e9900 */
[CC--:B------:R-:W-:Y:S02]  /*0150*/  IMAD.WIDE R2, R8.reuse, R9.reuse, c[0x0][0x178] ;  /* 0x00005e0008027625 */ /* 0x0c0fe400078e0209 */
[----:B------:R-:W2:Y:S04]  /*0160*/  LDG.E.CONSTANT R6, [R6.64] ;  /* 0x0000000406067981 */ /* 0x000ea8000c1e9900 */
[----:B------:R-:W3:Y:S01]  /*0170*/  LDG.E.CONSTANT R3, [R2.64] ;  /* 0x0000000402037981 */ /* 0x000ee2000c1e9900 */
[----:B------:R-:W-:Y:S01]  /*0180*/  IMAD.WIDE R8, R8, R9, c[0x0][0x160] ;  /* 0x0000580008087625 */ /* 0x000fe200078e0209 */
[----:B--2---:R-:W-:-:S04]  /*0190*/  FADD R0, R6, R5 ;  /* 0x0000000506007221 */ /* 0x004fc80000000000 */
[----:B---3--:R-:W-:-:S05]  /*01a0*/  FADD R11, R0, R3 ;  /* 0x00000003000b7221 */ /* 0x008fca0000000000 */
[----:B------:R-:W-:Y:S01]  /*01b0*/  STG.E [R8.64], R11 ;  /* 0x0000000b08007986 */ /* 0x000fe2000c101904 */
[----:B------:R-:W-:Y:S05]  /*01c0*/  EXIT ;  /* 0x000000000000794d */ /* 0x000fea0003800000 */
.L_x_5:
        /* <DEDUP_REMOVED lines=11> */
.L_x_125:


//--------------------- .text.tvmgen_default_fused_reshape_transpose_reshape_kernel --------------------------
	.section	.text.tvmgen_default_fused_reshape_transpose_reshape_kernel,"ax",@progbits
	.sectioninfo	@"SHI_REGISTERS=12"
	.align	128
        .global         tvmgen_default_fused_reshape_transpose_reshape_kernel
        .type           tvmgen_default_fused_reshape_transpose_reshape_kernel,@function
        .size           tvmgen_default_fused_reshape_transpose_reshape_kernel,(.L_x_126 - tvmgen_default_fused_reshape_transpose_reshape_kernel)
        .other          tvmgen_default_fused_reshape_transpose_reshape_kernel,@"STO_CUDA_ENTRY STV_DEFAULT"
tvmgen_default_fused_reshape_transpose_reshape_kernel:
.text.tvmgen_default_fused_reshape_transpose_reshape_kernel:
[----:B------:R-:W-:-:S02]  /*0000*/  IMAD.MOV.U32 R1, RZ, RZ, c[0x0][0x28] ;  /* 0x00000a00ff017624 */ /* 0x000fc400078e00ff */
[----:B------:R-:W0:Y:S04]  /*0010*/  S2R R5, SR_CTAID.X ;  /* 0x0000000000057919 */ /* 0x000e280000002500 */
[----:B------:R-:W1:Y:S01]  /*0020*/  S2R R7, SR_TID.X ;  /* 0x0000000000077919 */ /* 0x000e620000002100 */
[----:B0-----:R-:W-:-:S04]  /*0030*/  SHF.L.U32 R0, R5, 0x2, RZ ;  /* 0x0000000205007819 */ /* 0x001fc800000006ff */
[----:B-1----:R-:W-:-:S04]  /*0040*/  LEA.HI.SX32 R2, R7, R0, 0x18 ;  /* 0x0000000007027211 */ /* 0x002fc800078fc2ff */
[----:B------:R-:W-:-:S13]  /*0050*/  ISETP.GT.AND P0, PT, R2, 0x24e, PT ;  /* 0x0000024e0200780c */ /* 0x000fda0003f04270 */
[----:B------:R-:W-:Y:S05]  /*0060*/  @P0 EXIT ;  /* 0x000000000000094d */ /* 0x000fea0003800000 */
[----:B------:R-:W-:Y:S01]  /*0070*/  LEA.HI.SX32 R0, R7, R0, 0x1a ;  /* 0x0000000007007211 */ /* 0x000fe200078fd2ff */
[----:B------:R-:W-:Y:S01]  /*0080*/  IMAD.HI R3, R2, 0x55555556, RZ ;  /* 0x5555555602037827 */ /* 0x000fe200078e02ff */
[----:B------:R-:W-:Y:S01]  /*0090*/  MOV R9, 0x4 ;  /* 0x0000000400097802 */ /* 0x000fe20000000f00 */
[----:B------:R-:W-:Y:S02]  /*00a0*/  ULDC.64 UR4, c[0x0][0x118] ;  /* 0x0000460000047ab9 */ /* 0x000fe40000000a00 */
[----:B------:R-:W-:Y:S01]  /*00b0*/  IMAD.HI R2, R0, 0x2aaaaaab, RZ ;  /* 0x2aaaaaab00027827 */ /* 0x000fe200078e02ff */
[----:B------:R-:W-:-:S04]  /*00c0*/  LEA.HI R4, R3, R3, RZ, 0x1 ;  /* 0x0000000303047211 */ /* 0x000fc800078f08ff */
[----:B------:R-:W-:Y:S01]  /*00d0*/  SHF.R.S32.HI R3, RZ, 0x1, R2 ;  /* 0x00000001ff037819 */ /* 0x000fe20000011402 */
[----:B------:R-:W-:-:S03]  /*00e0*/  IMAD.SHL.U32 R4, R4, 0x40, RZ ;  /* 0x0000004004047824 */ /* 0x000fc600078e00ff */
[----:B------:R-:W-:Y:S02]  /*00f0*/  LEA.HI R3, R2, R3, RZ, 0x1 ;  /* 0x0000000302037211 */ /* 0x000fe400078f08ff */
[----:B------:R-:W-:-:S03]  /*0100*/  LOP3.LUT R2, R4, 0xffffffc0, R7, 0xe2, !PT ;  /* 0xffffffc004027812 */ /* 0x000fc600078ee207 */
[----:B------:R-:W-:-:S04]  /*0110*/  IMAD R3, R3, -0xc, R0 ;  /* 0xfffffff403037824 */ /* 0x000fc800078e0200 */
[----:B------:R-:W-:-:S04]  /*0120*/  IMAD R2, R3, 0x3140, R2 ;  /* 0x0000314003027824 */ /* 0x000fc800078e0202 */
[----:B------:R-:W-:-:S06]  /*0130*/  IMAD.WIDE R2, R2, R9, c[0x0][0x168] ;  /* 0x00005a0002027625 */ /* 0x000fcc00078e0209 */
[----:B------:R-:W2:Y:S01]  /*0140*/  LDG.E.CONSTANT R3, [R2.64] ;  /* 0x0000000402037981 */ /* 0x000ea2000c1e9900 */
[----:B------:R-:W-:-:S04]  /*0150*/  IMAD R4, R5, 0x400, R7 ;  /* 0x0000040005047824 */ /* 0x000fc800078e0207 */
[----:B------:R-:W-:-:S05]  /*0160*/  IMAD.WIDE R4, R4, R9, c[0x0][0x160] ;  /* 0x0000580004047625 */ /* 0x000fca00078e0209 */
[----:B--2---:R-:W-:Y:S01]  /*0170*/  STG.E [R4.64], R3 ;  /* 0x0000000304007986 */ /* 0x004fe2000c101904 */
[----:B------:R-:W-:Y:S05]  /*0180*/  EXIT ;  /* 0x000000000000794d */ /* 0x000fea0003800000 */
.L_x_6:
        /* <DEDUP_REMOVED lines=15> */
.L_x_126:


//--------------------- .text.tvmgen_default_fused_nn_dense_1_kernel --------------------------
	.section	.text.tvmgen_default_fused_nn_dense_1_kernel,"ax",@progbits
	.sectionflags	@"SHF_BARRIERS=1"
	.sectioninfo	@"SHI_REGISTERS=36"
	.align	128
        .global         tvmgen_default_fused_nn_dense_1_kernel
        .type           tvmgen_default_fused_nn_dense_1_kernel,@function
        .size           tvmgen_default_fused_nn_dense_1_kernel,(.L_x_127 - tvmgen_default_fused_nn_dense_1_kernel)
        .other          tvmgen_default_fused_nn_dense_1_kernel,@"STO_CUDA_ENTRY STV_DEFAULT"
tvmgen_default_fused_nn_dense_1_kernel:
.text.tvmgen_default_fused_nn_dense_1_kernel:
[----:B------:R-:W-:-:S02]  /*0000*/  MOV R1, c[0x0][0x28] ;  /* 0x00000a0000017a02 */ /* 0x000fc40000000f00 */
[----:B------:R-:W0:Y:S01]  /*0010*/  S2R R32, SR_TID.X ;  /* 0x0000000000207919 */ /* 0x000e220000002100 */
[----:B------:R-:W-:Y:S01]  /*0020*/  MOV R2, 0x4 ;  /* 0x0000000400027802 */ /* 0x000fe20000000f00 */
[----:B------:R-:W-:Y:S02]  /*0030*/  ULDC.64 UR4, c[0x0][0x118] ;  /* 0x0000460000047ab9 */ /* 0x000fe40000000a00 */
[----:B------:R-:W0:Y:S04]  /*0040*/  S2R R33, SR_CTAID.X ;  /* 0x0000000000217919 */ /* 0x000e280000002500 */
[----:B------:R-:W1:Y:S01]  /*0050*/  S2R R31, SR_CTAID.Y ;  /* 0x00000000001f7919 */ /* 0x000e620000002600 */
[--C-:B0-----:R-:W-:Y:S02]  /*0060*/  IMAD R7, R33, 0x300, R32.reuse ;  /* 0x0000030021077824 */ /* 0x101fe400078e0220 */
[----:B-1----:R-:W-:-:S02]  /*0070*/  IMAD R5, R31, 0x300, R32 ;  /* 0x000003001f057824 */ /* 0x002fc400078e0220 */
[----:B------:R-:W-:-:S04]  /*0080*/  IMAD.WIDE R6, R7, R2, c[0x0][0x170] ;  /* 0x00005c0007067625 */ /* 0x000fc800078e0202 */
[----:B------:R-:W-:Y:S01]  /*0090*/  IMAD.WIDE R4, R5, R2, c[0x0][0x168] ;  /* 0x00005a0005047625 */ /* 0x000fe200078e0202 */
[----:B------:R-:W2:Y:S04]  /*00a0*/  LDG.E.CONSTANT R0, [R6.64] ;  /* 0x0000000406007981 */ /* 0x000ea8000c1e9900 */
[----:B------:R-:W2:Y:S04]  /*00b0*/  LDG.E.CONSTANT R3, [R4.64] ;  /* 0x0000000404037981 */ /* 0x000ea8000c1e9900 */
[----:B------:R-:W3:Y:S04]  /*00c0*/  LDG.E.CONSTANT R9, [R6.64+0x100] ;  /* 0x0001000406097981 */ /* 0x000ee8000c1e9900 */
        /* <DEDUP_REMOVED lines=36> */
[----:B0-----:R-:W-:Y:S01]  /*0310*/  FADD R3, R0, R3 ;  /* 0x0000000300037221 */ /* 0x001fe20000000000 */
[----:B------:R-:W-:-:S04]  /*0320*/  @!P0 SHF.R.S32.HI R0, RZ, 0x5, R32 ;  /* 0x00000005ff008819 */ /* 0x000fc80000011420 */
[----:B------:R-:W0:Y:S02]  /*0330*/  SHFL.DOWN PT, R4, R3, 0x8, 0x1f ;  /* 0x09001f0003047f89 */ /* 0x000e2400000e0000 */
[----:B0-----:R-:W-:-:S05]  /*0340*/  FADD R4, R3, R4 ;  /* 0x0000000403047221 */ /* 0x001fca0000000000 */
[----:B------:R-:W0:Y:S02]  /*0350*/  SHFL.DOWN PT, R5, R4, 0x4, 0x1f ;  /* 0x08801f0004057f89 */ /* 0x000e2400000e0000 */
[----:B0-----:R-:W-:-:S05]  /*0360*/  FADD R5, R4, R5 ;  /* 0x0000000504057221 */ /* 0x001fca0000000000 */
[----:B------:R-:W0:Y:S02]  /*0370*/  SHFL.DOWN PT, R6, R5, 0x2, 0x1f ;  /* 0x08401f0005067f89 */ /* 0x000e2400000e0000 */
[----:B0-----:R-:W-:-:S05]  /*0380*/  FADD R6, R5, R6 ;  /* 0x0000000605067221 */ /* 0x001fca0000000000 */
[----:B------:R-:W0:Y:S02]  /*0390*/  SHFL.DOWN PT, R7, R6, 0x1, 0x1f ;  /* 0x08201f0006077f89 */ /* 0x000e2400000e0000 */
        /* <DEDUP_REMOVED lines=9> */
[----:B------:R-:W-:Y:S05]  /*0430*/  @P0 EXIT ;  /* 0x000000000000094d */ /* 0x000fea0003800000 */
[----:B------:R-:W0:Y:S01]  /*0440*/  LDS R5, [RZ] ;  /* 0x00000000ff057984 */ /* 0x000e220000000800 */
[----:B------:R-:W-:-:S04]  /*0450*/  IMAD R3, R31, 0xc00, R33 ;  /* 0x00000c001f037824 */ /* 0x000fc800078e0221 */
[----:B------:R-:W-:-:S05]  /*0460*/  IMAD.WIDE R2, R3, R2, c[0x0][0x160] ;  /* 0x0000580003027625 */ /* 0x000fca00078e0202 */
[----:B0-----:R-:W-:Y:S01]  /*0470*/  STG.E [R2.64], R5 ;  /* 0x0000000502007986 */ /* 0x001fe2000c101904 */
[----:B------:R-:W-:Y:S05]  /*0480*/  EXIT ;  /* 0x000000000000794d */ /* 0x000fea0003800000 */
.L_x_7:
        /* <DEDUP_REMOVED lines=15> */
.L_x_127:


//--------------------- .text.tvmgen_default_fused_nn_batch_matmul_kernel --------------------------
	.section	.text.tvmgen_default_fused_nn_batch_matmul_kernel,"ax",@progbits
	.sectionflags	@"SHF_BARRIERS=1"
	.sectioninfo	@"SHI_REGISTERS=48"
	.align	128
        .global         tvmgen_default_fused_nn_batch_matmul_kernel
        .type           tvmgen_default_fused_nn_batch_matmul_kernel,@function
        .size           tvmgen_default_fused_nn_batch_matmul_kernel,(.L_x_128 - tvmgen_default_fused_nn_batch_matmul_kernel)
        .other          tvmgen_default_fused_nn_batch_matmul_kernel,@"STO_CUDA_ENTRY STV_DEFAULT"
tvmgen_default_fused_nn_batch_matmul_kernel:
.text.tvmgen_default_fused_nn_batch_matmul_kernel:
[----:B------:R-:W-:-:S02]  /*0000*/  MOV R1, c[0x0][0x28] ;  /* 0x00000a0000017a02 */ /* 0x000fc40000000f00 */
[----:B------:R-:W0:Y:S01]  /*0010*/  S2R R40, SR_CTAID.Z ;  /* 0x0000000000287919 */ /* 0x000e220000002700 */
[----:B------:R-:W-:Y:S01]  /*0020*/  MOV R0, 0x4 ;  /* 0x0000000400007802 */ /* 0x000fe20000000f00 */
[----:B------:R-:W-:Y:S02]  /*0030*/  ULDC.64 UR4, c[0x0][0x118] ;  /* 0x0000460000047ab9 */ /* 0x000fe40000000a00 */
[----:B------:R-:W1:Y:S04]  /*0040*/  S2R R3, SR_CTAID.Y ;  /* 0x0000000000037919 */ /* 0x000e680000002600 */
[----:B------:R-:W2:Y:S04]  /*0050*/  S2R R2, SR_CTAID.X ;  /* 0x0000000000027919 */ /* 0x000ea80000002500 */
[----:B------:R-:W-:Y:S06]  /*0060*/  BAR.SYNC 0x0 ;  /* 0x0000000000007b1d */ /* 0x000fec0000000000 */
[----:B0-----:R-:W-:-:S05]  /*0070*/  IMAD R4, R40, 0x3140, RZ ;  /* 0x0000314028047824 */ /* 0x001fca00078e02ff */
[-C--:B-1----:R-:W-:Y:S02]  /*0080*/  LEA R5, R3, R4.reuse, 0x6 ;  /* 0x0000000403057211 */ /* 0x082fe400078e30ff */
[----:B--2---:R-:W-:Y:S02]  /*0090*/  LEA R4, R2, R4, 0x6 ;  /* 0x0000000402047211 */ /* 0x004fe400078e30ff */
[----:B------:R-:W-:Y:S02]  /*00a0*/  IADD3 R5, R5, 0x4, RZ ;  /* 0x0000000405057810 */ /* 0x000fe40007ffe0ff */
[----:B------:R-:W-:-:S03]  /*00b0*/  IADD3 R43, R4, 0x4, RZ ;  /* 0x00000004042b7810 */ /* 0x000fc60007ffe0ff */
[----:B------:R-:W-:-:S04]  /*00c0*/  IMAD.WIDE R44, R5, R0, c[0x0][0x168] ;  /* 0x00005a00052c7625 */ /* 0x000fc800078e0200 */
[----:B------:R-:W-:Y:S01]  /*00d0*/  IMAD.WIDE R42, R43, R0, c[0x0][0x170] ;  /* 0x00005c002b2a7625 */ /* 0x000fe200078e0200 */
[----:B------:R-:W2:Y:S04]  /*00e0*/  LDG.E.CONSTANT R4, [R44.64+-0x10] ;  /* 0xfffff0042c047981 */ /* 0x000ea8000c1e9900 */
[----:B------:R-:W2:Y:S04]  /*00f0*/  LDG.E.CONSTANT R5, [R44.64+-0xc] ;  /* 0xfffff4042c057981 */ /* 0x000ea8000c1e9900 */
[----:B------:R-:W2:Y:S04]  /*0100*/  LDG.E.CONSTANT R6, [R44.64+-0x8] ;  /* 0xfffff8042c067981 */ /* 0x000ea8000c1e9900 */
[----:B------:R-:W2:Y:S04]  /*0110*/  LDG.E.CONSTANT R7, [R44.64+-0x4] ;  /* 0xfffffc042c077981 */ /* 0x000ea8000c1e9900 */
[----:B------:R-:W3:Y:S04]  /*0120*/  LDG.E.CONSTANT R8, [R44.64] ;  /* 0x000000042c087981 */ /* 0x000ee8000c1e9900 */
[----:B------:R-:W3:Y:S04]  /*0130*/  LDG.E.CONSTANT R9, [R44.64+0x4] ;  /* 0x000004042c097981 */ /* 0x000ee8000c1e9900 */
[----:B------:R-:W3:Y:S04]  /*0140*/  LDG.E.CONSTANT R10, [R44.64+0x8] ;  /* 0x000008042c0a7981 */ /* 0x000ee8000c1e9900 */
[----:B------:R-:W3:Y:S04]  /*0150*/  LDG.E.CONSTANT R11, [R44.64+0xc] ;  /* 0x00000c042c0b7981 */ /* 0x000ee8000c1e9900 */
[----:B------:R-:W4:Y:S04]  /*0160*/  LDG.E.CONSTANT R16, [R42.64+-0x10] ;  /* 0xfffff0042a107981 */ /* 0x000f28000c1e9900 */
[----:B------:R-:W4:Y:S04]  /*0170*/  LDG.E.CONSTANT R17, [R42.64+-0xc] ;  /* 0xfffff4042a117981 */ /* 0x000f28000c1e9900 */
[----:B------:R-:W4:Y:S04]  /*0180*/  LDG.E.CONSTANT R18, [R42.64+-0x8] ;  /* 0xfffff8042a127981 */ /* 0x000f28000c1e9900 */
[----:B------:R-:W4:Y:S04]  /*0190*/  LDG.E.CONSTANT R19, [R42.64+-0x4] ;  /* 0xfffffc042a137981 */ /* 0x000f28000c1e9900 */
[----:B------:R-:W5:Y:S04]  /*01a0*/  LDG.E.CONSTANT R24, [R42.64] ;  /* 0x000000042a187981 */ /* 0x000f68000c1e9900 */
        /* <DEDUP_REMOVED lines=19> */
[----:B--2---:R-:W-:Y:S04]  /*02e0*/  STS.128 [RZ], R4 ;  /* 0x00000004ff007388 */ /* 0x004fe80000000c00 */
[----:B---3--:R-:W-:Y:S04]  /*02f0*/  STS.128 [0x10], R8 ;  /* 0x00001008ff007388 */ /* 0x008fe80000000c00 */
[----:B----4-:R-:W-:Y:S04]  /*0300*/  STS.128 [0x20], R16 ;  /* 0x00002010ff007388 */ /* 0x010fe80000000c00 */
[----:B-----5:R-:W-:Y:S04]  /*0310*/  STS.128 [0x30], R24 ;  /* 0x00003018ff007388 */ /* 0x020fe80000000c00 */
[----:B------:R-:W-:Y:S06]  /*0320*/  BAR.SYNC 0x0 ;  /* 0x0000000000007b1d */ /* 0x000fec0000000000 */
[----:B------:R-:W-:Y:S04]  /*0330*/  LDS.128 R4, [0x20] ;  /* 0x00002000ff047984 */ /* 0x000fe80000000c00 */
[----:B------:R-:W0:Y:S04]  /*0340*/  LDS.128 R8, [RZ] ;  /* 0x00000000ff087984 */ /* 0x000e280000000c00 */
[----:B------:R-:W-:Y:S04]  /*0350*/  LDS.128 R16, [0x30] ;  /* 0x00003000ff107984 */ /* 0x000fe80000000c00 */
[----:B------:R-:W1:Y:S04]  /*0360*/  LDS.128 R24, [0x10] ;  /* 0x00001000ff187984 */ /* 0x000e680000000c00 */
[----:B------:R-:W-:Y:S06]  /*0370*/  BAR.SYNC 0x0 ;  /* 0x0000000000007b1d */ /* 0x000fec0000000000 */
[----:B------:R2:W-:Y:S04]  /*0380*/  STS.128 [RZ], R12 ;  /* 0x0000000cff007388 */ /* 0x0005e80000000c00 */
[----:B--2---:R-:W2:Y:S04]  /*0390*/  LDG.E.CONSTANT R12, [R42.64+0x10] ;  /* 0x000010042a0c7981 */ /* 0x004ea8000c1e9900 */
[----:B------:R-:W2:Y:S04]  /*03a0*/  LDG.E.CONSTANT R13, [R42.64+0x14] ;  /* 0x000014042a0d7981 */ /* 0x000ea8000c1e9900 */
[----:B------:R-:W2:Y:S04]  /*03b0*/  LDG.E.CONSTANT R14, [R42.64+0x18] ;  /* 0x000018042a0e7981 */ /* 0x000ea8000c1e9900 */
[----:B------:R-:W2:Y:S04]  /*03c0*/  LDG.E.CONSTANT R15, [R42.64+0x1c] ;  /* 0x00001c042a0f7981 */ /* 0x000ea8000c1e9900 */
[----:B------:R3:W-:Y:S04]  /*03d0*/  STS.128 [0x10], R20 ;  /* 0x00001014ff007388 */ /* 0x0007e80000000c00 */
[----:B---3--:R-:W3:Y:S04]  /*03e0*/  LDG.E.CONSTANT R20, [R42.64+0x20] ;  /* 0x000020042a147981 */ /* 0x008ee8000c1e9900 */
[----:B------:R-:W3:Y:S04]  /*03f0*/  LDG.E.CONSTANT R21, [R42.64+0x24] ;  /* 0x000024042a157981 */ /* 0x000ee8000c1e9900 */
[----:B------:R-:W3:Y:S04]  /*0400*/  LDG.E.CONSTANT R22, [R42.64+0x28] ;  /* 0x000028042a167981 */ /* 0x000ee8000c1e9900 */
[----:B------:R-:W3:Y:S01]  /*0410*/  LDG.E.CONSTANT R23, [R42.64+0x2c] ;  /* 0x00002c042a177981 */ /* 0x000ee2000c1e9900 */
[----:B0-----:R-:W-:-:S04]  /*0420*/  FFMA R4, R4, R8, RZ ;  /* 0x0000000804047223 */ /* 0x001fc800000000ff */
[----:B------:R-:W-:Y:S02]  /*0430*/  FFMA R5, R5, R9, R4 ;  /* 0x0000000905057223 */ /* 0x000fe40000000004 */
[----:B------:R-:W4:Y:S04]  /*0440*/  LDG.E.CONSTANT R4, [R44.64+0x40] ;  /* 0x000040042c047981 */ /* 0x000f28000c1e9900 */
[----:B--2---:R0:W-:Y:S04]  /*0450*/  STS.128 [0x20], R12 ;  /* 0x0000200cff007388 */ /* 0x0041e80000000c00 */
[----:B0-----:R-:W2:Y:S04]  /*0460*/  LDG.E.CONSTANT R12, [R44.64+0x30] ;  /* 0x000030042c0c7981 */ /* 0x001ea8000c1e9900 */
[----:B------:R-:W2:Y:S04]  /*0470*/  LDG.E.CONSTANT R13, [R44.64+0x34] ;  /* 0x000034042c0d7981 */ /* 0x000ea8000c1e9900 */
[----:B------:R-:W2:Y:S04]  /*0480*/  LDG.E.CONSTANT R14, [R44.64+0x38] ;  /* 0x000038042c0e7981 */ /* 0x000ea8000c1e9900 */
[----:B------:R-:W2:Y:S01]  /*0490*/  LDG.E.CONSTANT R15, [R44.64+0x3c] ;  /* 0x00003c042c0f7981 */ /* 0x000ea2000c1e9900 */
[----:B------:R-:W-:-:S03]  /*04a0*/  FFMA R6, R6, R10, R5 ;  /* 0x0000000a06067223 */ /* 0x000fc60000000005 */
[----:B---3--:R-:W-:Y:S01]  /*04b0*/  STS.128 [0x30], R20 ;  /* 0x00003014ff007388 */ /* 0x008fe20000000c00 */
[----:B------:R-:W-:-:S03]  /*04c0*/  FFMA R7, R7, R11, R6 ;  /* 0x0000000b07077223 */ /* 0x000fc60000000006 */
[----:B------:R-:W-:Y:S06]  /*04d0*/  BAR.SYNC 0x0 ;  /* 0x0000000000007b1d */ /* 0x000fec0000000000 */
[----:B------:R-:W-:Y:S01]  /*04e0*/  LDS.128 R20, [0x20] ;  /* 0x00002000ff147984 */ /* 0x000fe20000000c00 */
[----:B-1----:R-:W-:-:S03]  /*04f0*/  FFMA R16, R16, R24, R7 ;  /* 0x0000001810107223 */ /* 0x002fc60000000007 */
[----:B------:R-:W0:Y:S01]  /*0500*/  LDS.128 R28, [RZ] ;  /* 0x00000000ff1c7984 */ /* 0x000e220000000c00 */
[----:B------:R-:W-:-:S03]  /*0510*/  FFMA R17, R17, R25, R16 ;  /* 0x0000001911117223 */ /* 0x000fc60000000010 */
[----:B------:R-:W-:Y:S01]  /*0520*/  LDS.128 R8, [0x10] ;  /* 0x00001000ff087984 */ /* 0x000fe20000000c00 */
[----:B------:R-:W-:-:S03]  /*0530*/  FFMA R18, R18, R26, R17 ;  /* 0x0000001a12127223 */ /* 0x000fc60000000011 */
[----:B------:R-:W4:Y:S01]  /*0540*/  LDG.E.CONSTANT R5, [R44.64+0x44] ;  /* 0x000044042c057981 */ /* 0x000f22000c1e9900 */
[----:B------:R-:W-:-:S03]  /*0550*/  FFMA R19, R19, R27, R18 ;  /* 0x0000001b13137223 */ /* 0x000fc60000000012 */
[----:B------:R-:W1:Y:S04]  /*0560*/  LDS.128 R24, [0x30] ;  /* 0x00003000ff187984 */ /* 0x000e680000000c00 */
[----:B------:R-:W-:Y:S06]  /*0570*/  BAR.SYNC 0x0 ;  /* 0x0000000000007b1d */ /* 0x000fec0000000000 */
[----:B------:R-:W4:Y:S04]  /*0580*/  LDG.E.CONSTANT R6, [R44.64+0x48] ;  /* 0x000048042c067981 */ /* 0x000f28000c1e9900 */
[----:B------:R-:W4:Y:S04]  /*0590*/  LDG.E.CONSTANT R7, [R44.64+0x4c] ;  /* 0x00004c042c077981 */ /* 0x000f28000c1e9900 */
[----:B------:R-:W3:Y:S04]  /*05a0*/  LDG.E.CONSTANT R16, [R42.64+0x40] ;  /* 0x000040042a107981 */ /* 0x000ee8000c1e9900 */
[----:B------:R-:W3:Y:S04]  /*05b0*/  LDG.E.CONSTANT R17, [R42.64+0x44] ;  /* 0x000044042a117981 */ /* 0x000ee8000c1e9900 */
[----:B------:R-:W3:Y:S01]  /*05c0*/  LDG.E.CONSTANT R18, [R42.64+0x48] ;  /* 0x000048042a127981 */ /* 0x000ee2000c1e9900 */
[----:B0-----:R-:W-:-:S03]  /*05d0*/  FFMA R28, R20, R28, R19 ;  /* 0x0000001c141c7223 */ /* 0x001fc60000000013 */
[----:B------:R-:W3:Y:S01]  /*05e0*/  LDG.E.CONSTANT R19, [R42.64+0x4c] ;  /* 0x00004c042a137981 */ /* 0x000ee2000c1e9900 */
[----:B------:R-:W-:-:S03]  /*05f0*/  FFMA R21, R21, R29, R28 ;  /* 0x0000001d15157223 */ /* 0x000fc6000000001c */
[----:B------:R-:W5:Y:S01]  /*0600*/  LDG.E.CONSTANT R20, [R44.64+0x50] ;  /* 0x000050042c147981 */ /* 0x000f62000c1e9900 */
[----:B------:R-:W-:-:S03]  /*0610*/  FFMA R22, R22, R30, R21 ;  /* 0x0000001e16167223 */ /* 0x000fc60000000015 */
[----:B------:R-:W5:Y:S01]  /*0620*/  LDG.E.CONSTANT R21, [R44.64+0x54] ;  /* 0x000054042c157981 */ /* 0x000f62000c1e9900 */
[----:B------:R-:W-:-:S03]  /*0630*/  FFMA R31, R23, R31, R22 ;  /* 0x0000001f171f7223 */ /* 0x000fc60000000016 */
[----:B------:R-:W5:Y:S04]  /*0640*/  LDG.E.CONSTANT R22, [R44.64+0x58] ;  /* 0x000058042c167981 */ /* 0x000f68000c1e9900 */
[----:B------:R-:W5:Y:S04]  /*0650*/  LDG.E.CONSTANT R23, [R44.64+0x5c] ;  /* 0x00005c042c177981 */ /* 0x000f68000c1e9900 */
[----:B--2---:R0:W-:Y:S04]  /*0660*/  STS.128 [RZ], R12 ;  /* 0x0000000cff007388 */ /* 0x0041e80000000c00 */
[----:B0-----:R-:W2:Y:S04]  /*0670*/  LDG.E.CONSTANT R12, [R42.64+0x30] ;  /* 0x000030042a0c7981 */ /* 0x001ea8000c1e9900 */
[----:B------:R-:W2:Y:S04]  /*0680*/  LDG.E.CONSTANT R13, [R42.64+0x34] ;  /* 0x000034042a0d7981 */ /* 0x000ea8000c1e9900 */
[----:B------:R-:W2:Y:S04]  /*0690*/  LDG.E.CONSTANT R14, [R42.64+0x38] ;  /* 0x000038042a0e7981 */ /* 0x000ea8000c1e9900 */
[----:B------:R-:W2:Y:S01]  /*06a0*/  LDG.E.CONSTANT R15, [R42.64+0x3c] ;  /* 0x00003c042a0f7981 */ /* 0x000ea2000c1e9900 */
[----:B-1----:R-:W-:-:S03]  /*06b0*/  FFMA R8, R24, R8, R31 ;  /* 0x0000000818087223 */ /* 0x002fc6000000001f */
[----:B----4-:R-:W-:Y:S04]  /*06c0*/  STS.128 [0x10], R4 ;  /* 0x00001004ff007388 */ /* 0x010fe80000000c00 */
[----:B---3--:R-:W-:Y:S01]  /*06d0*/  STS.128 [0x30], R16 ;  /* 0x00003010ff007388 */ /* 0x008fe20000000c00 */
[----:B------:R-:W-:-:S03]  /*06e0*/  FFMA R9, R25, R9, R8 ;  /* 0x0000000919097223 */ /* 0x000fc60000000008 */
[----:B------:R-:W3:Y:S01]  /*06f0*/  LDG.E.CONSTANT R8, [R44.64+0x70] ;  /* 0x000070042c087981 */ /* 0x000ee2000c1e9900 */
[----:B------:R-:W-:-:S03]  /*0700*/  FFMA R10, R26, R10, R9 ;  /* 0x0000000a1a0a7223 */ /* 0x000fc60000000009 */
[----:B------:R-:W3:Y:S01]  /*0710*/  LDG.E.CONSTANT R9, [R44.64+0x74] ;  /* 0x000074042c097981 */ /* 0x000ee2000c1e9900 */
[----:B------:R-:W-:-:S03]  /*0720*/  FFMA R27, R27, R11, R10 ;  /* 0x0000000b1b1b7223 */ /* 0x000fc6000000000a */
[----:B------:R-:W3:Y:S04]  /*0730*/  LDG.E.CONSTANT R10, [R44.64+0x78] ;  /* 0x000078042c0a7981 */ /* 0x000ee8000c1e9900 */
[----:B------:R-:W3:Y:S04]  /*0740*/  LDG.E.CONSTANT R11, [R44.64+0x7c] ;  /* 0x00007c042c0b7981 */ /* 0x000ee8000c1e9900 */
[----:B--2---:R-:W-:Y:S04]  /*0750*/  STS.128 [0x20], R12 ;  /* 0x0000200cff007388 */ /* 0x004fe80000000c00 */
[----:B------:R-:W-:Y:S06]  /*0760*/  BAR.SYNC 0x0 ;  /* 0x0000000000007b1d */ /* 0x000fec0000000000 */
[----:B------:R-:W-:Y:S04]  /*0770*/  LDS.128 R16, [0x20] ;  /* 0x00002000ff107984 */ /* 0x000fe80000000c00 */
[----:B------:R-:W0:Y:S04]  /*0780*/  LDS.128 R12, [RZ] ;  /* 0x00000000ff0c7984 */ /* 0x000e280000000c00 */
[----:B------:R-:W-:Y:S04]  /*0790*/  LDS.128 R28, [0x30] ;  /* 0x00003000ff1c7984 */ /* 0x000fe80000000c00 */
[----:B------:R-:W1:Y:S04]  /*07a0*/  LDS.128 R4, [0x10] ;  /* 0x00001000ff047984 */ /* 0x000e680000000c00 */
[----:B------:R-:W-:Y:S06]  /*07b0*/  BAR.SYNC 0x0 ;  /* 0x0000000000007b1d */ /* 0x000fec0000000000 */
[----:B-----5:R2:W-:Y:S04]  /*07c0*/  STS.128 [RZ], R20 ;  /* 0x00000014ff007388 */ /* 0x0205e80000000c00 */
[----:B--2---:R-:W2:Y:S04]  /*07d0*/  LDG.E.CONSTANT R20, [R42.64+0x60] ;  /* 0x000060042a147981 */ /* 0x004ea8000c1e9900 */
[----:B------:R-:W2:Y:S04]  /*07e0*/  LDG.E.CONSTANT R21, [R42.64+0x64] ;  /* 0x000064042a157981 */ /* 0x000ea8000c1e9900 */
[----:B------:R-:W2:Y:S04]  /*07f0*/  LDG.E.CONSTANT R22, [R42.64+0x68] ;  /* 0x000068042a167981 */ /* 0x000ea8000c1e9900 */
[----:B------:R-:W2:Y:S01]  /*0800*/  LDG.E.CONSTANT R23, [R42.64+0x6c] ;  /* 0x00006c042a177981 */ /* 0x000ea2000c1e9900 */
[----:B0-----:R-:W-:-:S03]  /*0810*/  FFMA R12, R16, R12, R27 ;  /* 0x0000000c100c7223 */ /* 0x001fc6000000001b */
[----:B------:R0:W-:Y:S04]  /*0820*/  STS.128 [0x10], R32 ;  /* 0x00001020ff007388 */ /* 0x0001e80000000c00 */
[----:B------:R4:W-:Y:S01]  /*0830*/  STS.128 [0x20], R36 ;  /* 0x00002024ff007388 */ /* 0x0009e20000000c00 */
[----:B------:R-:W-:-:S03]  /*0840*/  FFMA R13, R17, R13, R12 ;  /* 0x0000000d110d7223 */ /* 0x000fc6000000000c */
[----:B------:R-:W5:Y:S01]  /*0850*/  LDG.E.CONSTANT R12, [R42.64+0x80] ;  /* 0x000080042a0c7981 */ /* 0x000f62000c1e9900 */
[----:B------:R-:W-:-:S03]  /*0860*/  FFMA R14, R18, R14, R13 ;  /* 0x0000000e120e7223 */ /* 0x000fc6000000000d */
[----:B------:R-:W5:Y:S01]  /*0870*/  LDG.E.CONSTANT R13, [R42.64+0x84] ;  /* 0x000084042a0d7981 */ /* 0x000f62000c1e9900 */
[----:B------:R-:W-:-:S03]  /*0880*/  FFMA R15, R19, R15, R14 ;  /* 0x0000000f130f7223 */ /* 0x000fc6000000000e */
[----:B------:R-:W5:Y:S01]  /*0890*/  LDG.E.CONSTANT R14, [R42.64+0x88] ;  /* 0x000088042a0e7981 */ /* 0x000f62000c1e9900 */
[----:B-1----:R-:W-:-:S03]  /*08a0*/  FFMA R4, R28, R4, R15 ;  /* 0x000000041c047223 */ /* 0x002fc6000000000f */
[----:B------:R-:W5:Y:S01]  /*08b0*/  LDG.E.CONSTANT R15, [R42.64+0x8c] ;  /* 0x00008c042a0f7981 */ /* 0x000f62000c1e9900 */
[----:B------:R-:W-:-:S03]  /*08c0*/  FFMA R5, R29, R5, R4 ;  /* 0x000000051d057223 */ /* 0x000fc60000000004 */
[----:B------:R-:W3:Y:S01]  /*08d0*/  LDG.E.CONSTANT R4, [R44.64+0x80] ;  /* 0x000080042c047981 */ /* 0x000ee2000c1e9900 */
[----:B------:R-:W-:-:S03]  /*08e0*/  FFMA R6, R30, R6, R5 ;  /* 0x000000061e067223 */ /* 0x000fc60000000005 */
[----:B------:R-:W3:Y:S01]  /*08f0*/  LDG.E.CONSTANT R5, [R44.64+0x84] ;  /* 0x000084042c057981 */ /* 0x000ee2000c1e9900 */
[----:B------:R-:W-:-:S03]  /*0900*/  FFMA R7, R31, R7, R6 ;  /* 0x000000071f077223 */ /* 0x000fc60000000006 */
[----:B------:R-:W5:Y:S04]  /*0910*/  LDG.E.CONSTANT R6, [R44.64+0x88] ;  /* 0x000088042c067981 */ /* 0x000f68000c1e9900 */
[----:B0-----:R-:W5:Y:S04]  /*0920*/  LDG.E.CONSTANT R32, [R44.64+0xa0] ;  /* 0x0000a0042c207981 */ /* 0x001f68000c1e9900 */
[----:B------:R-:W5:Y:S04]  /*0930*/  LDG.E.CONSTANT R33, [R44.64+0xa4] ;  /* 0x0000a4042c217981 */ /* 0x000f68000c1e9900 */
[----:B------:R-:W5:Y:S04]  /*0940*/  LDG.E.CONSTANT R34, [R44.64+0xa8] ;  /* 0x0000a8042c227981 */ /* 0x000f68000c1e9900 */
[----:B------:R-:W5:Y:S04]  /*0950*/  LDG.E.CONSTANT R35, [R44.64+0xac] ;  /* 0x0000ac042c237981 */ /* 0x000f68000c1e9900 */
[----:B----4-:R-:W4:Y:S04]  /*0960*/  LDG.E.CONSTANT R36, [R42.64+0x90] ;  /* 0x000090042a247981 */ /* 0x010f28000c1e9900 */
[----:B------:R-:W4:Y:S04]  /*0970*/  LDG.E.CONSTANT R37, [R42.64+0x94] ;  /* 0x000094042a257981 */ /* 0x000f28000c1e9900 */
[----:B------:R-:W4:Y:S04]  /*0980*/  LDG.E.CONSTANT R38, [R42.64+0x98] ;  /* 0x000098042a267981 */ /* 0x000f28000c1e9900 */
[----:B------:R-:W4:Y:S04]  /*0990*/  LDG.E.CONSTANT R39, [R42.64+0x9c] ;  /* 0x00009c042a277981 */ /* 0x000f28000c1e9900 */
[----:B--2---:R-:W-:Y:S04]  /*09a0*/  STS.128 [0x30], R20 ;  /* 0x00003014ff007388 */ /* 0x004fe80000000c00 */
[----:B------:R-:W-:Y:S06]  /*09b0*/  BAR.SYNC 0x0 ;  /* 0x0000000000007b1d */ /* 0x000fec0000000000 */
[----:B------:R-:W-:Y:S04]  /*09c0*/  LDS.128 R20, [0x20] ;  /* 0x00002000ff147984 */ /* 0x000fe80000000c00 */
[----:B------:R-:W0:Y:S04]  /*09d0*/  LDS.128 R24, [RZ] ;  /* 0x00000000ff187984 */ /* 0x000e280000000c00 */
[----:B------:R-:W-:Y:S04]  /*09e0*/  LDS.128 R28, [0x30] ;  /* 0x00003000ff1c7984 */ /* 0x000fe80000000c00 */
[----:B------:R-:W1:Y:S04]  /*09f0*/  LDS.128 R16, [0x10] ;  /* 0x00001000ff107984 */ /* 0x000e680000000c00 */
[----:B------:R-:W-:Y:S06]  /*0a00*/  BAR.SYNC 0x0 ;  /* 0x0000000000007b1d */ /* 0x000fec0000000000 */
[----:B---3--:R2:W-:Y:S04]  /*0a10*/  STS.128 [RZ], R8 ;  /* 0x00000008ff007388 */ /* 0x0085e80000000c00 */
[----:B--2---:R-:W2:Y:S04]  /*0a20*/  LDG.E.CONSTANT R8, [R42.64+0x70] ;  /* 0x000070042a087981 */ /* 0x004ea8000c1e9900 */
[----:B------:R-:W2:Y:S01]  /*0a30*/  LDG.E.CONSTANT R9, [R42.64+0x74] ;  /* 0x000074042a097981 */ /* 0x000ea2000c1e9900 */
[----:B0-----:R-:W-:-:S03]  /*0a40*/  FFMA R24, R20, R24, R7 ;  /* 0x0000001814187223 */ /* 0x001fc60000000007 */
[----:B------:R-:W2:Y:S01]  /*0a50*/  LDG.E.CONSTANT R10, [R42.64+0x78] ;  /* 0x000078042a0a7981 */ /* 0x000ea2000c1e9900 */
[----:B------:R-:W-:-:S03]  /*0a60*/  FFMA R21, R21, R25, R24 ;  /* 0x0000001915157223 */ /* 0x000fc60000000018 */
[----:B------:R-:W3:Y:S01]  /*0a70*/  LDG.E.CONSTANT R7, [R44.64+0x8c] ;  /* 0x00008c042c077981 */ /* 0x000ee2000c1e9900 */
[----:B------:R-:W-:-:S03]  /*0a80*/  FFMA R22, R22, R26, R21 ;  /* 0x0000001a16167223 */ /* 0x000fc60000000015 */
[----:B------:R-:W2:Y:S01]  /*0a90*/  LDG.E.CONSTANT R11, [R42.64+0x7c] ;  /* 0x00007c042a0b7981 */ /* 0x000ea2000c1e9900 */
[----:B------:R-:W-:-:S03]  /*0aa0*/  FFMA R23, R23, R27, R22 ;  /* 0x0000001b17177223 */ /* 0x000fc60000000016 */
[----:B------:R-:W4:Y:S04]  /*0ab0*/  LDG.E.CONSTANT R24, [R44.64+0x90] ;  /* 0x000090042c187981 */ /* 0x000f28000c1e9900 */
[----:B------:R-:W4:Y:S04]  /*0ac0*/  LDG.E.CONSTANT R25, [R44.64+0x94] ;  /* 0x000094042c197981 */ /* 0x000f28000c1e9900 */
[----:B------:R-:W4:Y:S04]  /*0ad0*/  LDG.E.CONSTANT R26, [R44.64+0x98] ;  /* 0x000098042c1a7981 */ /* 0x000f28000c1e9900 */
[----:B------:R-:W4:Y:S01]  /*0ae0*/  LDG.E.CONSTANT R27, [R44.64+0x9c] ;  /* 0x00009c042c1b7981 */ /* 0x000f22000c1e9900 */
[----:B-1----:R-:W-:-:S03]  /*0af0*/  FFMA R16, R28, R16, R23 ;  /* 0x000000101c107223 */ /* 0x002fc60000000017 */
[----:B-----5:R-:W-:Y:S01]  /*0b00*/  STS.128 [0x30], R12 ;  /* 0x0000300cff007388 */ /* 0x020fe20000000c00 */
[----:B------:R-:W-:-:S03]  /*0b10*/  FFMA R17, R29, R17, R16 ;  /* 0x000000111d117223 */ /* 0x000fc60000000010 */
[----:B------:R-:W5:Y:S01]  /*0b20*/  LDG.E.CONSTANT R16, [R44.64+0xb0] ;  /* 0x0000b0042c107981 */ /* 0x000f62000c1e9900 */
[----:B------:R-:W-:-:S03]  /*0b30*/  FFMA R18, R30, R18, R17 ;  /* 0x000000121e127223 */ /* 0x000fc60000000011 */
[----:B------:R-:W5:Y:S01]  /*0b40*/  LDG.E.CONSTANT R17, [R44.64+0xb4] ;  /* 0x0000b4042c117981 */ /* 0x000f62000c1e9900 */
[----:B------:R-:W-:-:S03]  /*0b50*/  FFMA R31, R31, R19, R18 ;  /* 0x000000131f1f7223 */ /* 0x000fc60000000012 */
[----:B------:R-:W5:Y:S04]  /*0b60*/  LDG.E.CONSTANT R18, [R44.64+0xb8] ;  /* 0x0000b8042c127981 */ /* 0x000f68000c1e9900 */
[----:B------:R-:W5:Y:S04]  /*0b70*/  LDG.E.CONSTANT R19, [R44.64+0xbc] ;  /* 0x0000bc042c137981 */ /* 0x000f68000c1e9900 */
[----:B---3--:R-:W-:Y:S04]  /*0b80*/  STS.128 [0x10], R4 ;  /* 0x00001004ff007388 */ /* 0x008fe80000000c00 */
[----:B--2---:R-:W-:Y:S04]  /*0b90*/  STS.128 [0x20], R8 ;  /* 0x00002008ff007388 */ /* 0x004fe80000000c00 */
[----:B------:R-:W-:Y:S06]  /*0ba0*/  BAR.SYNC 0x0 ;  /* 0x0000000000007b1d */ /* 0x000fec0000000000 */
[----:B------:R-:W-:Y:S04]  /*0bb0*/  LDS.128 R12, [0x20] ;  /* 0x00002000ff0c7984 */ /* 0x000fe80000000c00 */
[----:B------:R-:W0:Y:S04]  /*0bc0*/  LDS.128 R8, [RZ] ;  /* 0x00000000ff087984 */ /* 0x000e280000000c00 */
[----:B------:R-:W-:Y:S04]  /*0bd0*/  LDS.128 R4, [0x30] ;  /* 0x00003000ff047984 */ /* 0x000fe80000000c00 */
[----:B------:R-:W1:Y:S04]  /*0be0*/  LDS.128 R20, [0x10] ;  /* 0x00001000ff147984 */ /* 0x000e680000000c00 */
[----:B------:R-:W-:Y:S06]  /*0bf0*/  BAR.SYNC 0x0 ;  /* 0x0000000000007b1d */ /* 0x000fec0000000000 */
[----:B----4-:R2:W-:Y:S04]  /*0c00*/  STS.128 [RZ], R24 ;  /* 0x00000018ff007388 */ /* 0x0105e80000000c00 */
[----:B--2---:R-:W2:Y:S04]  /*0c10*/  LDG.E.CONSTANT R24, [R42.64+0xa0] ;  /* 0x0000a0042a187981 */ /* 0x004ea8000c1e9900 */
[----:B------:R-:W2:Y:S04]  /*0c20*/  LDG.E.CONSTANT R25, [R42.64+0xa4] ;  /* 0x0000a4042a197981 */ /* 0x000ea8000c1e9900 */
[----:B------:R-:W2:Y:S04]  /*0c30*/  LDG.E.CONSTANT R26, [R42.64+0xa8] ;  /* 0x0000a8042a1a7981 */ /* 0x000ea8000c1e9900 */
[----:B------:R-:W2:Y:S01]  /*0c40*/  LDG.E.CONSTANT R27, [R42.64+0xac] ;  /* 0x0000ac042a1b7981 */ /* 0x000ea2000c1e9900 */
[----:B0-----:R-:W-:-:S03]  /*0c50*/  FFMA R8, R12, R8, R31 ;  /* 0x000000080c087223 */ /* 0x001fc6000000001f */
[----:B------:R-:W-:Y:S04]  /*0c60*/  STS.128 [0x10], R32 ;  /* 0x00001020ff007388 */ /* 0x000fe80000000c00 */
[----:B------:R0:W-:Y:S01]  /*0c70*/  STS.128 [0x20], R36 ;  /* 0x00002024ff007388 */ /* 0x0001e20000000c00 */
[----:B------:R-:W-:-:S03]  /*0c80*/  FFMA R9, R13, R9, R8 ;  /* 0x000000090d097223 */ /* 0x000fc60000000008 */
[----:B------:R-:W3:Y:S01]  /*0c90*/  LDG.E.CONSTANT R12, [R44.64+0xc0] ;  /* 0x0000c0042c0c7981 */ /* 0x000ee2000c1e9900 */
[----:B------:R-:W-:-:S03]  /*0ca0*/  FFMA R10, R14, R10, R9 ;  /* 0x0000000a0e0a7223 */ /* 0x000fc60000000009 */
[----:B------:R-:W3:Y:S01]  /*0cb0*/  LDG.E.CONSTANT R13, [R44.64+0xc4] ;  /* 0x0000c4042c0d7981 */ /* 0x000ee2000c1e9900 */
[----:B------:R-:W-:-:S03]  /*0cc0*/  FFMA R11, R15, R11, R10 ;  /* 0x0000000b0f0b7223 */ /* 0x000fc6000000000a */
[----:B------:R-:W3:Y:S01]  /*0cd0*/  LDG.E.CONSTANT R14, [R44.64+0xc8] ;  /* 0x0000c8042c0e7981 */ /* 0x000ee2000c1e9900 */
[----:B-1----:R-:W-:-:S03]  /*0ce0*/  FFMA R4, R4, R20, R11 ;  /* 0x0000001404047223 */ /* 0x002fc6000000000b */
[----:B------:R-:W3:Y:S01]  /*0cf0*/  LDG.E.CONSTANT R15, [R44.64+0xcc] ;  /* 0x0000cc042c0f7981 */ /* 0x000ee2000c1e9900 */
[----:B------:R-:W-:-:S03]  /*0d00*/  FFMA R5, R5, R21, R4 ;  /* 0x0000001505057223 */ /* 0x000fc60000000004 */
[----:B------:R-:W4:Y:S01]  /*0d10*/  LDG.E.CONSTANT R20, [R42.64+0xc0] ;  /* 0x0000c0042a147981 */ /* 0x000f22000c1e9900 */
[----:B------:R-:W-:-:S03]  /*0d20*/  FFMA R6, R6, R22, R5 ;  /* 0x0000001606067223 */ /* 0x000fc60000000005 */
[----:B------:R-:W4:Y:S01]  /*0d30*/  LDG.E.CONSTANT R21, [R42.64+0xc4] ;  /* 0x0000c4042a157981 */ /* 0x000f22000c1e9900 */
[----:B------:R-:W-:-:S03]  /*0d40*/  FFMA R7, R7, R23, R6 ;  /* 0x0000001707077223 */ /* 0x000fc60000000006 */
[----:B------:R-:W4:Y:S04]  /*0d50*/  LDG.E.CONSTANT R22, [R42.64+0xc8] ;  /* 0x0000c8042a167981 */ /* 0x000f28000c1e9900 */
[----:B------:R-:W4:Y:S04]  /*0d60*/  LDG.E.CONSTANT R23, [R42.64+0xcc] ;  /* 0x0000cc042a177981 */ /* 0x000f28000c1e9900 */
[----:B0-----:R-:W3:Y:S04]  /*0d70*/  LDG.E.CONSTANT R36, [R44.64+0xe0] ;  /* 0x0000e0042c247981 */ /* 0x001ee8000c1e9900 */
[----:B------:R-:W3:Y:S04]  /*0d80*/  LDG.E.CONSTANT R37, [R44.64+0xe4] ;  /* 0x0000e4042c257981 */ /* 0x000ee8000c1e9900 */
[----:B------:R-:W3:Y:S04]  /*0d90*/  LDG.E.CONSTANT R38, [R44.64+0xe8] ;  /* 0x0000e8042c267981 */ /* 0x000ee8000c1e9900 */
[----:B------:R-:W3:Y:S04]  /*0da0*/  LDG.E.CONSTANT R39, [R44.64+0xec] ;  /* 0x0000ec042c277981 */ /* 0x000ee8000c1e9900 */
[----:B------:R-:W3:Y:S04]  /*0db0*/  LDG.E.CONSTANT R32, [R42.64+0xe0] ;  /* 0x0000e0042a207981 */ /* 0x000ee8000c1e9900 */
[----:B------:R-:W3:Y:S04]  /*0dc0*/  LDG.E.CONSTANT R33, [R42.64+0xe4] ;  /* 0x0000e4042a217981 */ /* 0x000ee8000c1e9900 */
[----:B------:R-:W3:Y:S04]  /*0dd0*/  LDG.E.CONSTANT R34, [R42.64+0xe8] ;  /* 0x0000e8042a227981 */ /* 0x000ee8000c1e9900 */
[----:B------:R-:W3:Y:S04]  /*0de0*/  LDG.E.CONSTANT R35, [R42.64+0xec] ;  /* 0x0000ec042a237981 */ /* 0x000ee8000c1e9900 */
[----:B--2---:R-:W-:Y:S04]  /*0df0*/  STS.128 [0x30], R24 ;  /* 0x00003018ff007388 */ /* 0x004fe80000000c00 */
[----:B------:R-:W-:Y:S06]  /*0e00*/  BAR.SYNC 0x0 ;  /* 0x0000000000007b1d */ /* 0x000fec0000000000 */
[----:B------:R-:W-:Y:S04]  /*0e10*/  LDS.128 R24, [0x20] ;  /* 0x00002000ff187984 */ /* 0x000fe80000000c00 */
[----:B------:R-:W0:Y:S04]  /*0e20*/  LDS.128 R28, [RZ] ;  /* 0x00000000ff1c7984 */ /* 0x000e280000000c00 */
[----:B------:R-:W-:Y:S01]  /*0e30*/  LDS.128 R8, [0x10] ;  /* 0x00001000ff087984 */ /* 0x000fe20000000c00 */
[----:B0-----:R-:W-:-:S03]  /*0e40*/  FFMA R28, R24, R28, R7 ;  /* 0x0000001c181c7223 */ /* 0x001fc60000000007 */
[----:B------:R-:W0:Y:S01]  /*0e50*/  LDS.128 R4, [0x30] ;  /* 0x00003000ff047984 */ /* 0x000e220000000c00 */
[----:B------:R-:W-:-:S03]  /*0e60*/  FFMA R25, R25, R29, R28 ;  /* 0x0000001d19197223 */ /* 0x000fc6000000001c */
[----:B------:R-:W-:Y:S06]  /*0e70*/  BAR.SYNC 0x0 ;  /* 0x0000000000007b1d */ /* 0x000fec0000000000 */
[----:B-----5:R1:W-:Y:S01]  /*0e80*/  STS.128 [RZ], R16 ;  /* 0x00000010ff007388 */ /* 0x0203e20000000c00 */
[----:B------:R-:W-:-:S03]  /*0e90*/  FFMA R26, R26, R30, R25 ;  /* 0x0000001e1a1a7223 */ /* 0x000fc60000000019 */
[----:B------:R-:W2:Y:S01]  /*0ea0*/  LDG.E.CONSTANT R28, [R44.64+0xd0] ;  /* 0x0000d0042c1c7981 */ /* 0x000ea2000c1e9900 */
[----:B------:R-:W-:-:S03]  /*0eb0*/  FFMA R27, R27, R31, R26 ;  /* 0x0000001f1b1b7223 */ /* 0x000fc6000000001a */
[----:B------:R-:W2:Y:S04]  /*0ec0*/  LDG.E.CONSTANT R29, [R44.64+0xd4] ;  /* 0x0000d4042c1d7981 */ /* 0x000ea8000c1e9900 */
[----:B------:R-:W2:Y:S04]  /*0ed0*/  LDG.E.CONSTANT R30, [R44.64+0xd8] ;  /* 0x0000d8042c1e7981 */ /* 0x000ea8000c1e9900 */
[----:B-1----:R-:W5:Y:S04]  /*0ee0*/  LDG.E.CONSTANT R16, [R42.64+0xb0] ;  /* 0x0000b0042a107981 */ /* 0x002f68000c1e9900 */
[----:B------:R-:W5:Y:S04]  /*0ef0*/  LDG.E.CONSTANT R17, [R42.64+0xb4] ;  /* 0x0000b4042a117981 */ /* 0x000f68000c1e9900 */
[----:B------:R-:W5:Y:S04]  /*0f00*/  LDG.E.CONSTANT R18, [R42.64+0xb8] ;  /* 0x0000b8042a127981 */ /* 0x000f68000c1e9900 */
[----:B------:R-:W5:Y:S04]  /*0f10*/  LDG.E.CONSTANT R19, [R42.64+0xbc] ;  /* 0x0000bc042a137981 */ /* 0x000f68000c1e9900 */
[----:B------:R-:W2:Y:S01]  /*0f20*/  LDG.E.CONSTANT R31, [R44.64+0xdc] ;  /* 0x0000dc042c1f7981 */ /* 0x000ea2000c1e9900 */
[----:B0-----:R-:W-:-:S03]  /*0f30*/  FFMA R4, R4, R8, R27 ;  /* 0x0000000804047223 */ /* 0x001fc6000000001b */
        /* <DEDUP_REMOVED lines=9> */
[----:B--2---:R2:W-:Y:S04]  /*0fd0*/  STS.128 [RZ], R28 ;  /* 0x0000001cff007388 */ /* 0x0045e80000000c00 */
[----:B--2---:R-:W2:Y:S04]  /*0fe0*/  LDG.E.CONSTANT R28, [R42.64+0xd0] ;  /* 0x0000d0042a1c7981 */ /* 0x004ea8000c1e9900 */
[----:B------:R-:W2:Y:S04]  /*0ff0*/  LDG.E.CONSTANT R29, [R42.64+0xd4] ;  /* 0x0000d4042a1d7981 */ /* 0x000ea8000c1e9900 */
[----:B------:R-:W2:Y:S04]  /*1000*/  LDG.E.CONSTANT R30, [R42.64+0xd8] ;  /* 0x0000d8042a1e7981 */ /* 0x000ea8000c1e9900 */
[----:B------:R-:W2:Y:S01]  /*1010*/  LDG.E.CONSTANT R31, [R42.64+0xdc] ;  /* 0x0000dc042a1f7981 */ /* 0x000ea2000c1e9900 */
[----:B------:R-:W-:-:S03]  /*1020*/  FFMA R5, R5, R9, R4 ;  /* 0x0000000905057223 */ /* 0x000fc60000000004 */
[----:B------:R-:W-:Y:S01]  /*1030*/  STS.128 [0x10], R36 ;  /* 0x00001024ff007388 */ /* 0x000fe20000000c00 */
[----:B------:R-:W-:-:S03]  /*1040*/  FFMA R6, R6, R10, R5 ;  /* 0x0000000a06067223 */ /* 0x000fc60000000005 */
[----:B------:R-:W-:Y:S01]  /*1050*/  STS.128 [0x30], R32 ;  /* 0x00003020ff007388 */ /* 0x000fe20000000c00 */
[----:B------:R-:W-:-:S04]  /*1060*/  FFMA R7, R7, R11, R6 ;  /* 0x0000000b07077223 */ /* 0x000fc80000000006 */
[----:B0-----:R-:W-:-:S04]  /*1070*/  FFMA R20, R24, R20, R7 ;  /* 0x0000001418147223 */ /* 0x001fc80000000007 */
[----:B------:R-:W-:-:S04]  /*1080*/  FFMA R21, R25, R21, R20 ;  /* 0x0000001519157223 */ /* 0x000fc80000000014 */
[----:B------:R-:W-:-:S04]  /*1090*/  FFMA R22, R26, R22, R21 ;  /* 0x000000161a167223 */ /* 0x000fc80000000015 */
[----:B------:R-:W-:-:S04]  /*10a0*/  FFMA R23, R27, R23, R22 ;  /* 0x000000171b177223 */ /* 0x000fc80000000016 */
[----:B-1----:R-:W-:-:S04]  /*10b0*/  FFMA R12, R16, R12, R23 ;  /* 0x0000000c100c7223 */ /* 0x002fc80000000017 */
[----:B------:R-:W-:-:S04]  /*10c0*/  FFMA R13, R17, R13, R12 ;  /* 0x0000000d110d7223 */ /* 0x000fc8000000000c */
[----:B------:R-:W-:-:S04]  /*10d0*/  FFMA R14, R18, R14, R13 ;  /* 0x0000000e120e7223 */ /* 0x000fc8000000000d */
[----:B------:R-:W-:Y:S01]  /*10e0*/  FFMA R15, R19, R15, R14 ;  /* 0x0000000f130f7223 */ /* 0x000fe2000000000e */
[----:B------:R-:W-:-:S04]  /*10f0*/  IMAD R3, R3, 0xc5, R2 ;  /* 0x000000c503037824 */ /* 0x000fc800078e0202 */
[----:B------:R-:W-:-:S04]  /*1100*/  IMAD R3, R40, 0x9799, R3 ;  /* 0x0000979928037824 */ /* 0x000fc800078e0203 */
[----:B------:R-:W-:Y:S01]  /*1110*/  IMAD.WIDE R2, R3, R0, c[0x0][0x160] ;  /* 0x0000580003027625 */ /* 0x000fe200078e0200 */
[----:B--2---:R-:W-:Y:S04]  /*1120*/  STS.128 [0x20], R28 ;  /* 0x0000201cff007388 */ /* 0x004fe80000000c00 */
[----:B------:R-:W-:Y:S06]  /*1130*/  BAR.SYNC 0x0 ;  /* 0x0000000000007b1d */ /* 0x000fec0000000000 */
[----:B------:R-:W-:Y:S04]  /*1140*/  LDS.128 R28, [0x20] ;  /* 0x00002000ff1c7984 */ /* 0x000fe80000000c00 */
[----:B------:R-:W0:Y:S04]  /*1150*/  LDS.128 R32, [RZ] ;  /* 0x00000000ff207984 */ /* 0x000e280000000c00 */
[----:B------:R-:W-:Y:S04]  /*1160*/  LDS.128 R4, [0x30] ;  /* 0x00003000ff047984 */ /* 0x000fe80000000c00 */
[----:B------:R-:W1:Y:S01]  /*1170*/  LDS.128 R8, [0x10] ;  /* 0x00001000ff087984 */ /* 0x000e620000000c00 */
[----:B0-----:R-:W-:-:S04]  /*1180*/  FFMA R28, R28, R32, R15 ;  /* 0x000000201c1c7223 */ /* 0x001fc8000000000f */
[----:B------:R-:W-:-:S04]  /*1190*/  FFMA R29, R29, R33, R28 ;  /* 0x000000211d1d7223 */ /* 0x000fc8000000001c */
[----:B------:R-:W-:-:S04]  /*11a0*/  FFMA R30, R30, R34, R29 ;  /* 0x000000221e1e7223 */ /* 0x000fc8000000001d */
[----:B------:R-:W-:-:S04]  /*11b0*/  FFMA R31, R31, R35, R30 ;  /* 0x000000231f1f7223 */ /* 0x000fc8000000001e */
[----:B-1----:R-:W-:-:S04]  /*11c0*/  FFMA R4, R4, R8, R31 ;  /* 0x0000000804047223 */ /* 0x002fc8000000001f */
[----:B------:R-:W-:-:S04]  /*11d0*/  FFMA R5, R5, R9, R4 ;  /* 0x0000000905057223 */ /* 0x000fc80000000004 */
[----:B------:R-:W-:-:S04]  /*11e0*/  FFMA R6, R6, R10, R5 ;  /* 0x0000000a06067223 */ /* 0x000fc80000000005 */
[----:B------:R-:W-:-:S05]  /*11f0*/  FFMA R7, R7, R11, R6 ;  /* 0x0000000b07077223 */ /* 0x000fca0000000006 */
[----:B------:R-:W-:Y:S01]  /*1200*/  STG.E [R2.64], R7 ;  /* 0x0000000702007986 */ /* 0x000fe2000c101904 */
[----:B------:R-:W-:Y:S05]  /*1210*/  EXIT ;  /* 0x000000000000794d */ /* 0x000fea0003800000 */
.L_x_8:
        /* <DEDUP_REMOVED lines=14> */
.L_x_128:


//--------------------- .text.tvmgen_default_fused_reshape_add_divide_erf_add_multiply_multiply_reshape_kernel --------------------------
	.section	.text.tvmgen_default_fused_reshape_add_divide_erf_add_multiply_multiply_reshape_kernel,"ax",@progbits
	.sectioninfo	@"SHI_REGISTERS=18"
	.align	128
        .global         tvmgen_default_fused_reshape_add_divide_erf_add_multiply_multiply_reshape_kernel
        .type           tvmgen_default_fused_reshape_add_divide_erf_add_multiply_multiply_reshape_kernel,@function
        .size           tvmgen_default_fused_reshape_add_divide_erf_add_multiply_multiply_reshape_kernel,(.L_x_129 - tvmgen_default_fused_reshape_add_divide_erf_add_multiply_multiply_reshape_kernel)
        .other          tvmgen_default_fused_reshape_add_divide_erf_add_multiply_multiply_reshape_kernel,@"STO_CUDA_ENTRY STV_DEFAULT"
tvmgen_default_fused_reshape_add_divide_erf_add_multiply_multiply_reshape_kernel:
.text.tvmgen_default_fused_reshape_add_divide_erf_add_multiply_multiply_reshape_kernel:
[----:B------:R-:W-:-:S02]  /*0000*/  MOV R1, c[0x0][0x28] ;  /* 0x00000a0000017a02 */ /* 0x000fc40000000f00 */
[----:B------:R-:W0:Y:S01]  /*0010*/  S2R R4, SR_CTAID.X ;  /* 0x0000000000047919 */ /* 0x000e220000002500 */
[----:B------:R-:W-:Y:S01]  /*0020*/  IMAD.MOV.U32 R7, RZ, RZ, 0x4 ;  /* 0x00000004ff077424 */ /* 0x000fe200078e00ff */
[----:B------:R-:W-:Y:S02]  /*0030*/  ULDC.64 UR4, c[0x0][0x118] ;  /* 0x0000460000047ab9 */ /* 0x000fe40000000a00 */
[----:B------:R-:W1:Y:S01]  /*0040*/  S2R R5, SR_TID.X ;  /* 0x0000000000057919 */ /* 0x000e620000002100 */
[C---:B0-----:R-:W-:Y:S02]  /*0050*/  ISETP.GT.AND P2, PT, R4.reuse, 0x24e, PT ;  /* 0x0000024e0400780c */ /* 0x041fe40003f44270 */
[C---:B------:R-:W-:Y:S02]  /*0060*/  ISETP.GT.AND P0, PT, R4.reuse, 0x14e, PT ;  /* 0x0000014e0400780c */ /* 0x040fe40003f04270 */
[C---:B-1----:R-:W-:Y:S02]  /*0070*/  LEA R5, R4.reuse, R5, 0xa ;  /* 0x0000000504057211 */ /* 0x042fe400078e50ff */
[----:B------:R-:W-:-:S03]  /*0080*/  ISETP.GT.AND P1, PT, R4, 0x4e, PT ;  /* 0x0000004e0400780c */ /* 0x000fc60003f24270 */
[----:B------:R-:W-:-:S04]  /*0090*/  IMAD.WIDE R2, R5, R7, c[0x0][0x160] ;  /* 0x0000580005027625 */ /* 0x000fc800078e0207 */
[----:B------:R-:W-:Y:S05]  /*00a0*/  @P2 BRA `(.L_x_9) ;  /* 0x000002e000002947 */ /* 0x000fea0003800000 */
[----:B------:R-:W-:Y:S01]  /*00b0*/  MOV R4, RZ ;  /* 0x000000ff00047202 */ /* 0x000fe20000000f00 */
[----:B------:R-:W-:-:S04]  /*00c0*/  IMAD.HI R0, R5, 0x2aaaaaab, RZ ;  /* 0x2aaaaaab05007827 */ /* 0x000fc800078e02ff */
[----:B------:R-:W-:Y:S01]  /*00d0*/  IMAD.HI R6, R5, -0x22384fb3, R4 ;  /* 0xddc7b04d05067827 */ /* 0x000fe200078e0204 */
[----:B------:R-:W-:-:S04]  /*00e0*/  SHF.R.U32.HI R9, RZ, 0x1f, R0 ;  /* 0x0000001fff097819 */ /* 0x000fc80000011600 */
[----:B------:R-:W-:Y:S02]  /*00f0*/  SHF.R.U32.HI R11, RZ, 0x1f, R6 ;  /* 0x0000001fff0b7819 */ /* 0x000fe40000011606 */
[----:B------:R-:W-:Y:S02]  /*0100*/  LEA.HI.SX32 R9, R0, R9, 0x17 ;  /* 0x0000000900097211 */ /* 0x000fe400078fbaff */
[----:B------:R-:W-:-:S03]  /*0110*/  LEA.HI.SX32 R11, R6, R11, 0xd ;  /* 0x0000000b060b7211 */ /* 0x000fc600078f6aff */
[--C-:B------:R-:W-:Y:S02]  /*0120*/  IMAD R8, R9, -0xc00, R5.reuse ;  /* 0xfffff40009087824 */ /* 0x100fe400078e0205 */
[----:B------:R-:W-:Y:S02]  /*0130*/  IMAD R10, R11, -0x93c00, R5 ;  /* 0xfff6c4000b0a7824 */ /* 0x000fe400078e0205 */
[----:B------:R-:W-:-:S04]  /*0140*/  IMAD.WIDE R8, R8, R7, c[0x0][0x170] ;  /* 0x00005c0008087625 */ /* 0x000fc800078e0207 */
[----:B------:R-:W-:Y:S02]  /*0150*/  IMAD.WIDE R10, R10, R7, c[0x0][0x168] ;  /* 0x00005a000a0a7625 */ /* 0x000fe400078e0207 */
[----:B------:R-:W2:Y:S04]  /*0160*/  LDG.E.CONSTANT R9, [R8.64] ;  /* 0x0000000408097981 */ /* 0x000ea8000c1e9900 */
[----:B------:R0:W2:Y:S01]  /*0170*/  LDG.E.CONSTANT R10, [R10.64] ;  /* 0x000000040a0a7981 */ /* 0x0000a2000c1e9900 */
[----:B------:R-:W-:Y:S01]  /*0180*/  IMAD.MOV.U32 R12, RZ, RZ, 0x3789ca3c ;  /* 0x3789ca3cff0c7424 */ /* 0x000fe200078e00ff */
[----:B------:R-:W-:Y:S01]  /*0190*/  MOV R14, 0x39f560b9 ;  /* 0x39f560b9000e7802 */ /* 0x000fe20000000f00 */
[----:B------:R-:W-:Y:S01]  /*01a0*/  IMAD.MOV.U32 R15, RZ, RZ, 0x3bac840b ;  /* 0x3bac840bff0f7424 */ /* 0x000fe200078e00ff */
[----:B0-----:R-:W-:Y:S01]  /*01b0*/  MOV R11, 0x3d0c8162 ;  /* 0x3d0c8162000b7802 */ /* 0x001fe20000000f00 */
[----:B--2---:R-:W-:Y:S01]  /*01c0*/  FADD R0, R10, R9 ;  /* 0x000000090a007221 */ /* 0x004fe20000000000 */
[----:B------:R-:W-:-:S03]  /*01d0*/  MOV R10, 0x3e1cf906 ;  /* 0x3e1cf906000a7802 */ /* 0x000fc60000000f00 */
[----:B------:R-:W-:-:S04]  /*01e0*/  FMUL R6, R0, 0.70710682868957519531 ;  /* 0x3f3504f400067820 */ /* 0x000fc80000400000 */
[C---:B------:R-:W-:Y:S01]  /*01f0*/  FMUL R13, R6.reuse, R6 ;  /* 0x00000006060d7220 */ /* 0x040fe20000400000 */
[----:B------:R-:W-:-:S04]  /*0200*/  FSETP.GE.AND P2, PT, |R6|, 1.0029599666595458984, PT ;  /* 0x3f8060fe0600780b */ /* 0x000fc80003f46200 */
[----:B------:R-:W-:Y:S02]  /*0210*/  FSEL R13, |R6|, R13, P2 ;  /* 0x0000000d060d7208 */ /* 0x000fe40001000200 */
[----:B------:R-:W-:Y:S02]  /*0220*/  FSEL R12, R12, 8.4834944573231041431e-05, P2 ;  /* 0x38b1e96a0c0c7808 */ /* 0x000fe40001000000 */
[----:B------:R-:W-:Y:S02]  /*0230*/  FSEL R8, -R14, -0.00082130916416645050049, P2 ;  /* 0xba574d200e087808 */ /* 0x000fe40001000100 */
[----:B------:R-:W-:Y:S02]  /*0240*/  FSEL R9, R15, 0.0052134888246655464172, P2 ;  /* 0x3baad5ea0f097808 */ /* 0x000fe40001000000 */
[----:B------:R-:W-:Y:S01]  /*0250*/  FSEL R11, -R11, -0.026868773624300956726, P2 ;  /* 0xbcdc1be70b0b7808 */ /* 0x000fe20001000100 */
[----:B------:R-:W-:Y:S01]  /*0260*/  FFMA R8, R13, R12, R8 ;  /* 0x0000000c0d087223 */ /* 0x000fe20000000008 */
[----:B------:R-:W-:-:S03]  /*0270*/  IMAD.MOV.U32 R12, RZ, RZ, 0x3f6a937e ;  /* 0x3f6a937eff0c7424 */ /* 0x000fc600078e00ff */
[C---:B------:R-:W-:Y:S01]  /*0280*/  FFMA R8, R13.reuse, R8, R9 ;  /* 0x000000080d087223 */ /* 0x040fe20000000009 */
[----:B------:R-:W-:Y:S02]  /*0290*/  FSEL R9, R10, 0.11284004896879196167, P2 ;  /* 0x3de718af0a097808 */ /* 0x000fe40001000000 */
[----:B------:R-:W-:Y:S01]  /*02a0*/  MOV R10, 0x3f20d842 ;  /* 0x3f20d842000a7802 */ /* 0x000fe20000000f00 */
[----:B------:R-:W-:Y:S01]  /*02b0*/  FFMA R8, R13, R8, R11 ;  /* 0x000000080d087223 */ /* 0x000fe2000000000b */
[----:B------:R-:W-:-:S03]  /*02c0*/  FSEL R11, R12, -0.37612664699554443359, P2 ;  /* 0xbec093ac0c0b7808 */ /* 0x000fc60001000000 */
[----:B------:R-:W-:Y:S01]  /*02d0*/  FFMA R8, R13, R8, R9 ;  /* 0x000000080d087223 */ /* 0x000fe20000000009 */
[----:B------:R-:W-:-:S03]  /*02e0*/  FSEL R9, R10, 0.12837915122509002686, P2 ;  /* 0x3e0375d30a097808 */ /* 0x000fc60001000000 */
[----:B------:R-:W-:Y:S01]  /*02f0*/  FFMA R8, R13, R8, R11 ;  /* 0x000000080d087223 */ /* 0x000fe2000000000b */
[----:B------:R-:W-:-:S03]  /*0300*/  FSEL R11, -|R6|, R6, P2 ;  /* 0x00000006060b7208 */ /* 0x000fc60001000300 */
[----:B------:R-:W-:-:S04]  /*0310*/  FFMA R8, R13, R8, R9 ;  /* 0x000000080d087223 */ /* 0x000fc80000000009 */
[----:B------:R-:W-:-:S04]  /*0320*/  FFMA R8, R8, R11, R11 ;  /* 0x0000000b08087223 */ /* 0x000fc8000000000b */
[----:B------:R-:W0:Y:S02]  /*0330*/  @P2 MUFU.EX2 R9, R8 ;  /* 0x0000000800092308 */ /* 0x000e240000000800 */
[----:B0-----:R-:W-:-:S05]  /*0340*/  @P2 FADD R9, -R9, 1 ;  /* 0x3f80000009092421 */ /* 0x001fca0000000100 */
[----:B------:R-:W-:-:S05]  /*0350*/  @P2 LOP3.LUT R8, R9, 0x80000000, R6, 0xf8, !PT ;  /* 0x8000000009082812 */ /* 0x000fca00078ef806 */
[----:B------:R-:W-:-:S04]  /*0360*/  FADD R9, R8, 1 ;  /* 0x3f80000008097421 */ /* 0x000fc80000000000 */
[----:B------:R-:W-:-:S05]  /*0370*/  FMUL.D2 R9, R0, R9 ;  /* 0x0000000900097220 */ /* 0x000fca0000300000 */
[----:B------:R0:W-:Y:S02]  /*0380*/  STG.E [R2.64], R9 ;  /* 0x0000000902007986 */ /* 0x0001e4000c101904 */
.L_x_9:
[----:B------:R-:W-:Y:S05]  /*0390*/  @P0 BRA `(.L_x_10) ;  /* 0x000002f000000947 */ /* 0x000fea0003800000 */
[----:B0-----:R-:W-:Y:S02]  /*03a0*/  IADD3 R9, R5, 0x40000, RZ ;  /* 0x0004000005097810 */ /* 0x001fe40007ffe0ff */
[----:B------:R-:W-:-:S03]  /*03b0*/  MOV R8, RZ ;  /* 0x000000ff00087202 */ /* 0x000fc60000000f00 */
        /* <DEDUP_REMOVED lines=13> */
[----:B------:R-:W-:Y:S02]  /*0490*/  MOV R14, 0x39f560b9 ;  /* 0x39f560b9000e7802 */ /* 0x000fe40000000f00 */
[----:B------:R-:W-:Y:S01]  /*04a0*/  MOV R15, 0x3bac840b ;  /* 0x3bac840b000f7802 */ /* 0x000fe20000000f00 */
[----:B0-----:R-:W-:Y:S01]  /*04b0*/  IMAD.MOV.U32 R11, RZ, RZ, 0x3d0c8162 ;  /* 0x3d0c8162ff0b7424 */ /* 0x001fe200078e00ff */
        /* <DEDUP_REMOVED lines=11> */
[----:B------:R-:W-:-:S03]  /*0570*/  MOV R12, 0x3f6a937e ;  /* 0x3f6a937e000c7802 */ /* 0x000fc60000000f00 */
[C---:B------:R-:W-:Y:S01]  /*0580*/  FFMA R8, R13.reuse, R8, R9 ;  /* 0x000000080d087223 */ /* 0x040fe20000000009 */
[----:B------:R-:W-:Y:S01]  /*0590*/  FSEL R9, R10, 0.11284004896879196167, P0 ;  /* 0x3de718af0a097808 */ /* 0x000fe20000000000 */
[----:B------:R-:W-:Y:S02]  /*05a0*/  IMAD.MOV.U32 R10, RZ, RZ, 0x3f20d842 ;  /* 0x3f20d842ff0a7424 */ /* 0x000fe400078e00ff */
        /* <DEDUP_REMOVED lines=13> */
[----:B------:R0:W-:Y:S02]  /*0680*/  STG.E [R2.64+0x100000], R9 ;  /* 0x1000000902007986 */ /* 0x0001e4000c101904 */
.L_x_10:
[----:B------:R-:W-:Y:S05]  /*0690*/  @P1 EXIT ;  /* 0x000000000000194d */ /* 0x000fea0003800000 */
[----:B------:R-:W-:Y:S02]  /*06a0*/  IADD3 R5, R5, 0x80000, RZ ;  /* 0x0008000005057810 */ /* 0x000fe40007ffe0ff */
[----:B------:R-:W-:-:S03]  /*06b0*/  MOV R4, RZ ;  /* 0x000000ff00047202 */ /* 0x000fc60000000f00 */
[----:B------:R-:W-:-:S04]  /*06c0*/  IMAD.HI R0, R5, 0x2aaaaaab, RZ ;  /* 0x2aaaaaab05007827 */ /* 0x000fc800078e02ff */
[----:B------:R-:W-:Y:S01]  /*06d0*/  IMAD.HI R4, R5, -0x22384fb3, R4 ;  /* 0xddc7b04d05047827 */ /* 0x000fe200078e0204 */
[----:B0-----:R-:W-:-:S04]  /*06e0*/  SHF.R.U32.HI R9, RZ, 0x1f, R0 ;  /* 0x0000001fff097819 */ /* 0x001fc80000011600 */
        /* <DEDUP_REMOVED lines=11> */
[----:B------:R-:W-:-:S02]  /*07a0*/  MOV R12, 0x3bac840b ;  /* 0x3bac840b000c7802 */ /* 0x000fc40000000f00 */
[----:B0-----:R-:W-:Y:S01]  /*07b0*/  MOV R7, 0x3d0c8162 ;  /* 0x3d0c816200077802 */ /* 0x001fe20000000f00 */
[----:B--2---:R-:W-:Y:S01]  /*07c0*/  FADD R0, R6, R5 ;  /* 0x0000000506007221 */ /* 0x004fe20000000000 */
[----:B------:R-:W-:-:S03]  /*07d0*/  IMAD.MOV.U32 R6, RZ, RZ, 0x3e1cf906 ;  /* 0x3e1cf906ff067424 */ /* 0x000fc600078e00ff */
        /* <DEDUP_REMOVED lines=26> */
[----:B------:R-:W-:Y:S01]  /*0980*/  STG.E [R2.64+0x200000], R5 ;  /* 0x2000000502007986 */ /* 0x000fe2000c101904 */
[----:B------:R-:W-:Y:S05]  /*0990*/  EXIT ;  /* 0x000000000000794d */ /* 0x000fea0003800000 */
.L_x_11:
        /* <DEDUP_REMOVED lines=14> */
.L_x_129:


//--------------------- .text.tvmgen_default_fused_reshape_add_reshape_expand_dims_transpose_squeeze_kernel --------------------------
	.section	.text.tvmgen_default_fused_reshape_add_reshape_expand_dims_transpose_squeeze_kernel,"ax",@progbits
	.sectioninfo	@"SHI_REGISTERS=16"
	.align	128
        .global         tvmgen_default_fused_reshape_add_reshape_expand_dims_transpose_squeeze_kernel
        .type           tvmgen_default_fused_reshape_add_reshape_expand_dims_transpose_squeeze_kernel,@function
        .size           tvmgen_default_fused_reshape_add_reshape_expand_dims_transpose_squeeze_kernel,(.L_x_130 - tvmgen_default_fused_reshape_add_reshape_expand_dims_transpose_squeeze_kernel)
        .other          tvmgen_default_fused_reshape_add_reshape_expand_dims_transpose_squeeze_kernel,@"STO_CUDA_ENTRY STV_DEFAULT"
tvmgen_default_fused_reshape_add_reshape_expand_dims_transpose_squeeze_kernel:
.text.tvmgen_default_fused_reshape_add_reshape_expand_dims_transpose_squeeze_kernel:
[----:B------:R-:W-:-:S02]  /*0000*/  MOV R1, c[0x0][0x28] ;  /* 0x00000a0000017a02 */ /* 0x000fc40000000f00 */
[----:B------:R-:W0:Y:S01]  /*0010*/  S2R R0, SR_CTAID.X ;  /* 0x0000000000007919 */ /* 0x000e220000002500 */
[----:B------:R-:W-:Y:S01]  /*0020*/  MOV R13, 0x4 ;  /* 0x00000004000d7802 */ /* 0x000fe20000000f00 */
[----:B------:R-:W-:Y:S01]  /*0030*/  ULDC.64 UR4, c[0x0][0x118] ;  /* 0x0000460000047ab9 */ /* 0x000fe20000000a00 */
[----:B------:R-:W-:Y:S01]  /*0040*/  BSSY B0, `(.L_x_12) ;  /* 0x000001c000007945 */ /* 0x000fe20003800000 */
[----:B------:R-:W1:Y:S01]  /*0050*/  S2R R3, SR_TID.X ;  /* 0x0000000000037919 */ /* 0x000e620000002100 */
[----:B0-----:R-:W-:-:S04]  /*0060*/  SHF.L.U32 R8, R0, 0x2, RZ ;  /* 0x0000000200087819 */ /* 0x001fc800000006ff */
[----:B-1----:R-:W-:Y:S02]  /*0070*/  LEA.HI.SX32 R9, R3, R8, 0x18 ;  /* 0x0000000803097211 */ /* 0x002fe400078fc2ff */
[----:B------:R-:W-:Y:S02]  /*0080*/  LEA R0, R0, R3, 0xa ;  /* 0x0000000300007211 */ /* 0x000fe400078e50ff */
[C---:B------:R-:W-:Y:S02]  /*0090*/  ISETP.GT.AND P0, PT, R9.reuse, 0x6ec, PT ;  /* 0x000006ec0900780c */ /* 0x040fe40003f04270 */
[----:B------:R-:W-:Y:S01]  /*00a0*/  ISETP.GT.AND P1, PT, R9, 0x2ec, PT ;  /* 0x000002ec0900780c */ /* 0x000fe20003f24270 */
[----:B------:R-:W-:-:S10]  /*00b0*/  IMAD.WIDE R2, R0, R13, c[0x0][0x160] ;  /* 0x0000580000027625 */ /* 0x000fd400078e020d */
[----:B------:R-:W-:Y:S05]  /*00c0*/  @P0 BRA `(.L_x_13) ;  /* 0x0000013000000947 */ /* 0x000fea0003800000 */
[----:B------:R-:W-:Y:S01]  /*00d0*/  MOV R8, RZ ;  /* 0x000000ff00087202 */ /* 0x000fe20000000f00 */
[----:B------:R-:W-:-:S04]  /*00e0*/  IMAD.HI R6, R0, 0x2aaaaaab, RZ ;  /* 0x2aaaaaab00067827 */ /* 0x000fc800078e02ff */
[----:B------:R-:W-:Y:S01]  /*00f0*/  IMAD.HI R4, R9, -0x22384fb3, R8 ;  /* 0xddc7b04d09047827 */ /* 0x000fe200078e0208 */
[----:B------:R-:W-:-:S04]  /*0100*/  SHF.R.U32.HI R7, RZ, 0x1f, R6 ;  /* 0x0000001fff077819 */ /* 0x000fc80000011606 */
[----:B------:R-:W-:Y:S02]  /*0110*/  SHF.R.U32.HI R5, RZ, 0x1f, R4 ;  /* 0x0000001fff057819 */ /* 0x000fe40000011604 */
[----:B------:R-:W-:Y:S02]  /*0120*/  LEA.HI.SX32 R7, R6, R7, 0x19 ;  /* 0x0000000706077211 */ /* 0x000fe400078fcaff */
[----:B------:R-:W-:-:S05]  /*0130*/  LEA.HI.SX32 R5, R4, R5, 0x17 ;  /* 0x0000000504057211 */ /* 0x000fca00078fbaff */
[----:B------:R-:W-:-:S04]  /*0140*/  IMAD R4, R5, -0x24f, R9 ;  /* 0xfffffdb105047824 */ /* 0x000fc800078e0209 */
[----:B------:R-:W-:-:S04]  /*0150*/  IMAD.HI R6, R4, 0x55555556, RZ ;  /* 0x5555555604067827 */ /* 0x000fc800078e02ff */
[----:B------:R-:W-:Y:S01]  /*0160*/  IMAD R4, R7, -0x300, R0 ;  /* 0xfffffd0007047824 */ /* 0x000fe200078e0200 */
[----:B------:R-:W-:-:S03]  /*0170*/  LEA.HI R7, R6, R6, RZ, 0x1 ;  /* 0x0000000606077211 */ /* 0x000fc600078f08ff */
[----:B------:R-:W-:-:S04]  /*0180*/  IMAD R4, R5, 0x300, R4 ;  /* 0x0000030005047824 */ /* 0x000fc800078e0204 */
[----:B------:R-:W-:Y:S02]  /*0190*/  IMAD R7, R7, 0x900, R4 ;  /* 0x0000090007077824 */ /* 0x000fe400078e0204 */
[----:B------:R-:W-:-:S04]  /*01a0*/  IMAD.WIDE R4, R4, R13, c[0x0][0x170] ;  /* 0x00005c0004047625 */ /* 0x000fc800078e020d */
[----:B------:R-:W-:Y:S02]  /*01b0*/  IMAD.WIDE R6, R7, R13, c[0x0][0x168] ;  /* 0x00005a0007067625 */ /* 0x000fe400078e020d */
[----:B------:R-:W2:Y:S04]  /*01c0*/  LDG.E.CONSTANT R5, [R4.64] ;  /* 0x0000000404057981 */ /* 0x000ea8000c1e9900 */
[----:B------:R-:W2:Y:S02]  /*01d0*/  LDG.E.CONSTANT R6, [R6.64] ;  /* 0x0000000406067981 */ /* 0x000ea4000c1e9900 */
[----:B--2---:R-:W-:-:S05]  /*01e0*/  FADD R11, R6, R5 ;  /* 0x00000005060b7221 */ /* 0x004fca0000000000 */
[----:B------:R0:W-:Y:S02]  /*01f0*/  STG.E [R2.64], R11 ;  /* 0x0000000b02007986 */ /* 0x0001e4000c101904 */
.L_x_13:
[----:B------:R-:W-:Y:S05]  /*0200*/  BSYNC B0 ;  /* 0x0000000000007941 */ /* 0x000fea0003800000 */
.L_x_12:
[----:B------:R-:W-:Y:S05]  /*0210*/  @P1 EXIT ;  /* 0x000000000000194d */ /* 0x000fea0003800000 */
[----:B------:R-:W-:Y:S02]  /*0220*/  IADD3 R9, R9, 0x400, RZ ;  /* 0x0000040009097810 */ /* 0x000fe40007ffe0ff */
[----:B------:R-:W-:Y:S02]  /*0230*/  MOV R8, RZ ;  /* 0x000000ff00087202 */ /* 0x000fe40000000f00 */
[----:B------:R-:W-:-:S03]  /*0240*/  IADD3 R0, R0, 0x40000, RZ ;  /* 0x0004000000007810 */ /* 0x000fc60007ffe0ff */
[----:B------:R-:W-:-:S04]  /*0250*/  IMAD.HI R4, R9, -0x22384fb3, R8 ;  /* 0xddc7b04d09047827 */ /* 0x000fc800078e0208 */
[----:B------:R-:W-:Y:S01]  /*0260*/  IMAD.HI R6, R0, 0x2aaaaaab, RZ ;  /* 0x2aaaaaab00067827 */ /* 0x000fe200078e02ff */
[----:B------:R-:W-:-:S04]  /*0270*/  SHF.R.U32.HI R5, RZ, 0x1f, R4 ;  /* 0x0000001fff057819 */ /* 0x000fc80000011604 */
[----:B------:R-:W-:Y:S02]  /*0280*/  LEA.HI.SX32 R5, R4, R5, 0x17 ;  /* 0x0000000504057211 */ /* 0x000fe400078fbaff */
[----:B------:R-:W-:-:S03]  /*0290*/  SHF.R.U32.HI R7, RZ, 0x1f, R6 ;  /* 0x0000001fff077819 */ /* 0x000fc60000011606 */
[----:B------:R-:W-:Y:S01]  /*02a0*/  IMAD R8, R5, -0x24f, R9 ;  /* 0xfffffdb105087824 */ /* 0x000fe200078e0209 */
[----:B------:R-:W-:-:S03]  /*02b0*/  LEA.HI.SX32 R7, R6, R7, 0x19 ;  /* 0x0000000706077211 */ /* 0x000fc600078fcaff */
        /* <DEDUP_REMOVED lines=10> */
[----:B------:R-:W-:Y:S01]  /*0360*/  STG.E [R2.64+0x100000], R9 ;  /* 0x1000000902007986 */ /* 0x000fe2000c101904 */
[----:B------:R-:W-:Y:S05]  /*0370*/  EXIT ;  /* 0x000000000000794d */ /* 0x000fea0003800000 */
.L_x_14:
        /* <DEDUP_REMOVED lines=16> */
.L_x_130:


//--------------------- .text.tvmgen_default_fused_nn_dense_2_kernel --------------------------
	.section	.text.tvmgen_default_fused_nn_dense_2_kernel,"ax",@progbits
	.sectionflags	@"SHF_BARRIERS=1"
	.sectioninfo	@"SHI_REGISTERS=64"
	.align	128
        .global         tvmgen_default_fused_nn_dense_2_kernel
        .type           tvmgen_default_fused_nn_dense_2_kernel,@function
        .size           tvmgen_default_fused_nn_dense_2_kernel,(.L_x_131 - tvmgen_default_fused_nn_dense_2_kernel)
        .other          tvmgen_default_fused_nn_dense_2_kernel,@"STO_CUDA_ENTRY STV_DEFAULT"
tvmgen_default_fused_nn_dense_2_kernel:
.text.tvmgen_default_fused_nn_dense_2_kernel:
        /* <DEDUP_REMOVED lines=60> */
[----:B--2---:R-:W-:-:S03]  /*03c0*/  FFMA R0, R0, R29, RZ ;  /* 0x0000001d00007223 */ /* 0x004fc600000000ff */
[----:B------:R-:W2:Y:S01]  /*03d0*/  LDG.E.CONSTANT R29, [R4.64+0x1700] ;  /* 0x00170004041d7981 */ /* 0x000ea2000c1e9900 */
[----:B---3--:R-:W-:-:S03]  /*03e0*/  FFMA R28, R31, R28, R0 ;  /* 0x0000001c1f1c7223 */ /* 0x008fc60000000000 */
[----:B------:R-:W2:Y:S04]  /*03f0*/  LDG.E.CONSTANT R0, [R2.64+0x1700] ;  /* 0x0017000402007981 */ /* 0x000ea8000c1e9900 */
[----:B------:R-:W3:Y:S01]  /*0400*/  LDG.E.CONSTANT R31, [R2.64+0x1800] ;  /* 0x00180004021f7981 */ /* 0x000ee2000c1e9900 */
[----:B----4-:R-:W-:-:S03]  /*0410*/  FFMA R55, R55, R54, R28 ;  /* 0x0000003637377223 */ /* 0x010fc6000000001c */
[----:B------:R-:W3:Y:S01]  /*0420*/  LDG.E.CONSTANT R28, [R4.64+0x1800] ;  /* 0x00180004041c7981 */ /* 0x000ee2000c1e9900 */
[----:B-----5:R-:W-:-:S03]  /*0430*/  FFMA R55, R30, R27, R55 ;  /* 0x0000001b1e377223 */ /* 0x020fc60000000037 */
[----:B------:R-:W4:Y:S04]  /*0440*/  LDG.E.CONSTANT R27, [R2.64+0x1900] ;  /* 0x00190004021b7981 */ /* 0x000f28000c1e9900 */
[----:B------:R-:W4:Y:S01]  /*0450*/  LDG.E.CONSTANT R30, [R4.64+0x1900] ;  /* 0x00190004041e7981 */ /* 0x000f22000c1e9900 */
[----:B------:R-:W-:-:S03]  /*0460*/  FFMA R55, R44, R45, R55 ;  /* 0x0000002d2c377223 */ /* 0x000fc60000000037 */
[----:B------:R-:W5:Y:S04]  /*0470*/  LDG.E.CONSTANT R44, [R2.64+0x1a00] ;  /* 0x001a0004022c7981 */ /* 0x000f68000c1e9900 */
[----:B------:R-:W5:Y:S01]  /*0480*/  LDG.E.CONSTANT R45, [R4.64+0x1a00] ;  /* 0x001a0004042d7981 */ /* 0x000f62000c1e9900 */
        /* <DEDUP_REMOVED lines=53> */
[----:B------:R-:W5:Y:S04]  /*07e0*/  LDG.E.CONSTANT R55, [R4.64+0x2c00] ;  /* 0x002c000404377981 */ /* 0x000f68000c1e9900 */
[----:B------:R-:W5:Y:S04]  /*07f0*/  LDG.E.CONSTANT R12, [R2.64+0x2d00] ;  /* 0x002d0004020c7981 */ /* 0x000f68000c1e9900 */
[----:B------:R-:W5:Y:S01]  /*0800*/  LDG.E.CONSTANT R11, [R2.64+0x2e00] ;  /* 0x002e0004020b7981 */ /* 0x000f62000c1e9900 */
[----:B--2---:R-:W-:-:S04]  /*0810*/  FFMA R0, R0, R29, R61 ;  /* 0x0000001d00007223 */ /* 0x004fc8000000003d */
        /* <DEDUP_REMOVED lines=30> */
[----:B------:R-:W0:Y:S01]  /*0a00*/  SHFL.DOWN PT, R5, R2, 0x2, 0x1f ;  /* 0x08401f0002057f89 */ /* 0x000e2200000e0000 */
[----:B------:R-:W-:Y:S01]  /*0a10*/  LOP3.LUT P0, RZ, R10, 0x1f, RZ, 0xc0, !PT ;  /* 0x0000001f0aff7812 */ /* 0x000fe2000780c0ff */
[----:B0-----:R-:W-:-:S05]  /*0a20*/  FADD R5, R2, R5 ;  /* 0x0000000502057221 */ /* 0x001fca0000000000 */
[----:B------:R-:W0:Y:S01]  /*0a30*/  SHFL.DOWN PT, R4, R5, 0x1, 0x1f ;  /* 0x08201f0005047f89 */ /* 0x000e2200000e0000 */
[----:B------:R-:W-:-:S06]  /*0a40*/  ISETP.GT.AND P1, PT, R10, 0x1, PT ;  /* 0x000000010a00780c */ /* 0x000fcc0003f24270 */
        /* <DEDUP_REMOVED lines=16> */
.L_x_15:
        /* <DEDUP_REMOVED lines=11> */
.L_x_131:


//--------------------- .text.tvmgen_default_fused_nn_conv2d_add_kernel --------------------------
	.section	.text.tvmgen_default_fused_nn_conv2d_add_kernel,"ax",@progbits
	.sectionflags	@"SHF_BARRIERS=1"
	.sectioninfo	@"SHI_REGISTERS=134"
	.align	128
        .global         tvmgen_default_fused_nn_conv2d_add_kernel
        .type           tvmgen_default_fused_nn_conv2d_add_kernel,@function
        .size           tvmgen_default_fused_nn_conv2d_add_kernel,(.L_x_132 - tvmgen_default_fused_nn_conv2d_add_kernel)
        .other          tvmgen_default_fused_nn_conv2d_add_kernel,@"STO_CUDA_ENTRY STV_DEFAULT"
tvmgen_default_fused_nn_conv2d_add_kernel:
.text.tvmgen_default_fused_nn_conv2d_add_kernel:
[----:B------:R-:W-:-:S02]  /*0000*/  MOV R1, c[0x0][0x28] ;  /* 0x00000a0000017a02 */ /* 0x000fc40000000f00 */
[----:B------:R-:W0:Y:S01]  /*0010*/  S2R R15, SR_TID.Y ;  /* 0x00000000000f7919 */ /* 0x000e220000002200 */
[----:B------:R-:W-:Y:S01]  /*0020*/  MOV R0, 0x1 ;  /* 0x0000000100007802 */ /* 0x000fe20000000f00 */
[----:B------:R-:W-:Y:S01]  /*0030*/  ULDC.64 UR4, c[0x0][0x168] ;  /* 0x00005a0000047ab9 */ /* 0x000fe20000000a00 */
[----:B------:R-:W-:Y:S01]  /*0040*/  MOV R107, RZ ;  /* 0x000000ff006b7202 */ /* 0x000fe20000000f00 */
[----:B------:R-:W1:Y:S01]  /*0050*/  S2R R5, SR_CTAID.Z ;  /* 0x0000000000057919 */ /* 0x000e620000002700 */
[----:B------:R-:W-:Y:S01]  /*0060*/  UIADD3 UR4, UP0, UR4, 0xa84, URZ ;  /* 0x00000a8404047890 */ /* 0x000fe2000ff1e03f */
[----:B------:R-:W-:Y:S01]  /*0070*/  MOV R13, RZ ;  /* 0x000000ff000d7202 */ /* 0x000fe20000000f00 */
[----:B------:R-:W-:Y:S01]  /*0080*/  ULDC.64 UR6, c[0x0][0x118] ;  /* 0x0000460000067ab9 */ /* 0x000fe20000000a00 */
[----:B------:R-:W2:Y:S01]  /*0090*/  S2R R14, SR_TID.Z ;  /* 0x00000000000e7919 */ /* 0x000ea20000002300 */
[----:B------:R-:W-:Y:S01]  /*00a0*/  MOV R119, RZ ;  /* 0x000000ff00777202 */ /* 0x000fe20000000f00 */
[----:B------:R-:W-:Y:S01]  /*00b0*/  UIADD3.X UR5, URZ, UR5, URZ, UP0, !UPT ;  /* 0x000000053f057290 */ /* 0x000fe200087fe43f */
[----:B------:R-:W-:Y:S01]  /*00c0*/  MOV R101, RZ ;  /* 0x000000ff00657202 */ /* 0x000fe20000000f00 */
[----:B------:R-:W3:Y:S01]  /*00d0*/  S2R R18, SR_CTAID.X ;  /* 0x0000000000127919 */ /* 0x000ee20000002500 */
[----:B------:R-:W-:-:S02]  /*00e0*/  MOV R111, RZ ;  /* 0x000000ff006f7202 */ /* 0x000fc40000000f00 */
[----:B------:R-:W-:Y:S02]  /*00f0*/  MOV R95, RZ ;  /* 0x000000ff005f7202 */ /* 0x000fe40000000f00 */
[----:B------:R-:W-:Y:S02]  /*0100*/  MOV R83, RZ ;  /* 0x000000ff00537202 */ /* 0x000fe40000000f00 */
[----:B------:R-:W-:Y:S02]  /*0110*/  MOV R89, RZ ;  /* 0x000000ff00597202 */ /* 0x000fe40000000f00 */
[----:B------:R-:W-:Y:S02]  /*0120*/  MOV R105, RZ ;  /* 0x000000ff00697202 */ /* 0x000fe40000000f00 */
[----:B------:R-:W-:Y:S01]  /*0130*/  MOV R117, RZ ;  /* 0x000000ff00757202 */ /* 0x000fe20000000f00 */
[C---:B0-----:R-:W-:Y:S01]  /*0140*/  IMAD R0, R15.reuse, 0x3, R0 ;  /* 0x000000030f007824 */ /* 0x041fe200078e0200 */
[----:B------:R-:W-:-:S02]  /*0150*/  SHF.L.U32 R2, R15, 0x7, RZ ;  /* 0x000000070f027819 */ /* 0x000fc400000006ff */
[----:B------:R-:W-:Y:S01]  /*0160*/  SHF.L.U32 R3, R15, 0x3, RZ ;  /* 0x000000030f037819 */ /* 0x000fe200000006ff */
[----:B-1----:R-:W-:Y:S01]  /*0170*/  IMAD R5, R5, 0x9000, RZ ;  /* 0x0000900005057824 */ /* 0x002fe200078e02ff */
[----:B------:R-:W-:Y:S02]  /*0180*/  IADD3 R4, R2, -0x10, RZ ;  /* 0xfffffff002047810 */ /* 0x000fe40007ffe0ff */
[----:B------:R-:W-:Y:S02]  /*0190*/  IADD3 R8, R3, 0xc, RZ ;  /* 0x0000000c03087810 */ /* 0x000fe40007ffe0ff */
[C---:B------:R-:W-:Y:S02]  /*01a0*/  LOP3.LUT R6, R5.reuse, 0x80, R2, 0xf4, !PT ;  /* 0x0000008005067812 */ /* 0x040fe400078ef402 */
[----:B------:R-:W-:Y:S02]  /*01b0*/  SHF.R.S32.HI R2, RZ, 0x1, R0 ;  /* 0x00000001ff027819 */ /* 0x000fe40000011400 */
[----:B------:R-:W-:Y:S01]  /*01c0*/  LOP3.LUT R7, R5, 0xf0, R4, 0xf8, !PT ;  /* 0x000000f005077812 */ /* 0x000fe200078ef804 */
[----:B--2---:R-:W-:Y:S01]  /*01d0*/  IMAD R5, R14, 0x900, R5 ;  /* 0x000009000e057824 */ /* 0x004fe200078e0205 */
[----:B------:R-:W-:-:S02]  /*01e0*/  IADD3 R0, R3, 0xe, RZ ;  /* 0x0000000e03007810 */ /* 0x000fc40007ffe0ff */
[----:B------:R-:W-:Y:S01]  /*01f0*/  IADD3 R4, R3, 0xa, RZ ;  /* 0x0000000a03047810 */ /* 0x000fe20007ffe0ff */
[----:B------:R-:W-:Y:S01]  /*0200*/  IMAD R3, R14, 0x900, R6 ;  /* 0x000009000e037824 */ /* 0x000fe200078e0206 */
[----:B------:R-:W-:Y:S01]  /*0210*/  LOP3.LUT R6, R0, 0xffff, RZ, 0xc0, !PT ;  /* 0x0000ffff00067812 */ /* 0x000fe200078ec0ff */
[----:B------:R-:W-:Y:S01]  /*0220*/  IMAD R7, R14, 0x900, R7 ;  /* 0x000009000e077824 */ /* 0x000fe200078e0207 */
[----:B------:R-:W-:Y:S01]  /*0230*/  LOP3.LUT R4, R4, 0xffff, RZ, 0xc0, !PT ;  /* 0x0000ffff04047812 */ /* 0x000fe200078ec0ff */
[----:B------:R-:W-:Y:S01]  /*0240*/  IMAD R0, R2, 0x300, R3 ;  /* 0x0000030002007824 */ /* 0x000fe200078e0203 */
[----:B------:R-:W-:Y:S01]  /*0250*/  LOP3.LUT R8, R8, 0xffff, RZ, 0xc0, !PT ;  /* 0x0000ffff08087812 */ /* 0x000fe200078ec0ff */
[C---:B------:R-:W-:Y:S01]  /*0260*/  IMAD R7, R2.reuse, 0x300, R7 ;  /* 0x0000030002077824 */ /* 0x040fe200078e0207 */
[----:B------:R-:W-:Y:S01]  /*0270*/  SHF.R.U32.HI R3, RZ, 0x1, R6 ;  /* 0x00000001ff037819 */ /* 0x000fe20000011606 */
[--C-:B------:R-:W-:Y:S01]  /*0280*/  IMAD R2, R2, 0x300, R5.reuse ;  /* 0x0000030002027824 */ /* 0x100fe200078e0205 */
[----:B------:R-:W-:Y:S01]  /*0290*/  SHF.R.U32.HI R4, RZ, 0x1, R4 ;  /* 0x00000001ff047819 */ /* 0x000fe20000011604 */
[----:B------:R-:W-:Y:S01]  /*02a0*/  IMAD R16, R15, 0x380, R5 ;  /* 0x000003800f107824 */ /* 0x000fe200078e0205 */
[----:B------:R-:W-:-:S02]  /*02b0*/  SHF.R.U32.HI R6, RZ, 0x2, R8 ;  /* 0x00000002ff067819 */ /* 0x000fc40000011608 */
[----:B------:R-:W-:Y:S01]  /*02c0*/  LEA R19, R14, R15, 0x1 ;  /* 0x0000000f0e137211 */ /* 0x000fe200078e08ff */
[----:B------:R-:W-:Y:S01]  /*02d0*/  IMAD R15, R15, 0x380, RZ ;  /* 0x000003800f0f7824 */ /* 0x000fe200078e02ff */
[----:B------:R-:W-:Y:S02]  /*02e0*/  LOP3.LUT R3, R3, 0x7, RZ, 0xc0, !PT ;  /* 0x0000000703037812 */ /* 0x000fe400078ec0ff */
[----:B------:R-:W-:Y:S01]  /*02f0*/  LOP3.LUT R11, R4, 0x7, RZ, 0xc0, !PT ;  /* 0x00000007040b7812 */ /* 0x000fe200078ec0ff */
[C---:B---3--:R-:W-:Y:S01]  /*0300*/  IMAD R18, R19.reuse, 0x62, R18 ;  /* 0x0000006213127824 */ /* 0x048fe200078e0212 */
[----:B------:R-:W-:Y:S01]  /*0310*/  LOP3.LUT R9, R6, 0x3, RZ, 0xc0, !PT ;  /* 0x0000000306097812 */ /* 0x000fe200078ec0ff */
[----:B------:R-:W-:Y:S01]  /*0320*/  IMAD R17, R19, 0xe, RZ ;  /* 0x0000000e13117824 */ /* 0x000fe200078e02ff */
[-C--:B------:R-:W-:Y:S01]  /*0330*/  LEA R10, R3, R2.reuse, 0x5 ;  /* 0x00000002030a7211 */ /* 0x080fe200078e28ff */
[----:B------:R-:W-:Y:S01]  /*0340*/  IMAD R19, R19, 0x30, RZ ;  /* 0x0000003013137824 */ /* 0x000fe200078e02ff */
[----:B------:R-:W-:-:S02]  /*0350*/  LEA R11, R11, R2, 0x5 ;  /* 0x000000020b0b7211 */ /* 0x000fc400078e28ff */
[----:B------:R-:W-:Y:S02]  /*0360*/  LEA R12, R9, R2, 0x6 ;  /* 0x00000002090c7211 */ /* 0x000fe400078e30ff */
[----:B------:R-:W-:Y:S02]  /*0370*/  MOV R99, RZ ;  /* 0x000000ff00637202 */ /* 0x000fe40000000f00 */
[----:B------:R-:W-:Y:S02]  /*0380*/  MOV R113, RZ ;  /* 0x000000ff00717202 */ /* 0x000fe40000000f00 */
[----:B------:R-:W-:Y:S02]  /*0390*/  MOV R93, RZ ;  /* 0x000000ff005d7202 */ /* 0x000fe40000000f00 */
[----:B------:R-:W-:Y:S02]  /*03a0*/  MOV R81, RZ ;  /* 0x000000ff00517202 */ /* 0x000fe40000000f00 */
[----:B------:R-:W-:-:S02]  /*03b0*/  MOV R91, RZ ;  /* 0x000000ff005b7202 */ /* 0x000fc40000000f00 */
[----:B------:R-:W-:Y:S02]  /*03c0*/  MOV R109, RZ ;  /* 0x000000ff006d7202 */ /* 0x000fe40000000f00 */
[----:B------:R-:W-:Y:S02]  /*03d0*/  MOV R121, RZ ;  /* 0x000000ff00797202 */ /* 0x000fe40000000f00 */
[----:B------:R-:W-:Y:S02]  /*03e0*/  MOV R103, RZ ;  /* 0x000000ff00677202 */ /* 0x000fe40000000f00 */
[----:B------:R-:W-:Y:S02]  /*03f0*/  MOV R115, RZ ;  /* 0x000000ff00737202 */ /* 0x000fe40000000f00 */
[----:B------:R-:W-:Y:S02]  /*0400*/  MOV R97, RZ ;  /* 0x000000ff00617202 */ /* 0x000fe40000000f00 */
[----:B------:R-:W-:-:S02]  /*0410*/  MOV R85, RZ ;  /* 0x000000ff00557202 */ /* 0x000fc40000000f00 */
[----:B------:R-:W-:Y:S02]  /*0420*/  MOV R87, RZ ;  /* 0x000000ff00577202 */ /* 0x000fe40000000f00 */
[----:B------:R-:W-:Y:S02]  /*0430*/  LEA R14, R14, 0x700, 0x7 ;  /* 0x000007000e0e7811 */ /* 0x000fe400078e38ff */
[----:B------:R-:W-:-:S02]  /*0440*/  IADD3 R20, R7, -0x70, RZ ;  /* 0xffffff9007147810 */ /* 0x000fc40007ffe0ff */
.L_x_19:
[----:B------:R-:W-:Y:S01]  /*0450*/  IMAD R3, R13, 0xc40, R18 ;  /* 0x00000c400d037824 */ /* 0x000fe200078e0212 */
[----:B------:R-:W-:Y:S01]  /*0460*/  MOV R24, UR4 ;  /* 0x0000000400187c02 */ /* 0x000fe20008000f00 */
[----:B------:R-:W-:Y:S01]  /*0470*/  ULDC.64 UR8, c[0x0][0x170] ;  /* 0x00005c0000087ab9 */ /* 0x000fe20000000a00 */
[----:B------:R-:W-:Y:S02]  /*0480*/  MOV R25, UR5 ;  /* 0x0000000500197c02 */ /* 0x000fe40008000f00 */
[----:B------:R-:W-:Y:S02]  /*0490*/  SHF.L.U32 R3, R3, 0x4, RZ ;  /* 0x0000000403037819 */ /* 0x000fe400000006ff */
[----:B------:R-:W-:-:S02]  /*04a0*/  LEA R4, R13, R16, 0x8 ;  /* 0x000000100d047211 */ /* 0x000fc400078e40ff */
[----:B------:R-:W-:Y:S01]  /*04b0*/  LEA R6, R13, R0, 0x8 ;  /* 0x000000000d067211 */ /* 0x000fe200078e40ff */
[----:B------:R-:W-:Y:S01]  /*04c0*/  IMAD.WIDE R24, R3, 0x4, R24 ;  /* 0x0000000403187825 */ /* 0x000fe200078e0218 */
[C---:B------:R-:W-:Y:S02]  /*04d0*/  LEA R21, R13.reuse, R10, 0x8 ;  /* 0x0000000a0d157211 */ /* 0x040fe400078e40ff */
[C---:B------:R-:W-:Y:S02]  /*04e0*/  LEA R8, R13.reuse, R11, 0x8 ;  /* 0x0000000b0d087211 */ /* 0x040fe400078e40ff */
[C---:B------:R-:W-:Y:S02]  /*04f0*/  LEA R2, R13.reuse, R20, 0x8 ;  /* 0x000000140d027211 */ /* 0x040fe400078e40ff */
[----:B------:R-:W-:Y:S02]  /*0500*/  LEA R22, R13, R12, 0x8 ;  /* 0x0000000c0d167211 */ /* 0x000fe400078e40ff */
[----:B------:R-:W-:-:S02]  /*0510*/  MOV R23, 0x4 ;  /* 0x0000000400177802 */ /* 0x000fc40000000f00 */
[----:B------:R-:W-:Y:S02]  /*0520*/  IADD3 R13, R13, 0x1, RZ ;  /* 0x000000010d0d7810 */ /* 0x000fe40007ffe0ff */
[----:B------:R-:W-:Y:S01]  /*0530*/  MOV R80, RZ ;  /* 0x000000ff00507202 */ /* 0x000fe20000000f00 */
[----:B------:R-:W-:Y:S01]  /*0540*/  IMAD.WIDE R4, R4, R23, c[0x2][0x0] ;  /* 0x0080000004047625 */ /* 0x000fe200078e0217 */
[----:B------:R-:W-:-:S03]  /*0550*/  ISETP.GE.U32.AND P0, PT, R13, 0x3, PT ;  /* 0x000000030d00780c */ /* 0x000fc60003f06070 */
[----:B------:R-:W-:-:S04]  /*0560*/  IMAD.WIDE R6, R6, R23, c[0x2][0x8] ;  /* 0x0080020006067625 */ /* 0x000fc800078e0217 */
[----:B------:R-:W-:-:S04]  /*0570*/  IMAD.WIDE R8, R8, R23, c[0x2][0x8] ;  /* 0x0080020008087625 */ /* 0x000fc800078e0217 */
[----:B------:R-:W-:-:S04]  /*0580*/  IMAD.WIDE R2, R2, R23, c[0x2][0x10] ;  /* 0x0080040002027625 */ /* 0x000fc800078e0217 */
.L_x_17:
[----:B------:R-:W-:Y:S06]  /*0590*/  BAR.SYNC 0x0 ;  /* 0x0000000000007b1d */ /* 0x000fec0000000000 */
[----:B------:R-:W-:Y:S02]  /*05a0*/  IADD3 R26, P2, R6, UR8, RZ ;  /* 0x00000008061a7c10 */ /* 0x000fe4000ff5e0ff */
[----:B------:R-:W-:Y:S02]  /*05b0*/  IADD3 R40, P1, R8, UR8, RZ ;  /* 0x0000000808287c10 */ /* 0x000fe4000ff3e0ff */
[----:B------:R-:W-:-:S02]  /*05c0*/  MOV R50, UR8 ;  /* 0x0000000800327c02 */ /* 0x000fc40008000f00 */
[----:B------:R-:W-:Y:S02]  /*05d0*/  MOV R51, UR9 ;  /* 0x0000000900337c02 */ /* 0x000fe40008000f00 */
[----:B------:R-:W-:Y:S02]  /*05e0*/  IADD3.X R27, R7, UR9, RZ, P2, !PT ;  /* 0x00000009071b7c10 */ /* 0x000fe400097fe4ff */
[----:B------:R-:W-:Y:S02]  /*05f0*/  IADD3 R46, P2, R2, UR8, RZ ;  /* 0x00000008022e7c10 */ /* 0x000fe4000ff5e0ff */
[----:B------:R-:W-:Y:S01]  /*0600*/  IADD3.X R41, R9, UR9, RZ, P1, !PT ;  /* 0x0000000909297c10 */ /* 0x000fe20008ffe4ff */
[--C-:B------:R-:W-:Y:S01]  /*0610*/  IMAD.WIDE R48, R22, 0x4, R50.reuse ;  /* 0x0000000416307825 */ /* 0x100fe200078e0232 */
[----:B------:R-:W-:Y:S01]  /*0620*/  IADD3 R44, P1, R4, UR8, RZ ;  /* 0x00000008042c7c10 */ /* 0x000fe2000ff3e0ff */
[----:B------:R0:W2:Y:S01]  /*0630*/  LDG.E.CONSTANT R28, [R26.64+-0x4] ;  /* 0xfffffc061a1c7981 */ /* 0x0000a2000c1e9900 */
[----:B------:R-:W-:Y:S01]  /*0640*/  IADD3.X R47, R3, UR9, RZ, P2, !PT ;  /* 0x00000009032f7c10 */ /* 0x000fe200097fe4ff */
[----:B------:R-:W-:Y:S01]  /*0650*/  IMAD.WIDE R50, R21, 0x4, R50 ;  /* 0x0000000415327825 */ /* 0x000fe200078e0232 */
[----:B------:R-:W-:Y:S01]  /*0660*/  MOV R122, R24 ;  /* 0x00000018007a7202 */ /* 0x000fe20000000f00 */
[----:B------:R1:W3:Y:S01]  /*0670*/  LDG.E.CONSTANT R32, [R40.64+-0x4] ;  /* 0xfffffc0628207981 */ /* 0x0002e2000c1e9900 */
[----:B------:R-:W-:-:S02]  /*0680*/  MOV R123, R25 ;  /* 0x00000019007b7202 */ /* 0x000fc40000000f00 */
[----:B------:R-:W-:Y:S01]  /*0690*/  IADD3.X R45, R5, UR9, RZ, P1, !PT ;  /* 0x00000009052d7c10 */ /* 0x000fe20008ffe4ff */
[----:B------:R1:W3:Y:S04]  /*06a0*/  LDG.E.CONSTANT R33, [R40.64] ;  /* 0x0000000628217981 */ /* 0x0002e8000c1e9900 */
[----:B------:R4:W5:Y:S04]  /*06b0*/  LDG.E.CONSTANT R36, [R48.64] ;  /* 0x0000000630247981 */ /* 0x000968000c1e9900 */
[----:B------:R4:W5:Y:S04]  /*06c0*/  LDG.E.CONSTANT R37, [R48.64+0x4] ;  /* 0x0000040630257981 */ /* 0x000968000c1e9900 */
[----:B------:R0:W2:Y:S04]  /*06d0*/  LDG.E.CONSTANT R30, [R46.64+-0x100] ;  /* 0xffff00062e1e7981 */ /* 0x0000a8000c1e9900 */
[----:B------:R0:W2:Y:S04]  /*06e0*/  LDG.E.CONSTANT R31, [R46.64+-0xfc] ;  /* 0xffff04062e1f7981 */ /* 0x0000a8000c1e9900 */
[----:B------:R0:W3:Y:S04]  /*06f0*/  LDG.E.CONSTANT R34, [R46.64+-0x80] ;  /* 0xffff80062e227981 */ /* 0x0000e8000c1e9900 */
[----:B------:R0:W3:Y:S04]  /*0700*/  LDG.E.CONSTANT R35, [R46.64+-0x7c] ;  /* 0xffff84062e237981 */ /* 0x0000e8000c1e9900 */
[----:B------:R0:W5:Y:S04]  /*0710*/  LDG.E.CONSTANT R38, [R46.64] ;  /* 0x000000062e267981 */ /* 0x000168000c1e9900 */
[----:B------:R0:W5:Y:S04]  /*0720*/  LDG.E.CONSTANT R39, [R46.64+0x4] ;  /* 0x000004062e277981 */ /* 0x000168000c1e9900 */
[----:B------:R0:W2:Y:S04]  /*0730*/  LDG.E.CONSTANT R42, [R46.64+0x80] ;  /* 0x000080062e2a7981 */ /* 0x0000a8000c1e9900 */
[----:B------:R0:W2:Y:S04]  /*0740*/  LDG.E.CONSTANT R43, [R46.64+0x84] ;  /* 0x000084062e2b7981 */ /* 0x0000a8000c1e9900 */
[----:B-1----:R1:W2:Y:S04]  /*0750*/  LDG.E.CONSTANT R40, [R50.64] ;  /* 0x0000000632287981 */ /* 0x0022a8000c1e9900 */
[----:B------:R1:W2:Y:S04]  /*0760*/  LDG.E.CONSTANT R41, [R50.64+0x4] ;  /* 0x0000040632297981 */ /* 0x0002a8000c1e9900 */
[----:B------:R0:W2:Y:S04]  /*0770*/  LDG.E.CONSTANT R29, [R26.64] ;  /* 0x000000061a1d7981 */ /* 0x0000a8000c1e9900 */
[----:B----4-:R-:W4:Y:S04]  /*0780*/  LDG.E.CONSTANT R48, [R122.64+-0xa84] ;  /* 0xfff57c067a307981 */ /* 0x010f28000c1e9900 */
[----:B------:R-:W4:Y:S04]  /*0790*/  LDG.E.CONSTANT R49, [R122.64+-0xa80] ;  /* 0xfff580067a317981 */ /* 0x000f28000c1e9900 */
[----:B------:R-:W2:Y:S04]  /*07a0*/  LDG.E.CONSTANT R124, [R122.64+-0x704] ;  /* 0xfff8fc067a7c7981 */ /* 0x000ea8000c1e9900 */
[----:B------:R-:W2:Y:S04]  /*07b0*/  LDG.E.CONSTANT R125, [R122.64+-0x700] ;  /* 0xfff900067a7d7981 */ /* 0x000ea8000c1e9900 */
[----:B------:R-:W3:Y:S04]  /*07c0*/  LDG.E.CONSTANT R126, [R122.64+-0x384] ;  /* 0xfffc7c067a7e7981 */ /* 0x000ee8000c1e9900 */
[----:B------:R-:W3:Y:S04]  /*07d0*/  LDG.E.CONSTANT R127, [R122.64+-0x380] ;  /* 0xfffc80067a7f7981 */ /* 0x000ee8000c1e9900 */
[----:B0-----:R-:W5:Y:S04]  /*07e0*/  LDG.E.CONSTANT R46, [R122.64+-0x4] ;  /* 0xfffffc067a2e7981 */ /* 0x001f68000c1e9900 */
[----:B------:R-:W5:Y:S04]  /*07f0*/  LDG.E.CONSTANT R47, [R122.64] ;  /* 0x000000067a2f7981 */ /* 0x000f68000c1e9900 */
[----:B-1----:R-:W5:Y:S04]  /*0800*/  LDG.E.CONSTANT R50, [R122.64+0x37c] ;  /* 0x00037c067a327981 */ /* 0x002f68000c1e9900 */
[----:B------:R-:W5:Y:S04]  /*0810*/  LDG.E.CONSTANT R51, [R122.64+0x380] ;  /* 0x000380067a337981 */ /* 0x000f68000c1e9900 */
[----:B------:R-:W5:Y:S04]  /*0820*/  LDG.E.CONSTANT R128, [R122.64+0x6fc] ;  /* 0x0006fc067a807981 */ /* 0x000f68000c1e9900 */
[----:B------:R-:W5:Y:S04]  /*0830*/  LDG.E.CONSTANT R129, [R122.64+0x700] ;  /* 0x000700067a817981 */ /* 0x000f68000c1e9900 */
[----:B------:R-:W5:Y:S04]  /*0840*/  LDG.E.CONSTANT R130, [R122.64+0xa7c] ;  /* 0x000a7c067a827981 */ /* 0x000f68000c1e9900 */
[----:B------:R-:W5:Y:S04]  /*0850*/  LDG.E.CONSTANT R131, [R122.64+0xa80] ;  /* 0x000a80067a837981 */ /* 0x000f68000c1e9900 */
[----:B------:R-:W5:Y:S04]  /*0860*/  LDG.E.CONSTANT R24, [R44.64+-0xdc4] ;  /* 0xfff23c062c187981 */ /* 0x000f68000c1e9900 */
        /* <DEDUP_REMOVED lines=30> */
[----:B------:R-:W5:Y:S04]  /*0a50*/  LDG.E.CONSTANT R79, [R44.64] ;  /* 0x000000062c4f7981 */ /* 0x000f68000c1e9900 */
[----:B----4-:R-:W-:Y:S04]  /*0a60*/  STS.64 [R17.X4], R48 ;  /* 0x0000003011007388 */ /* 0x010fe80000004a00 */
[----:B--2---:R-:W-:Y:S04]  /*0a70*/  STS.64 [R17.X4+0x8], R124 ;  /* 0x0000087c11007388 */ /* 0x004fe80000004a00 */
[----:B---3--:R-:W-:Y:S04]  /*0a80*/  STS.64 [R17.X4+0x10], R126 ;  /* 0x0000107e11007388 */ /* 0x008fe80000004a00 */
[----:B-----5:R-:W-:Y:S04]  /*0a90*/  STS.64 [R17.X4+0x18], R46 ;  /* 0x0000182e11007388 */ /* 0x020fe80000004a00 */
[----:B------:R-:W-:Y:S04]  /*0aa0*/  STS.64 [R17.X4+0x20], R50 ;  /* 0x0000203211007388 */ /* 0x000fe80000004a00 */
[----:B------:R-:W-:Y:S04]  /*0ab0*/  STS.64 [R17.X4+0x28], R128 ;  /* 0x0000288011007388 */ /* 0x000fe80000004a00 */
[----:B------:R-:W-:Y:S04]  /*0ac0*/  STS.64 [R17.X4+0x30], R130 ;  /* 0x0000308211007388 */ /* 0x000fe80000004a00 */
[----:B------:R-:W-:Y:S04]  /*0ad0*/  STS.128 [R19.X4+0x740], R28 ;  /* 0x0007401c13007388 */ /* 0x000fe80000004c00 */
        /* <DEDUP_REMOVED lines=11> */
[----:B------:R-:W-:Y:S06]  /*0b90*/  BAR.SYNC 0x0 ;  /* 0x0000000000007b1d */ /* 0x000fec0000000000 */
[----:B------:R-:W-:Y:S04]  /*0ba0*/  LDS.128 R44, [R14] ;  /* 0x000000000e2c7984 */ /* 0x000fe80000000c00 */
[----:B------:R-:W0:Y:S04]  /*0bb0*/  LDS.128 R32, [R15] ;  /* 0x000000000f207984 */ /* 0x000e280000000c00 */
[----:B------:R-:W1:Y:S04]  /*0bc0*/  LDS.128 R48, [R14+0x800] ;  /* 0x000800000e307984 */ /* 0x000e680000000c00 */
[----:B------:R-:W2:Y:S04]  /*0bd0*/  LDS.128 R40, [R14+0x1000] ;  /* 0x001000000e287984 */ /* 0x000ea80000000c00 */
[----:B------:R-:W3:Y:S04]  /*0be0*/  LDS.128 R36, [R15+0x80] ;  /* 0x000080000f247984 */ /* 0x000ee80000000c00 */
[----:B------:R-:W4:Y:S04]  /*0bf0*/  LDS.128 R28, [R15+0x100] ;  /* 0x000100000f1c7984 */ /* 0x000f280000000c00 */
[----:B------:R-:W5:Y:S04]  /*0c00*/  LDS.128 R64, [R15+0x180] ;  /* 0x000180000f407984 */ /* 0x000f680000000c00 */
[----:B------:R-:W4:Y:S04]  /*0c10*/  LDS.128 R56, [R15+0x200] ;  /* 0x000200000f387984 */ /* 0x000f280000000c00 */
[----:B------:R-:W5:Y:S01]  /*0c20*/  LDS.128 R68, [R15+0x280] ;  /* 0x000280000f447984 */ /* 0x000f620000000c00 */
[----:B0-----:R-:W-:Y:S01]  /*0c30*/  FFMA R26, R44, R32, R107 ;  /* 0x000000202c1a7223 */ /* 0x001fe2000000006b */
[----:B-1----:R-:W-:-:S03]  /*0c40*/  FFMA R52, R32, R48, R105 ;  /* 0x0000003020347223 */ /* 0x002fc60000000069 */
[----:B------:R-:W-:Y:S01]  /*0c50*/  FFMA R27, R45, R33, R26 ;  /* 0x000000212d1b7223 */ /* 0x000fe2000000001a */
[----:B--2---:R-:W-:Y:S01]  /*0c60*/  FFMA R32, R32, R40, R109 ;  /* 0x0000002820207223 */ /* 0x004fe2000000006d */
[C---:B------:R-:W-:Y:S01]  /*0c70*/  FFMA R53, R33.reuse, R49, R52 ;  /* 0x0000003121357223 */ /* 0x040fe20000000034 */
[-C--:B---3--:R-:W-:Y:S02]  /*0c80*/  FFMA R60, R48, R36.reuse, R117 ;  /* 0x00000024303c7223 */ /* 0x088fe40000000075 */
[----:B------:R-:W-:Y:S01]  /*0c90*/  FFMA R33, R33, R41, R32 ;  /* 0x0000002921217223 */ /* 0x000fe20000000020 */
[----:B------:R-:W-:Y:S01]  /*0ca0*/  FFMA R54, R44, R36, R119 ;  /* 0x000000242c367223 */ /* 0x000fe20000000077 */
[----:B------:R-:W-:Y:S01]  /*0cb0*/  FFMA R26, R46, R34, R27 ;  /* 0x000000222e1a7223 */ /* 0x000fe2000000001b */
[-C--:B------:R-:W-:Y:S01]  /*0cc0*/  FFMA R61, R49, R37.reuse, R60 ;  /* 0x00000025313d7223 */ /* 0x080fe2000000003c */
[----:B------:R-:W-:Y:S01]  /*0cd0*/  FFMA R32, R34, R50, R53 ;  /* 0x0000003222207223 */ /* 0x000fe20000000035 */
[----:B------:R-:W-:Y:S01]  /*0ce0*/  FFMA R36, R40, R36, R121 ;  /* 0x0000002428247223 */ /* 0x000fe20000000079 */
[----:B------:R-:W-:Y:S01]  /*0cf0*/  FFMA R55, R45, R37, R54 ;  /* 0x000000252d377223 */ /* 0x000fe20000000036 */
[----:B------:R-:W-:Y:S01]  /*0d00*/  FFMA R34, R34, R42, R33 ;  /* 0x0000002a22227223 */ /* 0x000fe20000000021 */
[----:B------:R-:W-:Y:S01]  /*0d10*/  FFMA R52, R50, R38, R61 ;  /* 0x0000002632347223 */ /* 0x000fe2000000003d */
[----:B------:R-:W-:Y:S01]  /*0d20*/  FFMA R79, R47, R35, R26 ;  /* 0x000000232f4f7223 */ /* 0x000fe2000000001a */
[----:B------:R-:W-:Y:S01]  /*0d30*/  FFMA R105, R35, R51, R32 ;  /* 0x0000003323697223 */ /* 0x000fe20000000020 */
[-C--:B----4-:R-:W-:Y:S01]  /*0d40*/  FFMA R26, R44, R28.reuse, R101 ;  /* 0x0000001c2c1a7223 */ /* 0x090fe20000000065 */
[-C--:B------:R-:W-:Y:S01]  /*0d50*/  FFMA R32, R48, R28.reuse, R99 ;  /* 0x0000001c30207223 */ /* 0x080fe20000000063 */
[----:B------:R-:W-:Y:S01]  /*0d60*/  FFMA R28, R40, R28, R103 ;  /* 0x0000001c281c7223 */ /* 0x000fe20000000067 */
[----:B------:R-:W-:Y:S01]  /*0d70*/  FFMA R37, R41, R37, R36 ;  /* 0x0000002529257223 */ /* 0x000fe20000000024 */
[----:B------:R-:W-:Y:S01]  /*0d80*/  FFMA R109, R35, R43, R34 ;  /* 0x0000002b236d7223 */ /* 0x000fe20000000022 */
[----:B------:R-:W-:Y:S01]  /*0d90*/  FFMA R36, R46, R38, R55 ;  /* 0x000000262e247223 */ /* 0x000fe20000000037 */
[----:B------:R-:W-:Y:S01]  /*0da0*/  FFMA R77, R51, R39, R52 ;  /* 0x00000027334d7223 */ /* 0x000fe20000000034 */
[-C--:B------:R-:W-:Y:S01]  /*0db0*/  FFMA R33, R45, R29.reuse, R26 ;  /* 0x0000001d2d217223 */ /* 0x080fe2000000001a */
[-C--:B------:R-:W-:Y:S01]  /*0dc0*/  FFMA R35, R49, R29.reuse, R32 ;  /* 0x0000001d31237223 */ /* 0x080fe20000000020 */
[----:B------:R-:W0:Y:S01]  /*0dd0*/  LDS.128 R52, [R15+0x300] ;  /* 0x000300000f347984 */ /* 0x000e220000000c00 */
[----:B------:R-:W-:Y:S01]  /*0de0*/  FFMA R29, R41, R29, R28 ;  /* 0x0000001d291d7223 */ /* 0x000fe2000000001c */
[-C--:B-----5:R-:W-:Y:S01]  /*0df0*/  FFMA R26, R44, R64.reuse, R111 ;  /* 0x000000402c1a7223 */ /* 0x0a0fe2000000006f */
[----:B------:R-:W-:Y:S01]  /*0e00*/  FFMA R28, R48, R64, R113 ;  /* 0x00000040301c7223 */ /* 0x000fe20000000071 */
[-C--:B------:R-:W-:Y:S01]  /*0e10*/  FFMA R32, R46, R30.reuse, R33 ;  /* 0x0000001e2e207223 */ /* 0x080fe20000000021 */
[-C--:B------:R-:W-:Y:S01]  /*0e20*/  FFMA R34, R50, R30.reuse, R35 ;  /* 0x0000001e32227223 */ /* 0x080fe20000000023 */
[C---:B------:R-:W-:Y:S01]  /*0e30*/  FFMA R30, R42.reuse, R30, R29 ;  /* 0x0000001e2a1e7223 */ /* 0x040fe2000000001d */
[----:B------:R-:W-:Y:S01]  /*0e40*/  FFMA R38, R42, R38, R37 ;  /* 0x000000262a267223 */ /* 0x000fe20000000025 */
[-C--:B------:R-:W-:Y:S01]  /*0e50*/  FFMA R29, R45, R65.reuse, R26 ;  /* 0x000000412d1d7223 */ /* 0x080fe2000000001a */
[----:B------:R-:W-:Y:S01]  /*0e60*/  FFMA R33, R49, R65, R28 ;  /* 0x0000004131217223 */ /* 0x000fe2000000001c */
[----:B------:R-:W-:Y:S01]  /*0e70*/  FFMA R64, R40, R64, R115 ;  /* 0x0000004028407223 */ /* 0x000fe20000000073 */
[-C--:B------:R-:W-:Y:S01]  /*0e80*/  FFMA R27, R47, R39.reuse, R36 ;  /* 0x000000272f1b7223 */ /* 0x080fe20000000024 */
[----:B------:R-:W-:Y:S01]  /*0e90*/  FFMA R107, R43, R39, R38 ;  /* 0x000000272b6b7223 */ /* 0x000fe20000000026 */
[-C--:B------:R-:W-:Y:S01]  /*0ea0*/  FFMA R99, R47, R31.reuse, R32 ;  /* 0x0000001f2f637223 */ /* 0x080fe20000000020 */
[-C--:B------:R-:W-:Y:S01]  /*0eb0*/  FFMA R101, R51, R31.reuse, R34 ;  /* 0x0000001f33657223 */ /* 0x080fe20000000022 */
[----:B------:R-:W-:Y:S01]  /*0ec0*/  FFMA R103, R43, R31, R30 ;  /* 0x0000001f2b677223 */ /* 0x000fe2000000001e */
[-C--:B------:R-:W-:Y:S01]  /*0ed0*/  FFMA R72, R46, R66.reuse, R29 ;  /* 0x000000422e487223 */ /* 0x080fe2000000001d */
[----:B------:R-:W-:Y:S01]  /*0ee0*/  FFMA R74, R50, R66, R33 ;  /* 0x00000042324a7223 */ /* 0x000fe20000000021 */
[----:B------:R-:W-:Y:S01]  /*0ef0*/  LDS.128 R36, [R14+0x10] ;  /* 0x000010000e247984 */ /* 0x000fe20000000c00 */
[----:B------:R-:W-:-:S03]  /*0f00*/  FFMA R65, R41, R65, R64 ;  /* 0x0000004129417223 */ /* 0x000fc60000000040 */
[----:B------:R-:W1:Y:S01]  /*0f10*/  LDS.128 R60, [R15+0x10] ;  /* 0x000010000f3c7984 */ /* 0x000e620000000c00 */
[----:B------:R-:W-:-:S03]  /*0f20*/  FFMA R26, R44, R56, R95 ;  /* 0x000000382c1a7223 */ /* 0x000fc6000000005f */
[----:B------:R-:W2:Y:S04]  /*0f30*/  LDS.128 R28, [R14+0x810] ;  /* 0x000810000e1c7984 */ /* 0x000ea80000000c00 */
[----:B------:R-:W3:Y:S01]  /*0f40*/  LDS.128 R32, [R14+0x1010] ;  /* 0x001010000e207984 */ /* 0x000ee20000000c00 */
[----:B------:R-:W-:Y:S01]  /*0f50*/  FFMA R66, R42, R66, R65 ;  /* 0x000000422a427223 */ /* 0x000fe20000000041 */
[-C--:B------:R-:W-:Y:S01]  /*0f60*/  FFMA R64, R48, R56.reuse, R93 ;  /* 0x0000003830407223 */ /* 0x080fe2000000005d */
[----:B------:R-:W-:Y:S01]  /*0f70*/  FFMA R65, R45, R57, R26 ;  /* 0x000000392d417223 */ /* 0x000fe2000000001a */
[----:B------:R-:W-:Y:S01]  /*0f80*/  FFMA R56, R40, R56, R97 ;  /* 0x0000003828387223 */ /* 0x000fe20000000061 */
[----:B------:R-:W-:Y:S01]  /*0f90*/  FFMA R93, R47, R67, R72 ;  /* 0x000000432f5d7223 */ /* 0x000fe20000000048 */
[----:B------:R-:W-:Y:S01]  /*0fa0*/  FFMA R73, R49, R57, R64 ;  /* 0x0000003931497223 */ /* 0x000fe20000000040 */
[-C--:B------:R-:W-:Y:S01]  /*0fb0*/  FFMA R95, R51, R67.reuse, R74 ;  /* 0x00000043335f7223 */ /* 0x080fe2000000004a */
[----:B------:R-:W-:Y:S01]  /*0fc0*/  FFMA R97, R43, R67, R66 ;  /* 0x000000432b617223 */ /* 0x000fe20000000042 */
[----:B------:R-:W-:-:S02]  /*0fd0*/  FFMA R26, R46, R58, R65 ;  /* 0x0000003a2e1a7223 */ /* 0x000fc40000000041 */
[----:B------:R-:W4:Y:S01]  /*0fe0*/  LDS.128 R64, [R15+0x90] ;  /* 0x000090000f407984 */ /* 0x000f220000000c00 */
[----:B------:R-:W-:Y:S01]  /*0ff0*/  FFMA R57, R41, R57, R56 ;  /* 0x0000003929397223 */ /* 0x000fe20000000038 */
[----:B------:R-:W-:Y:S01]  /*1000*/  FFMA R56, R50, R58, R73 ;  /* 0x0000003a32387223 */ /* 0x000fe20000000049 */
[-C--:B------:R-:W-:Y:S01]  /*1010*/  FFMA R113, R47, R59.reuse, R26 ;  /* 0x0000003b2f717223 */ /* 0x080fe2000000001a */
[----:B------:R-:W-:Y:S01]  /*1020*/  FFMA R26, R44, R68, R83 ;  /* 0x000000442c1a7223 */ /* 0x000fe20000000053 */
[----:B------:R-:W-:Y:S01]  /*1030*/  FFMA R58, R42, R58, R57 ;  /* 0x0000003a2a3a7223 */ /* 0x000fe20000000039 */
[-C--:B------:R-:W-:Y:S01]  /*1040*/  FFMA R111, R51, R59.reuse, R56 ;  /* 0x0000003b336f7223 */ /* 0x080fe20000000038 */
[-C--:B------:R-:W-:Y:S01]  /*1050*/  FFMA R56, R48, R68.reuse, R81 ;  /* 0x0000004430387223 */ /* 0x080fe20000000051 */
[----:B------:R-:W-:Y:S01]  /*1060*/  FFMA R68, R40, R68, R85 ;  /* 0x0000004428447223 */ /* 0x000fe20000000055 */
[----:B------:R-:W5:Y:S01]  /*1070*/  LDS.128 R72, [R15+0x110] ;  /* 0x000110000f487984 */ /* 0x000f620000000c00 */
[----:B------:R-:W-:Y:S01]  /*1080*/  FFMA R115, R43, R59, R58 ;  /* 0x0000003b2b737223 */ /* 0x000fe2000000003a */
[-C--:B0-----:R-:W-:Y:S01]  /*1090*/  FFMA R44, R44, R52.reuse, R89 ;  /* 0x000000342c2c7223 */ /* 0x081fe20000000059 */
[-C--:B------:R-:W-:Y:S01]  /*10a0*/  FFMA R57, R45, R69.reuse, R26 ;  /* 0x000000452d397223 */ /* 0x080fe2000000001a */
[-C--:B------:R-:W-:Y:S01]  /*10b0*/  FFMA R59, R49, R69.reuse, R56 ;  /* 0x00000045313b7223 */ /* 0x080fe20000000038 */
[----:B------:R-:W-:Y:S01]  /*10c0*/  FFMA R69, R41, R69, R68 ;  /* 0x0000004529457223 */ /* 0x000fe20000000044 */
[-C--:B------:R-:W-:Y:S01]  /*10d0*/  FFMA R45, R45, R53.reuse, R44 ;  /* 0x000000352d2d7223 */ /* 0x080fe2000000002c */
        /* <DEDUP_REMOVED lines=8> */
[-C--:B------:R-:W-:Y:S01]  /*1160*/  FFMA R53, R51, R71.reuse, R44 ;  /* 0x0000004733357223 */ /* 0x080fe2000000002c */
[----:B------:R-:W-:Y:S01]  /*1170*/  FFMA R83, R43, R71, R70 ;  /* 0x000000472b537223 */ /* 0x000fe20000000046 */
[----:B-1----:R-:W-:Y:S01]  /*1180*/  FFMA R26, R36, R60, R79 ;  /* 0x0000003c241a7223 */ /* 0x002fe2000000004f */
[C---:B--2---:R-:W-:Y:S01]  /*1190*/  FFMA R40, R60.reuse, R28, R105 ;  /* 0x0000001c3c287223 */ /* 0x044fe20000000069 */
[----:B------:R-:W0:Y:S01]  /*11a0*/  LDS.128 R56, [R15+0x190] ;  /* 0x000190000f387984 */ /* 0x000e220000000c00 */
[----:B---3--:R-:W-:Y:S01]  /*11b0*/  FFMA R60, R60, R32, R109 ;  /* 0x000000203c3c7223 */ /* 0x008fe2000000006d */
[-C--:B------:R-:W-:Y:S01]  /*11c0*/  FFMA R46, R46, R54.reuse, R45 ;  /* 0x000000362e2e7223 */ /* 0x080fe2000000002d */
[-C--:B------:R-:W-:Y:S01]  /*11d0*/  FFMA R50, R50, R54.reuse, R49 ;  /* 0x0000003632327223 */ /* 0x080fe20000000031 */
[----:B------:R-:W1:Y:S01]  /*11e0*/  LDS.128 R68, [R15+0x210] ;  /* 0x000210000f447984 */ /* 0x000e620000000c00 */
[----:B------:R-:W-:Y:S01]  /*11f0*/  FFMA R42, R42, R54, R41 ;  /* 0x000000362a2a7223 */ /* 0x000fe20000000029 */
[----:B------:R-:W-:Y:S01]  /*1200*/  FFMA R41, R37, R61, R26 ;  /* 0x0000003d25297223 */ /* 0x000fe2000000001a */
[C---:B------:R-:W-:Y:S01]  /*1210*/  FFMA R45, R61.reuse, R29, R40 ;  /* 0x0000001d3d2d7223 */ /* 0x040fe20000000028 */
[----:B------:R-:W-:Y:S01]  /*1220*/  FFMA R61, R61, R33, R60 ;  /* 0x000000213d3d7223 */ /* 0x000fe2000000003c */
[-C--:B------:R-:W-:Y:S01]  /*1230*/  FFMA R85, R47, R55.reuse, R46 ;  /* 0x000000372f557223 */ /* 0x080fe2000000002e */
[-C--:B------:R-:W-:Y:S01]  /*1240*/  FFMA R89, R51, R55.reuse, R50 ;  /* 0x0000003733597223 */ /* 0x080fe20000000032 */
[----:B------:R-:W-:Y:S01]  /*1250*/  FFMA R55, R43, R55, R42 ;  /* 0x000000372b377223 */ /* 0x000fe2000000002a */
[----:B------:R-:W-:Y:S01]  /*1260*/  FFMA R42, R38, R62, R41 ;  /* 0x0000003e262a7223 */ /* 0x000fe20000000029 */
[C---:B------:R-:W-:Y:S01]  /*1270*/  FFMA R44, R62.reuse, R30, R45 ;  /* 0x0000001e3e2c7223 */ /* 0x040fe2000000002d */
[----:B------:R-:W-:Y:S01]  /*1280*/  FFMA R62, R62, R34, R61 ;  /* 0x000000223e3e7223 */ /* 0x000fe2000000003d */
[-C--:B----4-:R-:W-:Y:S01]  /*1290*/  FFMA R26, R36, R64.reuse, R27 ;  /* 0x00000040241a7223 */ /* 0x090fe2000000001b */
[----:B------:R-:W-:Y:S01]  /*12a0*/  FFMA R27, R39, R63, R42 ;  /* 0x0000003f271b7223 */ /* 0x000fe2000000002a */
[C---:B------:R-:W-:Y:S01]  /*12b0*/  FFMA R87, R63.reuse, R31, R44 ;  /* 0x0000001f3f577223 */ /* 0x040fe2000000002c */
[----:B------:R-:W-:Y:S01]  /*12c0*/  FFMA R91, R63, R35, R62 ;  /* 0x000000233f5b7223 */ /* 0x000fe2000000003e */
[C---:B------:R-:W-:Y:S01]  /*12d0*/  FFMA R40, R28.reuse, R64, R77 ;  /* 0x000000401c287223 */ /* 0x040fe2000000004d */
[----:B------:R-:W2:Y:S04]  /*12e0*/  LDS.128 R60, [R15+0x290] ;  /* 0x000290000f3c7984 */ /* 0x000ea80000000c00 */
[----:B------:R-:W3:Y:S01]  /*12f0*/  LDS.128 R76, [R15+0x310] ;  /* 0x000310000f4c7984 */ /* 0x000ee20000000c00 */
[-C--:B------:R-:W-:Y:S01]  /*1300*/  FFMA R43, R29, R65.reuse, R40 ;  /* 0x000000411d2b7223 */ /* 0x080fe20000000028 */
[----:B------:R-:W-:Y:S01]  /*1310*/  FFMA R41, R37, R65, R26 ;  /* 0x0000004125297223 */ /* 0x000fe2000000001a */
[-C--:B-----5:R-:W-:Y:S01]  /*1320*/  FFMA R40, R28, R72.reuse, R101 ;  /* 0x000000481c287223 */ /* 0x0a0fe20000000065 */
[----:B------:R-:W-:Y:S01]  /*1330*/  FFMA R26, R36, R72, R99 ;  /* 0x00000048241a7223 */ /* 0x000fe20000000063 */
[-C--:B------:R-:W-:Y:S01]  /*1340*/  FFMA R44, R30, R66.reuse, R43 ;  /* 0x000000421e2c7223 */ /* 0x080fe2000000002b */
[----:B------:R-:W-:Y:S01]  /*1350*/  FFMA R42, R38, R66, R41 ;  /* 0x00000042262a7223 */ /* 0x000fe20000000029 */
[-C--:B------:R-:W-:Y:S01]  /*1360*/  FFMA R43, R29, R73.reuse, R40 ;  /* 0x000000491d2b7223 */ /* 0x080fe20000000028 */
[----:B------:R-:W-:Y:S01]  /*1370*/  FFMA R64, R32, R64, R107 ;  /* 0x0000004020407223 */ /* 0x000fe2000000006b */
[----:B------:R-:W-:Y:S01]  /*1380*/  FFMA R41, R37, R73, R26 ;  /* 0x0000004925297223 */ /* 0x000fe2000000001a */
[----:B------:R-:W-:Y:S01]  /*1390*/  LDS.128 R48, [R14+0x20] ;  /* 0x000020000e307984 */ /* 0x000fe20000000c00 */
[-C--:B------:R-:W-:Y:S01]  /*13a0*/  FFMA R40, R30, R74.reuse, R43 ;  /* 0x0000004a1e287223 */ /* 0x080fe2000000002b */
[----:B------:R-:W-:Y:S01]  /*13b0*/  FFMA R65, R33, R65, R64 ;  /* 0x0000004121417223 */ /* 0x000fe20000000040 */
[----:B------:R-:W-:Y:S01]  /*13c0*/  FFMA R26, R38, R74, R41 ;  /* 0x0000004a261a7223 */ /* 0x000fe20000000029 */
[----:B------:R-:W-:Y:S01]  /*13d0*/  FFMA R117, R39, R67, R42 ;  /* 0x0000004327757223 */ /* 0x000fe2000000002a */
[-C--:B------:R-:W-:Y:S01]  /*13e0*/  FFMA R101, R31, R75.reuse, R40 ;  /* 0x0000004b1f657223 */ /* 0x080fe20000000028 */
[----:B------:R-:W-:Y:S01]  /*13f0*/  FFMA R72, R32, R72, R103 ;  /* 0x0000004820487223 */ /* 0x000fe20000000067 */
[----:B------:R-:W-:Y:S01]  /*1400*/  FFMA R66, R34, R66, R65 ;  /* 0x0000004222427223 */ /* 0x000fe20000000041 */
[----:B------:R-:W-:Y:S01]  /*1410*/  FFMA R99, R39, R75, R26 ;  /* 0x0000004b27637223 */ /* 0x000fe2000000001a */
[----:B0-----:R-:W-:Y:S01]  /*1420*/  FFMA R40, R28, R56, R95 ;  /* 0x000000381c287223 */ /* 0x001fe2000000005f */
[C---:B-1----:R-:W-:Y:S01]  /*1430*/  FFMA R42, R36.reuse, R68, R113 ;  /* 0x00000044242a7223 */ /* 0x042fe20000000071 */
        /* <DEDUP_REMOVED lines=8> */
[-C--:B------:R-:W-:Y:S01]  /*14c0*/  FFMA R97, R37, R69.reuse, R42 ;  /* 0x0000004525617223 */ /* 0x080fe2000000002a */
[----:B------:R-:W0:Y:S01]  /*14d0*/  LDS.128 R64, [R15+0x20] ;  /* 0x000020000f407984 */ /* 0x000e220000000c00 */
[----:B------:R-:W-:Y:S01]  /*14e0*/  FFMA R105, R29, R69, R44 ;  /* 0x000000451d697223 */ /* 0x000fe2000000002c */
[----:B------:R-:W-:-:S02]  /*14f0*/  FFMA R74, R34, R74, R73 ;  /* 0x0000004a224a7223 */ /* 0x000fc40000000049 */
[----:B------:R-:W1:Y:S01]  /*1500*/  LDS.128 R40, [R14+0x820] ;  /* 0x000820000e287984 */ /* 0x000e620000000c00 */
[----:B------:R-:W-:Y:S01]  /*1510*/  FFMA R57, R33, R57, R56 ;  /* 0x0000003921397223 */ /* 0x000fe20000000038 */
[-C--:B------:R-:W-:Y:S02]  /*1520*/  FFMA R26, R38, R58.reuse, R93 ;  /* 0x0000003a261a7223 */ /* 0x080fe4000000005d */
[----:B------:R-:W4:Y:S01]  /*1530*/  LDS.128 R44, [R14+0x1020] ;  /* 0x001020000e2c7984 */ /* 0x000f220000000c00 */
[C---:B------:R-:W-:Y:S01]  /*1540*/  FFMA R52, R30.reuse, R58, R95 ;  /* 0x0000003a1e347223 */ /* 0x040fe2000000005f */
[----:B------:R-:W-:Y:S01]  /*1550*/  FFMA R56, R30, R70, R105 ;  /* 0x000000461e387223 */ /* 0x000fe20000000069 */
[----:B------:R-:W-:Y:S01]  /*1560*/  FFMA R103, R35, R75, R74 ;  /* 0x0000004b23677223 */ /* 0x000fe2000000004a */
[----:B------:R-:W-:Y:S01]  /*1570*/  FFMA R58, R34, R58, R57 ;  /* 0x0000003a223a7223 */ /* 0x000fe20000000039 */
[-C--:B------:R-:W-:Y:S01]  /*1580*/  FFMA R105, R39, R59.reuse, R26 ;  /* 0x0000003b27697223 */ /* 0x080fe2000000001a */
[----:B------:R-:W-:Y:S01]  /*1590*/  FFMA R68, R32, R68, R115 ;  /* 0x0000004420447223 */ /* 0x000fe20000000073 */
[----:B------:R-:W5:Y:S01]  /*15a0*/  LDS.128 R72, [R15+0xa0] ;  /* 0x0000a0000f487984 */ /* 0x000f620000000c00 */
[-C--:B--2---:R-:W-:Y:S01]  /*15b0*/  FFMA R26, R36, R60.reuse, R81 ;  /* 0x0000003c241a7223 */ /* 0x084fe20000000051 */
[----:B------:R-:W-:Y:S01]  /*15c0*/  FFMA R107, R31, R59, R52 ;  /* 0x0000003b1f6b7223 */ /* 0x000fe20000000034 */
[----:B------:R-:W-:Y:S01]  /*15d0*/  FFMA R52, R28, R60, R53 ;  /* 0x0000003c1c347223 */ /* 0x000fe20000000035 */
[----:B------:R-:W-:Y:S01]  /*15e0*/  FFMA R69, R33, R69, R68 ;  /* 0x0000004521457223 */ /* 0x000fe20000000044 */
[-C--:B------:R-:W-:Y:S01]  /*15f0*/  FFMA R54, R38, R70.reuse, R97 ;  /* 0x0000004626367223 */ /* 0x080fe20000000061 */
[----:B------:R-:W-:Y:S01]  /*1600*/  FFMA R109, R35, R59, R58 ;  /* 0x0000003b236d7223 */ /* 0x000fe2000000003a */
[----:B------:R-:W-:Y:S01]  /*1610*/  FFMA R93, R31, R71, R56 ;  /* 0x000000471f5d7223 */ /* 0x000fe20000000038 */
[----:B------:R-:W-:Y:S01]  /*1620*/  FFMA R53, R37, R61, R26 ;  /* 0x0000003d25357223 */ /* 0x000fe2000000001a */
[----:B------:R-:W2:Y:S01]  /*1630*/  LDS.128 R56, [R15+0x120] ;  /* 0x000120000f387984 */ /* 0x000ea20000000c00 */
[----:B------:R-:W-:Y:S01]  /*1640*/  FFMA R70, R34, R70, R69 ;  /* 0x0000004622467223 */ /* 0x000fe20000000045 */
[C---:B------:R-:W-:Y:S01]  /*1650*/  FFMA R60, R32.reuse, R60, R83 ;  /* 0x0000003c203c7223 */ /* 0x040fe20000000053 */
[----:B------:R-:W-:Y:S01]  /*1660*/  FFMA R95, R39, R71, R54 ;  /* 0x00000047275f7223 */ /* 0x000fe20000000036 */
[-C--:B------:R-:W-:Y:S01]  /*1670*/  FFMA R69, R29, R61.reuse, R52 ;  /* 0x0000003d1d457223 */ /* 0x080fe20000000034 */
[----:B---3--:R-:W-:Y:S01]  /*1680*/  FFMA R32, R32, R76, R55 ;  /* 0x0000004c20207223 */ /* 0x008fe20000000037 */
[----:B------:R-:W-:Y:S01]  /*1690*/  FFMA R26, R38, R62, R53 ;  /* 0x0000003e261a7223 */ /* 0x000fe20000000035 */
[----:B------:R-:W-:Y:S01]  /*16a0*/  FFMA R28, R28, R76, R89 ;  /* 0x0000004c1c1c7223 */ /* 0x000fe20000000059 */
[----:B------:R-:W3:Y:S01]  /*16b0*/  LDS.128 R52, [R15+0x1a0] ;  /* 0x0001a0000f347984 */ /* 0x000ee20000000c00 */
[----:B------:R-:W-:-:S02]  /*16c0*/  FFMA R61, R33, R61, R60 ;  /* 0x0000003d213d7223 */ /* 0x000fc4000000003c */
        /* <DEDUP_REMOVED lines=8> */
[----:B------:R-:W-:Y:S02]  /*1750*/  FFMA R83, R35, R63, R62 ;  /* 0x0000003f23537223 */ /* 0x000fe4000000003e */
[----:B------:R-:W3:Y:S01]  /*1760*/  LDS.128 R60, [R15+0x220] ;  /* 0x000220000f3c7984 */ /* 0x000ee20000000c00 */
[----:B0-----:R-:W-:Y:S01]  /*1770*/  FFMA R26, R48, R64, R27 ;  /* 0x00000040301a7223 */ /* 0x001fe2000000001b */
[C---:B-1----:R-:W-:Y:S01]  /*1780*/  FFMA R28, R64.reuse, R40, R87 ;  /* 0x00000028401c7223 */ /* 0x042fe20000000057 */
[----:B----4-:R-:W-:Y:S01]  /*1790*/  FFMA R64, R64, R44, R91 ;  /* 0x0000002c40407223 */ /* 0x010fe2000000005b */
[----:B------:R-:W-:Y:S01]  /*17a0*/  FFMA R30, R30, R78, R29 ;  /* 0x0000004e1e1e7223 */ /* 0x000fe2000000001d */
[----:B------:R-:W-:Y:S01]  /*17b0*/  FFMA R27, R49, R65, R26 ;  /* 0x00000041311b7223 */ /* 0x000fe2000000001a */
[C---:B------:R-:W-:Y:S01]  /*17c0*/  FFMA R29, R65.reuse, R41, R28 ;  /* 0x00000029411d7223 */ /* 0x040fe2000000001c */
[----:B------:R-:W-:Y:S01]  /*17d0*/  FFMA R65, R65, R45, R64 ;  /* 0x0000002d41417223 */ /* 0x000fe20000000040 */
[----:B------:R-:W-:Y:S01]  /*17e0*/  FFMA R89, R31, R79, R30 ;  /* 0x0000004f1f597223 */ /* 0x000fe2000000001e */
[----:B------:R-:W-:Y:S01]  /*17f0*/  FFMA R26, R50, R66, R27 ;  /* 0x00000042321a7223 */ /* 0x000fe2000000001b */
[-C--:B-----5:R-:W-:Y:S01]  /*1800*/  FFMA R30, R48, R72.reuse, R117 ;  /* 0x00000048301e7223 */ /* 0x0a0fe20000000075 */
[----:B------:R-:W-:Y:S01]  /*1810*/  FFMA R32, R40, R72, R119 ;  /* 0x0000004828207223 */ /* 0x000fe20000000077 */
[C---:B------:R-:W-:Y:S01]  /*1820*/  FFMA R28, R66.reuse, R42, R29 ;  /* 0x0000002a421c7223 */ /* 0x040fe2000000001d */
[----:B------:R-:W-:Y:S01]  /*1830*/  FFMA R66, R66, R46, R65 ;  /* 0x0000002e42427223 */ /* 0x000fe20000000041 */
[----:B------:R-:W-:Y:S01]  /*1840*/  FFMA R34, R34, R78, R33 ;  /* 0x0000004e22227223 */ /* 0x000fe20000000021 */
[----:B------:R-:W-:Y:S01]  /*1850*/  FFMA R97, R35, R71, R70 ;  /* 0x0000004723617223 */ /* 0x000fe20000000046 */
[-C--:B------:R-:W-:Y:S01]  /*1860*/  FFMA R31, R49, R73.reuse, R30 ;  /* 0x00000049311f7223 */ /* 0x080fe2000000001e */
[----:B------:R-:W-:Y:S01]  /*1870*/  FFMA R33, R41, R73, R32 ;  /* 0x0000004929217223 */ /* 0x000fe20000000020 */
[----:B------:R-:W-:Y:S01]  /*1880*/  FFMA R91, R51, R67, R26 ;  /* 0x00000043335b7223 */ /* 0x000fe2000000001a */
[C---:B------:R-:W-:Y:S01]  /*1890*/  FFMA R111, R67.reuse, R43, R28 ;  /* 0x0000002b436f7223 */ /* 0x040fe2000000001c */
[-C--:B--2---:R-:W-:Y:S01]  /*18a0*/  FFMA R26, R48, R56.reuse, R99 ;  /* 0x00000038301a7223 */ /* 0x084fe20000000063 */
[----:B------:R-:W-:Y:S01]  /*18b0*/  FFMA R28, R40, R56, R101 ;  /* 0x00000038281c7223 */ /* 0x000fe20000000065 */
[----:B------:R-:W0:Y:S01]  /*18c0*/  LDS.128 R68, [R15+0x2a0] ;  /* 0x0002a0000f447984 */ /* 0x000e220000000c00 */
[C---:B------:R-:W-:Y:S01]  /*18d0*/  FFMA R72, R44.reuse, R72, R121 ;  /* 0x000000482c487223 */ /* 0x040fe20000000079 */
[----:B------:R-:W-:Y:S01]  /*18e0*/  FFMA R56, R44, R56, R103 ;  /* 0x000000382c387223 */ /* 0x000fe20000000067 */
[----:B------:R-:W-:Y:S01]  /*18f0*/  FFMA R115, R67, R47, R66 ;  /* 0x0000002f43737223 */ /* 0x000fe20000000042 */
[-C--:B------:R-:W-:Y:S01]  /*1900*/  FFMA R30, R50, R74.reuse, R31 ;  /* 0x0000004a321e7223 */ /* 0x080fe2000000001f */
[----:B------:R-:W-:Y:S01]  /*1910*/  FFMA R32, R42, R74, R33 ;  /* 0x0000004a2a207223 */ /* 0x000fe20000000021 */
[----:B------:R-:W1:Y:S01]  /*1920*/  LDS.128 R64, [R15+0x320] ;  /* 0x000320000f407984 */ /* 0x000e620000000c00 */
[-C--:B------:R-:W-:Y:S01]  /*1930*/  FFMA R29, R49, R57.reuse, R26 ;  /* 0x00000039311d7223 */ /* 0x080fe2000000001a */
[----:B------:R-:W-:Y:S01]  /*1940*/  FFMA R31, R41, R57, R28 ;  /* 0x00000039291f7223 */ /* 0x000fe2000000001c */
[C---:B------:R-:W-:Y:S01]  /*1950*/  FFMA R73, R45.reuse, R73, R72 ;  /* 0x000000492d497223 */ /* 0x040fe20000000048 */
[----:B------:R-:W-:Y:S01]  /*1960*/  FFMA R57, R45, R57, R56 ;  /* 0x000000392d397223 */ /* 0x000fe20000000038 */
[-C--:B---3--:R-:W-:Y:S01]  /*1970*/  FFMA R26, R48, R52.reuse, R105 ;  /* 0x00000034301a7223 */ /* 0x088fe20000000069 */
[----:B------:R-:W-:Y:S01]  /*1980*/  FFMA R28, R40, R52, R107 ;  /* 0x00000034281c7223 */ /* 0x000fe2000000006b */
[-C--:B------:R-:W-:Y:S01]  /*1990*/  FFMA R27, R51, R75.reuse, R30 ;  /* 0x0000004b331b7223 */ /* 0x080fe2000000001e */
[----:B------:R-:W-:Y:S01]  /*19a0*/  FFMA R87, R43, R75, R32 ;  /* 0x0000004b2b577223 */ /* 0x000fe20000000020 */
[-C--:B------:R-:W-:Y:S01]  /*19b0*/  FFMA R30, R50, R58.reuse, R29 ;  /* 0x0000003a321e7223 */ /* 0x080fe2000000001d */
[----:B------:R-:W-:Y:S01]  /*19c0*/  FFMA R32, R42, R58, R31 ;  /* 0x0000003a2a207223 */ /* 0x000fe2000000001f */
[----:B------:R-:W-:Y:S01]  /*19d0*/  FFMA R38, R38, R78, R37 ;  /* 0x0000004e26267223 */ /* 0x000fe20000000025 */
[C---:B------:R-:W-:Y:S01]  /*19e0*/  FFMA R74, R46.reuse, R74, R73 ;  /* 0x0000004a2e4a7223 */ /* 0x040fe20000000049 */
[----:B------:R-:W-:Y:S01]  /*19f0*/  FFMA R58, R46, R58, R57 ;  /* 0x0000003a2e3a7223 */ /* 0x000fe20000000039 */
[-C--:B------:R-:W-:Y:S01]  /*1a00*/  FFMA R29, R49, R53.reuse, R26 ;  /* 0x00000035311d7223 */ /* 0x080fe2000000001a */
[----:B------:R-:W-:Y:S01]  /*1a10*/  FFMA R31, R41, R53, R28 ;  /* 0x00000035291f7223 */ /* 0x000fe2000000001c */
[----:B------:R-:W-:Y:S01]  /*1a20*/  FFMA R113, R47, R75, R74 ;  /* 0x0000004b2f717223 */ /* 0x000fe2000000004a */
[----:B------:R-:W-:Y:S01]  /*1a30*/  FFMA R52, R44, R52, R109 ;  /* 0x000000342c347223 */ /* 0x000fe2000000006d */
[----:B------:R-:W-:Y:S01]  /*1a40*/  FFMA R85, R39, R79, R38 ;  /* 0x0000004f27557223 */ /* 0x000fe20000000026 */
[-C--:B------:R-:W-:Y:S01]  /*1a50*/  FFMA R99, R51, R59.reuse, R30 ;  /* 0x0000003b33637223 */ /* 0x080fe2000000001e */
[-C--:B------:R-:W-:Y:S01]  /*1a60*/  FFMA R101, R43, R59.reuse, R32 ;  /* 0x0000003b2b657223 */ /* 0x080fe20000000020 */
[----:B------:R-:W-:Y:S01]  /*1a70*/  FFMA R103, R47, R59, R58 ;  /* 0x0000003b2f677223 */ /* 0x000fe2000000003a */
[-C--:B------:R-:W-:Y:S01]  /*1a80*/  FFMA R72, R50, R54.reuse, R29 ;  /* 0x0000003632487223 */ /* 0x080fe2000000001d */
[----:B------:R-:W-:Y:S01]  /*1a90*/  FFMA R74, R42, R54, R31 ;  /* 0x000000362a4a7223 */ /* 0x000fe2000000001f */
[----:B------:R-:W-:Y:S01]  /*1aa0*/  FFMA R79, R35, R79, R34 ;  /* 0x0000004f234f7223 */ /* 0x000fe20000000022 */
[----:B------:R-:W-:Y:S01]  /*1ab0*/  LDS.128 R36, [R14+0x30] ;  /* 0x000030000e247984 */ /* 0x000fe20000000c00 */
[----:B------:R-:W-:-:S03]  /*1ac0*/  FFMA R53, R45, R53, R52 ;  /* 0x000000352d357223 */ /* 0x000fc60000000034 */
[----:B------:R-:W2:Y:S01]  /*1ad0*/  LDS.128 R56, [R15+0x30] ;  /* 0x000030000f387984 */ /* 0x000ea20000000c00 */
[----:B------:R-:W-:-:S03]  /*1ae0*/  FFMA R26, R48, R60, R95 ;  /* 0x0000003c301a7223 */ /* 0x000fc6000000005f */
[----:B------:R-:W3:Y:S04]  /*1af0*/  LDS.128 R28, [R14+0x830] ;  /* 0x000830000e1c7984 */ /* 0x000ee80000000c00 */
[----:B------:R-:W4:Y:S01]  /*1b00*/  LDS.128 R32, [R14+0x1030] ;  /* 0x001030000e207984 */ /* 0x000f220000000c00 */
        /* <DEDUP_REMOVED lines=9> */
[----:B------:R-:W5:Y:S01]  /*1ba0*/  LDS.128 R52, [R15+0xb0] ;  /* 0x0000b0000f347984 */ /* 0x000f620000000c00 */
[----:B------:R-:W-:Y:S01]  /*1bb0*/  FFMA R61, R45, R61, R60 ;  /* 0x0000003d2d3d7223 */ /* 0x000fe2000000003c */
[----:B------:R-:W-:Y:S01]  /*1bc0*/  FFMA R60, R42, R62, R73 ;  /* 0x0000003e2a3c7223 */ /* 0x000fe20000000049 */
[-C--:B------:R-:W-:Y:S01]  /*1bd0*/  FFMA R107, R51, R63.reuse, R26 ;  /* 0x0000003f336b7223 */ /* 0x080fe2000000001a */
[----:B0-----:R-:W-:Y:S01]  /*1be0*/  FFMA R26, R48, R68, R81 ;  /* 0x00000044301a7223 */ /* 0x001fe20000000051 */
[----:B------:R-:W-:Y:S01]  /*1bf0*/  FFMA R62, R46, R62, R61 ;  /* 0x0000003e2e3e7223 */ /* 0x000fe2000000003d */
[-C--:B------:R-:W-:Y:S01]  /*1c00*/  FFMA R105, R43, R63.reuse, R60 ;  /* 0x0000003f2b697223 */ /* 0x080fe2000000003c */
[-C--:B------:R-:W-:Y:S01]  /*1c10*/  FFMA R60, R40, R68.reuse, R77 ;  /* 0x00000044283c7223 */ /* 0x080fe2000000004d */
[----:B------:R-:W-:Y:S01]  /*1c20*/  FFMA R68, R44, R68, R83 ;  /* 0x000000442c447223 */ /* 0x000fe20000000053 */
[----:B------:R-:W0:Y:S01]  /*1c30*/  LDS.128 R72, [R15+0x130] ;  /* 0x000130000f487984 */ /* 0x000e220000000c00 */
[----:B------:R-:W-:Y:S01]  /*1c40*/  FFMA R109, R47, R63, R62 ;  /* 0x0000003f2f6d7223 */ /* 0x000fe2000000003e */
[----:B-1----:R-:W-:Y:S01]  /*1c50*/  FFMA R40, R40, R64, R89 ;  /* 0x0000004028287223 */ /* 0x002fe20000000059 */
[-C--:B------:R-:W-:Y:S01]  /*1c60*/  FFMA R61, R49, R69.reuse, R26 ;  /* 0x00000045313d7223 */ /* 0x080fe2000000001a */
[-C--:B------:R-:W-:Y:S01]  /*1c70*/  FFMA R63, R41, R69.reuse, R60 ;  /* 0x00000045293f7223 */ /* 0x080fe2000000003c */
[----:B------:R-:W-:Y:S01]  /*1c80*/  FFMA R69, R45, R69, R68 ;  /* 0x000000452d457223 */ /* 0x000fe20000000044 */
[----:B------:R-:W-:Y:S01]  /*1c90*/  FFMA R41, R41, R65, R40 ;  /* 0x0000004129297223 */ /* 0x000fe20000000028 */
[-C--:B------:R-:W-:Y:S01]  /*1ca0*/  FFMA R26, R50, R70.reuse, R61 ;  /* 0x00000046321a7223 */ /* 0x080fe2000000003d */
[-C--:B------:R-:W-:Y:S01]  /*1cb0*/  FFMA R40, R42, R70.reuse, R63 ;  /* 0x000000462a287223 */ /* 0x080fe2000000003f */
[----:B------:R-:W-:Y:S01]  /*1cc0*/  FFMA R70, R46, R70, R69 ;  /* 0x000000462e467223 */ /* 0x000fe20000000045 */
[----:B------:R-:W-:Y:S01]  /*1cd0*/  FFMA R48, R48, R64, R85 ;  /* 0x0000004030307223 */ /* 0x000fe20000000055 */
[----:B------:R-:W-:Y:S01]  /*1ce0*/  FFMA R42, R42, R66, R41 ;  /* 0x000000422a2a7223 */ /* 0x000fe20000000029 */
[-C--:B------:R-:W-:Y:S01]  /*1cf0*/  FFMA R81, R51, R71.reuse, R26 ;  /* 0x0000004733517223 */ /* 0x080fe2000000001a */
[-C--:B------:R-:W-:Y:S01]  /*1d00*/  FFMA R83, R43, R71.reuse, R40 ;  /* 0x000000472b537223 */ /* 0x080fe20000000028 */
[----:B------:R-:W-:Y:S01]  /*1d10*/  FFMA R85, R47, R71, R70 ;  /* 0x000000472f557223 */ /* 0x000fe20000000046 */
[----:B------:R-:W1:Y:S01]  /*1d20*/  LDS.128 R60, [R15+0x1b0] ;  /* 0x0001b0000f3c7984 */ /* 0x000e620000000c00 */
[----:B--2---:R-:W-:Y:S01]  /*1d30*/  FFMA R26, R36, R56, R91 ;  /* 0x00000038241a7223 */ /* 0x004fe2000000005b */
[----:B---3--:R-:W-:-:S02]  /*1d40*/  FFMA R40, R56, R28, R111 ;  /* 0x0000001c38287223 */ /* 0x008fc4000000006f */
[----:B------:R-:W2:Y:S01]  /*1d50*/  LDS.128 R68, [R15+0x230] ;  /* 0x000230000f447984 */ /* 0x000ea20000000c00 */
[----:B----4-:R-:W-:Y:S01]  /*1d60*/  FFMA R56, R56, R32, R115 ;  /* 0x0000002038387223 */ /* 0x010fe20000000073 */
[----:B------:R-:W-:Y:S01]  /*1d70*/  FFMA R44, R44, R64, R79 ;  /* 0x000000402c2c7223 */ /* 0x000fe2000000004f */
[----:B------:R-:W-:Y:S01]  /*1d80*/  FFMA R117, R43, R67, R42 ;  /* 0x000000432b757223 */ /* 0x000fe2000000002a */
[----:B------:R-:W-:Y:S01]  /*1d90*/  FFMA R41, R37, R57, R26 ;  /* 0x0000003925297223 */ /* 0x000fe2000000001a */
[C---:B------:R-:W-:Y:S01]  /*1da0*/  FFMA R43, R57.reuse, R29, R40 ;  /* 0x0000001d392b7223 */ /* 0x040fe20000000028 */
[----:B------:R-:W-:Y:S01]  /*1db0*/  FFMA R57, R57, R33, R56 ;  /* 0x0000002139397223 */ /* 0x000fe20000000038 */
[-C--:B------:R-:W-:Y:S01]  /*1dc0*/  FFMA R45, R45, R65.reuse, R44 ;  /* 0x000000412d2d7223 */ /* 0x080fe2000000002c */
[----:B------:R-:W-:Y:S01]  /*1dd0*/  FFMA R42, R38, R58, R41 ;  /* 0x0000003a262a7223 */ /* 0x000fe20000000029 */
[C---:B------:R-:W-:Y:S01]  /*1de0*/  FFMA R44, R58.reuse, R30, R43 ;  /* 0x0000001e3a2c7223 */ /* 0x040fe2000000002b */
[----:B------:R-:W-:Y:S01]  /*1df0*/  FFMA R58, R58, R34, R57 ;  /* 0x000000223a3a7223 */ /* 0x000fe20000000039 */
[----:B------:R-:W-:Y:S01]  /*1e00*/  FFMA R49, R49, R65, R48 ;  /* 0x0000004131317223 */ /* 0x000fe20000000030 */
[-C--:B-----5:R-:W-:Y:S01]  /*1e10*/  FFMA R26, R36, R52.reuse, R27 ;  /* 0x00000034241a7223 */ /* 0x0a0fe2000000001b */
[----:B------:R-:W-:Y:S01]  /*1e20*/  FFMA R40, R28, R52, R87 ;  /* 0x000000341c287223 */ /* 0x000fe20000000057 */
[-C--:B------:R-:W-:Y:S01]  /*1e30*/  FFMA R46, R46, R66.reuse, R45 ;  /* 0x000000422e2e7223 */ /* 0x080fe2000000002d */
[----:B------:R-:W-:Y:S01]  /*1e40*/  FFMA R50, R50, R66, R49 ;  /* 0x0000004232327223 */ /* 0x000fe20000000031 */
[----:B------:R-:W-:Y:S01]  /*1e50*/  FFMA R27, R39, R59, R42 ;  /* 0x0000003b271b7223 */ /* 0x000fe2000000002a */
[C---:B------:R-:W-:Y:S01]  /*1e60*/  FFMA R87, R59.reuse, R31, R44 ;  /* 0x0000001f3b577223 */ /* 0x040fe2000000002c */
[----:B------:R-:W-:Y:S01]  /*1e70*/  FFMA R91, R59, R35, R58 ;  /* 0x000000233b5b7223 */ /* 0x000fe2000000003a */
[----:B------:R-:W-:Y:S01]  /*1e80*/  LDS.128 R76, [R15+0xc0] ;  /* 0x0000c0000f4c7984 */ /* 0x000fe20000000c00 */
[----:B------:R-:W-:-:S03]  /*1e90*/  FFMA R89, R51, R67, R50 ;  /* 0x0000004333597223 */ /* 0x000fc60000000032 */
[----:B------:R-:W3:Y:S01]  /*1ea0*/  LDS.128 R56, [R15+0x2b0] ;  /* 0x0002b0000f387984 */ /* 0x000ee20000000c00 */
[----:B------:R-:W-:-:S03]  /*1eb0*/  FFMA R111, R47, R67, R46 ;  /* 0x000000432f6f7223 */ /* 0x000fc6000000002e */
[----:B------:R-:W4:Y:S01]  /*1ec0*/  LDS.128 R64, [R15+0x330] ;  /* 0x000330000f407984 */ /* 0x000f220000000c00 */
[-C--:B------:R-:W-:Y:S01]  /*1ed0*/  FFMA R43, R29, R53.reuse, R40 ;  /* 0x000000351d2b7223 */ /* 0x080fe20000000028 */
[-C--:B0-----:R-:W-:Y:S01]  /*1ee0*/  FFMA R40, R28, R72.reuse, R101 ;  /* 0x000000481c287223 */ /* 0x081fe20000000065 */
[----:B------:R-:W-:Y:S01]  /*1ef0*/  FFMA R41, R37, R53, R26 ;  /* 0x0000003525297223 */ /* 0x000fe2000000001a */
[----:B------:R-:W-:Y:S01]  /*1f00*/  FFMA R26, R36, R72, R99 ;  /* 0x00000048241a7223 */ /* 0x000fe20000000063 */
[----:B------:R-:W-:Y:S01]  /*1f10*/  FFMA R44, R30, R54, R43 ;  /* 0x000000361e2c7223 */ /* 0x000fe2000000002b */
[-C--:B------:R-:W-:Y:S01]  /*1f20*/  FFMA R43, R29, R73.reuse, R40 ;  /* 0x000000491d2b7223 */ /* 0x080fe20000000028 */
[C---:B------:R-:W-:Y:S01]  /*1f30*/  FFMA R52, R32.reuse, R52, R113 ;  /* 0x0000003420347223 */ /* 0x040fe20000000071 */
[----:B------:R-:W-:Y:S01]  /*1f40*/  FFMA R72, R32, R72, R103 ;  /* 0x0000004820487223 */ /* 0x000fe20000000067 */
[----:B------:R-:W-:Y:S01]  /*1f50*/  FFMA R42, R38, R54, R41 ;  /* 0x00000036262a7223 */ /* 0x000fe20000000029 */
[----:B------:R-:W-:Y:S01]  /*1f60*/  FFMA R41, R37, R73, R26 ;  /* 0x0000004925297223 */ /* 0x000fe2000000001a */
[-C--:B------:R-:W-:Y:S01]  /*1f70*/  FFMA R40, R30, R74.reuse, R43 ;  /* 0x0000004a1e287223 */ /* 0x080fe2000000002b */
[C---:B------:R-:W-:Y:S01]  /*1f80*/  FFMA R53, R33.reuse, R53, R52 ;  /* 0x0000003521357223 */ /* 0x040fe20000000034 */
[----:B------:R-:W-:Y:S01]  /*1f90*/  FFMA R73, R33, R73, R72 ;  /* 0x0000004921497223 */ /* 0x000fe20000000048 */
[----:B------:R-:W-:Y:S01]  /*1fa0*/  FFMA R26, R38, R74, R41 ;  /* 0x0000004a261a7223 */ /* 0x000fe20000000029 */
[-C--:B------:R-:W-:Y:S01]  /*1fb0*/  FFMA R115, R39, R55.reuse, R42 ;  /* 0x0000003727737223 */ /* 0x080fe2000000002a */
[C---:B------:R-:W-:Y:S01]  /*1fc0*/  FFMA R119, R31.reuse, R55, R44 ;  /* 0x000000371f777223 */ /* 0x040fe2000000002c */
[-C--:B------:R-:W-:Y:S01]  /*1fd0*/  FFMA R101, R31, R75.reuse, R40 ;  /* 0x0000004b1f657223 */ /* 0x080fe20000000028 */
[C---:B------:R-:W-:Y:S01]  /*1fe0*/  FFMA R54, R34.reuse, R54, R53 ;  /* 0x0000003622367223 */ /* 0x040fe20000000035 */
[----:B------:R-:W-:Y:S01]  /*1ff0*/  FFMA R74, R34, R74, R73 ;  /* 0x0000004a224a7223 */ /* 0x000fe20000000049 */
[----:B-1----:R-:W-:Y:S01]  /*2000*/  FFMA R40, R28, R60, R95 ;  /* 0x0000003c1c287223 */ /* 0x002fe2000000005f */
[-C--:B--2---:R-:W-:Y:S01]  /*2010*/  FFMA R42, R36, R68.reuse, R107 ;  /* 0x00000044242a7223 */ /* 0x084fe2000000006b */
        /* <DEDUP_REMOVED lines=8> */
[----:B------:R-:W-:Y:S01]  /*20a0*/  FFMA R95, R29, R69, R44 ;  /* 0x000000451d5f7223 */ /* 0x000fe2000000002c */
[-C--:B------:R-:W-:Y:S01]  /*20b0*/  FFMA R53, R37, R61.reuse, R26 ;  /* 0x0000003d25357223 */ /* 0x080fe2000000001a */
[----:B------:R-:W-:Y:S01]  /*20c0*/  LDS.128 R44, [R14+0x40] ;  /* 0x000040000e2c7984 */ /* 0x000fe20000000c00 */
[----:B------:R-:W-:-:S03]  /*20d0*/  FFMA R61, R33, R61, R60 ;  /* 0x0000003d213d7223 */ /* 0x000fc6000000003c */
[----:B------:R-:W0:Y:S04]  /*20e0*/  LDS.128 R72, [R15+0x40] ;  /* 0x000040000f487984 */ /* 0x000e280000000c00 */
[----:B------:R-:W1:Y:S01]  /*20f0*/  LDS.128 R40, [R14+0x840] ;  /* 0x000840000e287984 */ /* 0x000e620000000c00 */
[-C--:B------:R-:W-:Y:S01]  /*2100*/  FFMA R26, R38, R62.reuse, R53 ;  /* 0x0000003e261a7223 */ /* 0x080fe20000000035 */
[-C--:B------:R-:W-:Y:S01]  /*2110*/  FFMA R52, R30, R62.reuse, R55 ;  /* 0x0000003e1e347223 */ /* 0x080fe20000000037 */
[----:B------:R-:W-:Y:S01]  /*2120*/  FFMA R62, R34, R62, R61 ;  /* 0x0000003e223e7223 */ /* 0x000fe2000000003d */
[----:B------:R-:W-:Y:S01]  /*2130*/  FFMA R60, R30, R70, R95 ;  /* 0x000000461e3c7223 */ /* 0x000fe2000000005f */
[-C--:B------:R-:W-:Y:S01]  /*2140*/  FFMA R105, R39, R63.reuse, R26 ;  /* 0x0000003f27697223 */ /* 0x080fe2000000001a */
[-C--:B------:R-:W-:Y:S01]  /*2150*/  FFMA R107, R31, R63.reuse, R52 ;  /* 0x0000003f1f6b7223 */ /* 0x080fe20000000034 */
[-C--:B---3--:R-:W-:Y:S01]  /*2160*/  FFMA R26, R36, R56.reuse, R81 ;  /* 0x00000038241a7223 */ /* 0x088fe20000000051 */
[----:B------:R-:W-:Y:S01]  /*2170*/  FFMA R52, R28, R56, R83 ;  /* 0x000000381c347223 */ /* 0x000fe20000000053 */
[----:B------:R-:W-:Y:S01]  /*2180*/  FFMA R68, R32, R68, R109 ;  /* 0x0000004420447223 */ /* 0x000fe2000000006d */
[----:B------:R-:W2:Y:S01]  /*2190*/  LDS.128 R48, [R14+0x1040] ;  /* 0x001040000e307984 */ /* 0x000ea20000000c00 */
[----:B------:R-:W-:Y:S01]  /*21a0*/  FFMA R109, R35, R63, R62 ;  /* 0x0000003f236d7223 */ /* 0x000fe2000000003e */
[----:B------:R-:W-:Y:S01]  /*21b0*/  FFMA R95, R31, R71, R60 ;  /* 0x000000471f5f7223 */ /* 0x000fe2000000003c */
[----:B------:R-:W-:Y:S01]  /*21c0*/  FFMA R54, R38, R70, R93 ;  /* 0x0000004626367223 */ /* 0x000fe2000000005d */
[----:B----4-:R-:W-:Y:S01]  /*21d0*/  FFMA R28, R28, R64, R117 ;  /* 0x000000401c1c7223 */ /* 0x010fe20000000075 */
[-C--:B------:R-:W-:Y:S01]  /*21e0*/  FFMA R53, R37, R57.reuse, R26 ;  /* 0x0000003925357223 */ /* 0x080fe2000000001a */
[C---:B------:R-:W-:Y:S01]  /*21f0*/  FFMA R55, R29.reuse, R57, R52 ;  /* 0x000000391d377223 */ /* 0x040fe20000000034 */
[----:B------:R-:W3:Y:S01]  /*2200*/  LDS.128 R60, [R15+0x140] ;  /* 0x000140000f3c7984 */ /* 0x000ee20000000c00 */
[----:B------:R-:W-:Y:S01]  /*2210*/  FFMA R56, R32, R56, R85 ;  /* 0x0000003820387223 */ /* 0x000fe20000000055 */
[----:B------:R-:W-:Y:S01]  /*2220*/  FFMA R29, R29, R65, R28 ;  /* 0x000000411d1d7223 */ /* 0x000fe2000000001c */
[----:B------:R-:W-:Y:S01]  /*2230*/  FFMA R93, R39, R71, R54 ;  /* 0x00000047275d7223 */ /* 0x000fe20000000036 */
[-C--:B------:R-:W-:Y:S01]  /*2240*/  FFMA R26, R38, R58.reuse, R53 ;  /* 0x0000003a261a7223 */ /* 0x080fe20000000035 */
[----:B------:R-:W-:-:S02]  /*2250*/  FFMA R28, R30, R58, R55 ;  /* 0x0000003a1e1c7223 */ /* 0x000fc40000000037 */
[----:B------:R-:W4:Y:S01]  /*2260*/  LDS.128 R52, [R15+0x1c0] ;  /* 0x0001c0000f347984 */ /* 0x000f220000000c00 */
[----:B------:R-:W-:-:S04]  /*2270*/  FFMA R57, R33, R57, R56 ;  /* 0x0000003921397223 */ /* 0x000fc80000000038 */
[----:B------:R-:W-:Y:S01]  /*2280*/  FFMA R58, R34, R58, R57 ;  /* 0x0000003a223a7223 */ /* 0x000fe20000000039 */
[----:B------:R-:W-:Y:S01]  /*2290*/  FFMA R36, R36, R64, R89 ;  /* 0x0000004024247223 */ /* 0x000fe20000000059 */
[-C--:B------:R-:W-:Y:S01]  /*22a0*/  FFMA R85, R39, R59.reuse, R26 ;  /* 0x0000003b27557223 */ /* 0x080fe2000000001a */
[-C--:B------:R-:W-:Y:S01]  /*22b0*/  FFMA R83, R31, R59.reuse, R28 ;  /* 0x0000003b1f537223 */ /* 0x080fe2000000001c */
[----:B------:R-:W-:Y:S02]  /*22c0*/  FFMA R89, R35, R59, R58 ;  /* 0x0000003b23597223 */ /* 0x000fe4000000003a */
[----:B------:R-:W5:Y:S01]  /*22d0*/  LDS.128 R56, [R15+0x240] ;  /* 0x000240000f387984 */ /* 0x000f620000000c00 */
[----:B0-----:R-:W-:Y:S01]  /*22e0*/  FFMA R26, R44, R72, R27 ;  /* 0x000000482c1a7223 */ /* 0x001fe2000000001b */
[----:B------:R-:W-:Y:S01]  /*22f0*/  FFMA R32, R32, R64, R111 ;  /* 0x0000004020207223 */ /* 0x000fe2000000006f */
[----:B-1----:R-:W-:Y:S01]  /*2300*/  FFMA R28, R72, R40, R87 ;  /* 0x00000028481c7223 */ /* 0x002fe20000000057 */
[----:B------:R-:W-:Y:S01]  /*2310*/  FFMA R30, R30, R66, R29 ;  /* 0x000000421e1e7223 */ /* 0x000fe2000000001d */
[----:B------:R-:W-:Y:S01]  /*2320*/  FFMA R69, R33, R69, R68 ;  /* 0x0000004521457223 */ /* 0x000fe20000000044 */
        /* <DEDUP_REMOVED lines=11> */
[----:B--2---:R-:W-:Y:S01]  /*23e0*/  FFMA R72, R72, R48, R91 ;  /* 0x0000003048487223 */ /* 0x004fe2000000005b */
[----:B------:R-:W-:Y:S01]  /*23f0*/  FFMA R76, R48, R76, R121 ;  /* 0x0000004c304c7223 */ /* 0x000fe20000000079 */
[----:B------:R-:W-:Y:S01]  /*2400*/  FFMA R38, R38, R66, R37 ;  /* 0x0000004226267223 */ /* 0x000fe20000000025 */
[-C--:B------:R-:W-:Y:S01]  /*2410*/  FFMA R31, R45, R77.reuse, R30 ;  /* 0x0000004d2d1f7223 */ /* 0x080fe2000000001e */
[----:B------:R-:W-:Y:S01]  /*2420*/  FFMA R33, R41, R77, R32 ;  /* 0x0000004d29217223 */ /* 0x000fe20000000020 */
[----:B------:R-:W-:Y:S01]  /*2430*/  FFMA R87, R47, R75, R26 ;  /* 0x0000004b2f577223 */ /* 0x000fe2000000001a */
[----:B------:R-:W-:Y:S01]  /*2440*/  FFMA R91, R75, R43, R28 ;  /* 0x0000002b4b5b7223 */ /* 0x000fe2000000001c */
[----:B------:R-:W-:Y:S01]  /*2450*/  FFMA R97, R35, R71, R70 ;  /* 0x0000004723617223 */ /* 0x000fe20000000046 */
[-C--:B---3--:R-:W-:Y:S01]  /*2460*/  FFMA R26, R44, R60.reuse, R99 ;  /* 0x0000003c2c1a7223 */ /* 0x088fe20000000063 */
[-C--:B------:R-:W-:Y:S01]  /*2470*/  FFMA R28, R40, R60.reuse, R101 ;  /* 0x0000003c281c7223 */ /* 0x080fe20000000065 */
[----:B------:R-:W-:Y:S01]  /*2480*/  FFMA R60, R48, R60, R103 ;  /* 0x0000003c303c7223 */ /* 0x000fe20000000067 */
[----:B------:R-:W0:Y:S01]  /*2490*/  LDS.128 R68, [R15+0x2c0] ;  /* 0x0002c0000f447984 */ /* 0x000e220000000c00 */
[----:B------:R-:W-:Y:S01]  /*24a0*/  FFMA R77, R49, R77, R76 ;  /* 0x0000004d314d7223 */ /* 0x000fe2000000004c */
[-C--:B------:R-:W-:Y:S01]  /*24b0*/  FFMA R111, R39, R67.reuse, R38 ;  /* 0x00000043276f7223 */ /* 0x080fe20000000026 */
[----:B------:R-:W-:Y:S01]  /*24c0*/  FFMA R81, R35, R67, R34 ;  /* 0x0000004323517223 */ /* 0x000fe20000000022 */
[-C--:B------:R-:W-:Y:S01]  /*24d0*/  FFMA R30, R46, R78.reuse, R31 ;  /* 0x0000004e2e1e7223 */ /* 0x080fe2000000001f */
[-C--:B------:R-:W-:Y:S01]  /*24e0*/  FFMA R32, R42, R78.reuse, R33 ;  /* 0x0000004e2a207223 */ /* 0x080fe20000000021 */
[----:B------:R-:W1:Y:S01]  /*24f0*/  LDS.128 R64, [R15+0x340] ;  /* 0x000340000f407984 */ /* 0x000e620000000c00 */
[-C--:B------:R-:W-:Y:S01]  /*2500*/  FFMA R29, R45, R61.reuse, R26 ;  /* 0x0000003d2d1d7223 */ /* 0x080fe2000000001a */
[-C--:B------:R-:W-:Y:S01]  /*2510*/  FFMA R31, R41, R61.reuse, R28 ;  /* 0x0000003d291f7223 */ /* 0x080fe2000000001c */
[----:B------:R-:W-:Y:S01]  /*2520*/  FFMA R61, R49, R61, R60 ;  /* 0x0000003d313d7223 */ /* 0x000fe2000000003c */
[----:B------:R-:W-:Y:S01]  /*2530*/  FFMA R73, R73, R49, R72 ;  /* 0x0000003149497223 */ /* 0x000fe20000000048 */
[----:B------:R-:W-:Y:S01]  /*2540*/  FFMA R78, R50, R78, R77 ;  /* 0x0000004e324e7223 */ /* 0x000fe2000000004d */
[-C--:B----4-:R-:W-:Y:S01]  /*2550*/  FFMA R26, R44, R52.reuse, R105 ;  /* 0x000000342c1a7223 */ /* 0x090fe20000000069 */
[----:B------:R-:W-:Y:S01]  /*2560*/  FFMA R28, R40, R52, R107 ;  /* 0x00000034281c7223 */ /* 0x000fe2000000006b */
[-C--:B------:R-:W-:Y:S01]  /*2570*/  FFMA R27, R47, R79.reuse, R30 ;  /* 0x0000004f2f1b7223 */ /* 0x080fe2000000001e */
[----:B------:R-:W-:Y:S01]  /*2580*/  FFMA R77, R43, R79, R32 ;  /* 0x0000004f2b4d7223 */ /* 0x000fe20000000020 */
[-C--:B------:R-:W-:Y:S01]  /*2590*/  FFMA R30, R46, R62.reuse, R29 ;  /* 0x0000003e2e1e7223 */ /* 0x080fe2000000001d */
[-C--:B------:R-:W-:Y:S01]  /*25a0*/  FFMA R32, R42, R62.reuse, R31 ;  /* 0x0000003e2a207223 */ /* 0x080fe2000000001f */
[----:B------:R-:W-:Y:S01]  /*25b0*/  FFMA R62, R50, R62, R61 ;  /* 0x0000003e323e7223 */ /* 0x000fe2000000003d */
[----:B------:R-:W-:Y:S01]  /*25c0*/  FFMA R74, R74, R50, R73 ;  /* 0x000000324a4a7223 */ /* 0x000fe20000000049 */
[-C--:B------:R-:W-:Y:S01]  /*25d0*/  FFMA R29, R45, R53.reuse, R26 ;  /* 0x000000352d1d7223 */ /* 0x080fe2000000001a */
        /* <DEDUP_REMOVED lines=10> */
[----:B------:R-:W2:Y:S01]  /*2680*/  LDS.128 R60, [R15+0x50] ;  /* 0x000050000f3c7984 */ /* 0x000ea20000000c00 */
[----:B-----5:R-:W-:-:S03]  /*2690*/  FFMA R26, R44, R56, R93 ;  /* 0x000000382c1a7223 */ /* 0x020fc6000000005d */
        /* <DEDUP_REMOVED lines=20> */
[----:B------:R-:W-:Y:S01]  /*27e0*/  FFMA R109, R51, R59, R58 ;  /* 0x0000003b336d7223 */ /* 0x000fe2000000003a */
[----:B-1----:R-:W-:Y:S01]  /*27f0*/  FFMA R40, R40, R64, R113 ;  /* 0x0000004028287223 */ /* 0x002fe20000000071 */
[----:B------:R-:W0:Y:S01]  /*2800*/  LDS.128 R72, [R15+0x150] ;  /* 0x000150000f487984 */ /* 0x000e220000000c00 */
        /* <DEDUP_REMOVED lines=12> */
[----:B--2---:R-:W-:Y:S01]  /*28d0*/  FFMA R26, R32, R60, R87 ;  /* 0x0000003c201a7223 */ /* 0x004fe20000000057 */
[----:B---3--:R-:W-:Y:S01]  /*28e0*/  FFMA R40, R60, R36, R91 ;  /* 0x000000243c287223 */ /* 0x008fe2000000005b */
[----:B------:R-:W1:Y:S01]  /*28f0*/  LDS.128 R68, [R15+0x250] ;  /* 0x000250000f447984 */ /* 0x000e620000000c00 */
[----:B------:R-:W-:Y:S01]  /*2900*/  FFMA R44, R44, R64, R111 ;  /* 0x000000402c2c7223 */ /* 0x000fe2000000006f */
[----:B----4-:R-:W-:-:S02]  /*2910*/  FFMA R60, R60, R28, R115 ;  /* 0x0000001c3c3c7223 */ /* 0x010fc40000000073 */
[----:B------:R-:W2:Y:S01]  /*2920*/  LDS.128 R56, [R15+0x1d0] ;  /* 0x0001d0000f387984 */ /* 0x000ea20000000c00 */
        /* <DEDUP_REMOVED lines=9> */
[----:B-----5:R-:W-:Y:S01]  /*29c0*/  FFMA R26, R32, R52, R27 ;  /* 0x00000034201a7223 */ /* 0x020fe2000000001b */
[-C--:B------:R-:W-:Y:S01]  /*29d0*/  FFMA R46, R46, R66.reuse, R45 ;  /* 0x000000422e2e7223 */ /* 0x080fe2000000002d */
[----:B------:R-:W-:Y:S01]  /*29e0*/  FFMA R27, R35, R63, R42 ;  /* 0x0000003f231b7223 */ /* 0x000fe2000000002a */
[----:B------:R-:W-:Y:S01]  /*29f0*/  FFMA R50, R50, R66, R49 ;  /* 0x0000004232327223 */ /* 0x000fe20000000031 */
[C---:B------:R-:W-:Y:S01]  /*2a00*/  FFMA R87, R63.reuse, R39, R44 ;  /* 0x000000273f577223 */ /* 0x040fe2000000002c */
[----:B------:R-:W-:-:S02]  /*2a10*/  FFMA R91, R63, R31, R62 ;  /* 0x0000001f3f5b7223 */ /* 0x000fc4000000003e */
[----:B------:R-:W3:Y:S01]  /*2a20*/  LDS.128 R60, [R15+0x2d0] ;  /* 0x0002d0000f3c7984 */ /* 0x000ee20000000c00 */
[-C--:B------:R-:W-:Y:S01]  /*2a30*/  FFMA R89, R47, R67.reuse, R46 ;  /* 0x000000432f597223 */ /* 0x080fe2000000002e */
[----:B------:R-:W-:Y:S02]  /*2a40*/  FFMA R113, R51, R67, R50 ;  /* 0x0000004333717223 */ /* 0x000fe40000000032 */
[----:B------:R-:W4:Y:S01]  /*2a50*/  LDS.128 R64, [R15+0x350] ;  /* 0x000350000f407984 */ /* 0x000f220000000c00 */
[----:B------:R-:W-:Y:S01]  /*2a60*/  FFMA R40, R36, R52, R77 ;  /* 0x0000003424287223 */ /* 0x000fe2000000004d */
[----:B------:R-:W-:Y:S01]  /*2a70*/  FFMA R41, R33, R53, R26 ;  /* 0x0000003521297223 */ /* 0x000fe2000000001a */
[----:B------:R-:W-:Y:S01]  /*2a80*/  FFMA R79, R51, R79, R78 ;  /* 0x0000004f334f7223 */ /* 0x000fe2000000004e */
[-C--:B0-----:R-:W-:Y:S01]  /*2a90*/  FFMA R26, R32, R72.reuse, R99 ;  /* 0x00000048201a7223 */ /* 0x081fe20000000063 */
        /* <DEDUP_REMOVED lines=8> */
[C---:B------:R-:W-:Y:S01]  /*2b20*/  FFMA R53, R29.reuse, R53, R52 ;  /* 0x000000351d357223 */ /* 0x040fe20000000034 */
        /* <DEDUP_REMOVED lines=8> */
[----:B-1----:R-:W-:Y:S01]  /*2bb0*/  FFMA R44, R36, R68, R105 ;  /* 0x00000044242c7223 */ /* 0x002fe20000000069 */
[-C--:B--2---:R-:W-:Y:S01]  /*2bc0*/  FFMA R26, R32, R56.reuse, R95 ;  /* 0x00000038201a7223 */ /* 0x084fe2000000005f */
[----:B------:R-:W-:Y:S01]  /*2bd0*/  FFMA R40, R36, R56, R93 ;  /* 0x0000003824287223 */ /* 0x000fe2000000005d */
[-C--:B------:R-:W-:Y:S01]  /*2be0*/  FFMA R115, R35, R55.reuse, R42 ;  /* 0x0000003723737223 */ /* 0x080fe2000000002a */
[----:B------:R-:W-:Y:S01]  /*2bf0*/  FFMA R42, R32, R68, R107 ;  /* 0x00000044202a7223 */ /* 0x000fe2000000006b */
[C---:B------:R-:W-:Y:S01]  /*2c00*/  FFMA R119, R31.reuse, R55, R54 ;  /* 0x000000371f777223 */ /* 0x040fe20000000036 */
[----:B------:R-:W-:Y:S01]  /*2c10*/  FFMA R103, R31, R75, R74 ;  /* 0x0000004b1f677223 */ /* 0x000fe2000000004a */
[----:B------:R-:W-:Y:S01]  /*2c20*/  FFMA R56, R28, R56, R97 ;  /* 0x000000381c387223 */ /* 0x000fe20000000061 */
[-C--:B------:R-:W-:Y:S01]  /*2c30*/  FFMA R53, R33, R57.reuse, R26 ;  /* 0x0000003921357223 */ /* 0x080fe2000000001a */
[C---:B------:R-:W-:Y:S01]  /*2c40*/  FFMA R55, R37.reuse, R57, R40 ;  /* 0x0000003925377223 */ /* 0x040fe20000000028 */
[-C--:B------:R-:W-:Y:S01]  /*2c50*/  FFMA R95, R37, R69.reuse, R44 ;  /* 0x00000045255f7223 */ /* 0x080fe2000000002c */
[----:B------:R-:W-:Y:S01]  /*2c60*/  LDS.128 R48, [R14+0x60] ;  /* 0x000060000e307984 */ /* 0x000fe20000000c00 */
[----:B------:R-:W-:-:S03]  /*2c70*/  FFMA R93, R33, R69, R42 ;  /* 0x00000045215d7223 */ /* 0x000fc6000000002a */
[----:B------:R-:W0:Y:S01]  /*2c80*/  LDS.128 R72, [R15+0x60] ;  /* 0x000060000f487984 */ /* 0x000e220000000c00 */
[----:B------:R-:W-:-:S03]  /*2c90*/  FFMA R57, R29, R57, R56 ;  /* 0x000000391d397223 */ /* 0x000fc60000000038 */
[----:B------:R-:W1:Y:S01]  /*2ca0*/  LDS.128 R44, [R14+0x860] ;  /* 0x000860000e2c7984 */ /* 0x000e620000000c00 */
[-C--:B------:R-:W-:Y:S01]  /*2cb0*/  FFMA R26, R34, R58.reuse, R53 ;  /* 0x0000003a221a7223 */ /* 0x080fe20000000035 */
[-C--:B------:R-:W-:Y:S02]  /*2cc0*/  FFMA R52, R38, R58.reuse, R55 ;  /* 0x0000003a26347223 */ /* 0x080fe40000000037 */
[----:B------:R-:W2:Y:S04]  /*2cd0*/  LDS.128 R76, [R15+0xe0] ;  /* 0x0000e0000f4c7984 */ /* 0x000ea80000000c00 */
[----:B------:R-:W5:Y:S01]  /*2ce0*/  LDS.128 R40, [R14+0x1060] ;  /* 0x001060000e287984 */ /* 0x000f620000000c00 */
[----:B------:R-:W-:Y:S01]  /*2cf0*/  FFMA R58, R30, R58, R57 ;  /* 0x0000003a1e3a7223 */ /* 0x000fe20000000039 */
[----:B------:R-:W-:Y:S01]  /*2d00*/  FFMA R56, R38, R70, R95 ;  /* 0x0000004626387223 */ /* 0x000fe2000000005f */
[-C--:B------:R-:W-:Y:S01]  /*2d10*/  FFMA R105, R35, R59.reuse, R26 ;  /* 0x0000003b23697223 */ /* 0x080fe2000000001a */
[-C--:B------:R-:W-:Y:S01]  /*2d20*/  FFMA R107, R39, R59.reuse, R52 ;  /* 0x0000003b276b7223 */ /* 0x080fe20000000034 */
[-C--:B---3--:R-:W-:Y:S01]  /*2d30*/  FFMA R26, R32, R60.reuse, R81 ;  /* 0x0000003c201a7223 */ /* 0x088fe20000000051 */
[-C--:B------:R-:W-:Y:S01]  /*2d40*/  FFMA R52, R36, R60.reuse, R83 ;  /* 0x0000003c24347223 */ /* 0x080fe20000000053 */
[C---:B------:R-:W-:Y:S01]  /*2d50*/  FFMA R60, R28.reuse, R60, R85 ;  /* 0x0000003c1c3c7223 */ /* 0x040fe20000000055 */
[----:B------:R-:W-:Y:S01]  /*2d60*/  FFMA R68, R28, R68, R109 ;  /* 0x000000441c447223 */ /* 0x000fe2000000006d */
[----:B------:R-:W-:Y:S01]  /*2d70*/  FFMA R54, R34, R70, R93 ;  /* 0x0000004622367223 */ /* 0x000fe2000000005d */
[----:B------:R-:W-:Y:S01]  /*2d80*/  FFMA R109, R31, R59, R58 ;  /* 0x0000003b1f6d7223 */ /* 0x000fe2000000003a */
[----:B------:R-:W-:Y:S01]  /*2d90*/  FFMA R95, R39, R71, R56 ;  /* 0x00000047275f7223 */ /* 0x000fe20000000038 */
[-C--:B------:R-:W-:Y:S01]  /*2da0*/  FFMA R53, R33, R61.reuse, R26 ;  /* 0x0000003d21357223 */ /* 0x080fe2000000001a */
[-C--:B------:R-:W-:Y:S01]  /*2db0*/  FFMA R55, R37, R61.reuse, R52 ;  /* 0x0000003d25377223 */ /* 0x080fe20000000034 */
[----:B----4-:R-:W-:Y:S01]  /*2dc0*/  FFMA R28, R28, R64, R113 ;  /* 0x000000401c1c7223 */ /* 0x010fe20000000071 */
[----:B------:R-:W3:Y:S01]  /*2dd0*/  LDS.128 R56, [R15+0x160] ;  /* 0x000160000f387984 */ /* 0x000ee20000000c00 */
[C---:B------:R-:W-:Y:S01]  /*2de0*/  FFMA R61, R29.reuse, R61, R60 ;  /* 0x0000003d1d3d7223 */ /* 0x040fe2000000003c */
[C---:B------:R-:W-:Y:S01]  /*2df0*/  FFMA R69, R29.reuse, R69, R68 ;  /* 0x000000451d457223 */ /* 0x040fe20000000044 */
[----:B------:R-:W-:Y:S01]  /*2e00*/  FFMA R29, R29, R65, R28 ;  /* 0x000000411d1d7223 */ /* 0x000fe2000000001c */
[C---:B------:R-:W-:Y:S01]  /*2e10*/  FFMA R93, R35.reuse, R71, R54 ;  /* 0x00000047235d7223 */ /* 0x040fe20000000036 */
[-C--:B------:R-:W-:Y:S01]  /*2e20*/  FFMA R26, R34, R62.reuse, R53 ;  /* 0x0000003e221a7223 */ /* 0x080fe20000000035 */
[-C--:B------:R-:W-:Y:S01]  /*2e30*/  FFMA R28, R38, R62.reuse, R55 ;  /* 0x0000003e261c7223 */ /* 0x080fe20000000037 */
[----:B------:R-:W-:Y:S01]  /*2e40*/  FFMA R62, R30, R62, R61 ;  /* 0x0000003e1e3e7223 */ /* 0x000fe2000000003d */
[----:B------:R-:W4:Y:S01]  /*2e50*/  LDS.128 R52, [R15+0x1e0] ;  /* 0x0001e0000f347984 */ /* 0x000f220000000c00 */
[----:B------:R-:W-:Y:S01]  /*2e60*/  FFMA R32, R32, R64, R89 ;  /* 0x0000004020207223 */ /* 0x000fe20000000059 */
[-C--:B------:R-:W-:Y:S01]  /*2e70*/  FFMA R83, R35, R63.reuse, R26 ;  /* 0x0000003f23537223 */ /* 0x080fe2000000001a */
[-C--:B------:R-:W-:Y:S01]  /*2e80*/  FFMA R85, R39, R63.reuse, R28 ;  /* 0x0000003f27557223 */ /* 0x080fe2000000001c */
[----:B------:R-:W-:-:S02]  /*2e90*/  FFMA R89, R31, R63, R62 ;  /* 0x0000003f1f597223 */ /* 0x000fc4000000003e */
[----:B------:R-:W4:Y:S01]  /*2ea0*/  LDS.128 R60, [R15+0x260] ;  /* 0x000260000f3c7984 */ /* 0x000f220000000c00 */
[C---:B------:R-:W-:Y:S01]  /*2eb0*/  FFMA R70, R30.reuse, R70, R69 ;  /* 0x000000461e467223 */ /* 0x040fe20000000045 */
[----:B------:R-:W-:Y:S01]  /*2ec0*/  FFMA R30, R30, R66, R29 ;  /* 0x000000421e1e7223 */ /* 0x000fe2000000001d */
[----:B0-----:R-:W-:Y:S01]  /*2ed0*/  FFMA R26, R48, R72, R27 ;  /* 0x00000048301a7223 */ /* 0x001fe2000000001b */
[----:B-1----:R-:W-:Y:S01]  /*2ee0*/  FFMA R28, R72, R44, R87 ;  /* 0x0000002c481c7223 */ /* 0x002fe20000000057 */
[----:B------:R-:W-:Y:S01]  /*2ef0*/  FFMA R33, R33, R65, R32 ;  /* 0x0000004121217223 */ /* 0x000fe20000000020 */
[----:B------:R-:W-:Y:S01]  /*2f00*/  FFMA R81, R31, R67, R30 ;  /* 0x000000431f517223 */ /* 0x000fe2000000001e */
[-C--:B--2---:R-:W-:Y:S01]  /*2f10*/  FFMA R30, R48, R76.reuse, R115 ;  /* 0x0000004c301e7223 */ /* 0x084fe20000000073 */
[-C--:B------:R-:W-:Y:S01]  /*2f20*/  FFMA R32, R44, R76.reuse, R117 ;  /* 0x0000004c2c207223 */ /* 0x080fe20000000075 */
[----:B------:R-:W-:Y:S01]  /*2f30*/  FFMA R27, R49, R73, R26 ;  /* 0x00000049311b7223 */ /* 0x000fe2000000001a */
[----:B------:R-:W-:Y:S01]  /*2f40*/  FFMA R29, R73, R45, R28 ;  /* 0x0000002d491d7223 */ /* 0x000fe2000000001c */
[----:B-----5:R-:W-:Y:S01]  /*2f50*/  FFMA R76, R40, R76, R119 ;  /* 0x0000004c284c7223 */ /* 0x020fe20000000077 */
[----:B------:R-:W-:Y:S01]  /*2f60*/  FFMA R97, R31, R71, R70 ;  /* 0x000000471f617223 */ /* 0x000fe20000000046 */
[----:B------:R-:W-:Y:S01]  /*2f70*/  FFMA R36, R36, R64, R111 ;  /* 0x0000004024247223 */ /* 0x000fe2000000006f */
[----:B------:R-:W-:Y:S01]  /*2f80*/  FFMA R34, R34, R66, R33 ;  /* 0x0000004222227223 */ /* 0x000fe20000000021 */
[-C--:B------:R-:W-:Y:S01]  /*2f90*/  FFMA R31, R49, R77.reuse, R30 ;  /* 0x0000004d311f7223 */ /* 0x080fe2000000001e */
[-C--:B------:R-:W-:Y:S01]  /*2fa0*/  FFMA R33, R45, R77.reuse, R32 ;  /* 0x0000004d2d217223 */ /* 0x080fe20000000020 */
        /* <DEDUP_REMOVED lines=15> */
[-C--:B------:R-:W-:Y:S01]  /*30a0*/  FFMA R111, R35, R67.reuse, R34 ;  /* 0x00000043236f7223 */ /* 0x080fe20000000022 */
[----:B------:R-:W-:Y:S01]  /*30b0*/  FFMA R113, R39, R67, R38 ;  /* 0x0000004327717223 */ /* 0x000fe20000000026 */
[-C--:B------:R-:W-:Y:S01]  /*30c0*/  FFMA R29, R49, R57.reuse, R26 ;  /* 0x00000039311d7223 */ /* 0x080fe2000000001a */
[----:B------:R-:W-:Y:S01]  /*30d0*/  FFMA R31, R45, R57, R28 ;  /* 0x000000392d1f7223 */ /* 0x000fe2000000001c */
[----:B------:R-:W-:Y:S01]  /*30e0*/  FFMA R73, R73, R41, R72 ;  /* 0x0000002949497223 */ /* 0x000fe20000000048 */
[----:B------:R-:W1:Y:S01]  /*30f0*/  LDS.128 R64, [R15+0x360] ;  /* 0x000360000f407984 */ /* 0x000e620000000c00 */
[-C--:B----4-:R-:W-:Y:S01]  /*3100*/  FFMA R26, R48, R52.reuse, R105 ;  /* 0x00000034301a7223 */ /* 0x090fe20000000069 */
[-C--:B------:R-:W-:Y:S01]  /*3110*/  FFMA R28, R44, R52.reuse, R107 ;  /* 0x000000342c1c7223 */ /* 0x080fe2000000006b */
[----:B------:R-:W-:Y:S01]  /*3120*/  FFMA R57, R41, R57, R56 ;  /* 0x0000003929397223 */ /* 0x000fe20000000038 */
[----:B------:R-:W-:Y:S01]  /*3130*/  FFMA R52, R40, R52, R109 ;  /* 0x0000003428347223 */ /* 0x000fe2000000006d */
[-C--:B------:R-:W-:Y:S01]  /*3140*/  FFMA R27, R51, R79.reuse, R30 ;  /* 0x0000004f331b7223 */ /* 0x080fe2000000001e */
[----:B------:R-:W-:Y:S01]  /*3150*/  FFMA R87, R47, R79, R32 ;  /* 0x0000004f2f577223 */ /* 0x000fe20000000020 */
        /* <DEDUP_REMOVED lines=15> */
[----:B------:R-:W-:Y:S01]  /*3250*/  FFMA R57, R45, R61, R52 ;  /* 0x0000003d2d397223 */ /* 0x000fe20000000034 */
[----:B------:R-:W-:-:S02]  /*3260*/  FFMA R26, R48, R60, R93 ;  /* 0x0000003c301a7223 */ /* 0x000fc4000000005d */
[----:B------:R-:W2:Y:S04]  /*3270*/  LDS.128 R72, [R15+0x70] ;  /* 0x000070000f487984 */ /* 0x000ea80000000c00 */
[----:B------:R-:W3:Y:S01]  /*3280*/  LDS.128 R32, [R14+0x870] ;  /* 0x000870000e207984 */ /* 0x000ee20000000c00 */
[----:B------:R-:W-:-:S03]  /*3290*/  FFMA R54, R42, R54, R53 ;  /* 0x000000362a367223 */ /* 0x000fc60000000035 */
[----:B------:R-:W4:Y:S01]  /*32a0*/  LDS.128 R28, [R14+0x1070] ;  /* 0x001070000e1c7984 */ /* 0x000f220000000c00 */
[----:B------:R-:W-:Y:S01]  /*32b0*/  IADD3 R24, P1, R122, 0x8, RZ ;  /* 0x000000087a187810 */ /* 0x000fe20007f3e0ff */
[----:B------:R-:W-:Y:S01]  /*32c0*/  FFMA R53, R49, R61, R26 ;  /* 0x0000003d31357223 */ /* 0x000fe2000000001a */
[-C--:B------:R-:W-:Y:S01]  /*32d0*/  FFMA R93, R51, R55.reuse, R56 ;  /* 0x00000037335d7223 */ /* 0x080fe20000000038 */
[----:B------:R-:W-:Y:S01]  /*32e0*/  FFMA R95, R47, R55, R58 ;  /* 0x000000372f5f7223 */ /* 0x000fe2000000003a */
[----:B------:R-:W-:Y:S02]  /*32f0*/  FFMA R52, R46, R62, R57 ;  /* 0x0000003e2e347223 */ /* 0x000fe40000000039 */
[----:B------:R-:W5:Y:S01]  /*3300*/  LDS.128 R56, [R15+0xf0] ;  /* 0x0000f0000f387984 */ /* 0x000f620000000c00 */
[----:B------:R-:W-:Y:S01]  /*3310*/  IADD3.X R25, RZ, R123, RZ, P1, !PT ;  /* 0x0000007bff197210 */ /* 0x000fe20000ffe4ff */
[----:B------:R-:W-:Y:S01]  /*3320*/  FFMA R60, R40, R60, R97 ;  /* 0x0000003c283c7223 */ /* 0x000fe20000000061 */
[----:B------:R-:W-:Y:S01]  /*3330*/  FFMA R97, R43, R55, R54 ;  /* 0x000000372b617223 */ /* 0x000fe20000000036 */
[----:B------:R-:W-:Y:S01]  /*3340*/  FFMA R26, R50, R62, R53 ;  /* 0x0000003e321a7223 */ /* 0x000fe20000000035 */
[----:B------:R-:W-:-:S02]  /*3350*/  FFMA R123, R47, R63, R52 ;  /* 0x0000003f2f7b7223 */ /* 0x000fc40000000034 */
[----:B------:R-:W5:Y:S01]  /*3360*/  LDS.128 R52, [R15+0x170] ;  /* 0x000170000f347984 */ /* 0x000f620000000c00 */
[----:B------:R-:W-:Y:S01]  /*3370*/  FFMA R61, R41, R61, R60 ;  /* 0x0000003d293d7223 */ /* 0x000fe2000000003c */
[----:B------:R-:W-:Y:S01]  /*3380*/  FFMA R125, R51, R63, R26 ;  /* 0x0000003f337d7223 */ /* 0x000fe2000000001a */
[-C--:B0-----:R-:W-:Y:S01]  /*3390*/  FFMA R26, R48, R68.reuse, R83 ;  /* 0x00000044301a7223 */ /* 0x081fe20000000053 */
[----:B------:R-:W-:Y:S01]  /*33a0*/  FFMA R60, R44, R68, R85 ;  /* 0x000000442c3c7223 */ /* 0x000fe20000000055 */
[----:B------:R-:W-:Y:S01]  /*33b0*/  FFMA R62, R42, R62, R61 ;  /* 0x0000003e2a3e7223 */ /* 0x000fe2000000003d */
[----:B-1----:R-:W-:Y:S01]  /*33c0*/  FFMA R44, R44, R64, R113 ;  /* 0x000000402c2c7223 */ /* 0x002fe20000000071 */
[----:B------:R-:W-:Y:S01]  /*33d0*/  FFMA R61, R49, R69, R26 ;  /* 0x00000045313d7223 */ /* 0x000fe2000000001a */
[----:B------:R-:W-:Y:S01]  /*33e0*/  FFMA R68, R40, R68, R89 ;  /* 0x0000004428447223 */ /* 0x000fe20000000059 */
[----:B------:R-:W-:Y:S01]  /*33f0*/  FFMA R127, R43, R63, R62 ;  /* 0x0000003f2b7f7223 */ /* 0x000fe2000000003e */
[C---:B------:R-:W-:Y:S01]  /*3400*/  FFMA R63, R45.reuse, R69, R60 ;  /* 0x000000452d3f7223 */ /* 0x040fe2000000003c */
[-C--:B------:R-:W-:Y:S01]  /*3410*/  FFMA R48, R48, R64.reuse, R111 ;  /* 0x0000004030307223 */ /* 0x080fe2000000006f */
[----:B------:R-:W-:Y:S01]  /*3420*/  FFMA R40, R40, R64, R81 ;  /* 0x0000004028287223 */ /* 0x000fe20000000051 */
[----:B------:R-:W-:Y:S01]  /*3430*/  FFMA R45, R45, R65, R44 ;  /* 0x000000412d2d7223 */ /* 0x000fe2000000002c */
[-C--:B------:R-:W-:Y:S01]  /*3440*/  FFMA R26, R50, R70.reuse, R61 ;  /* 0x00000046321a7223 */ /* 0x080fe2000000003d */
[----:B------:R-:W-:Y:S01]  /*3450*/  FFMA R69, R41, R69, R68 ;  /* 0x0000004529457223 */ /* 0x000fe20000000044 */
[C---:B------:R-:W-:Y:S01]  /*3460*/  FFMA R44, R46.reuse, R70, R63 ;  /* 0x000000462e2c7223 */ /* 0x040fe2000000003f */
[-C--:B------:R-:W-:Y:S01]  /*3470*/  FFMA R49, R49, R65.reuse, R48 ;  /* 0x0000004131317223 */ /* 0x080fe20000000030 */
[----:B------:R-:W-:Y:S01]  /*3480*/  FFMA R41, R41, R65, R40 ;  /* 0x0000004129297223 */ /* 0x000fe20000000028 */
[----:B------:R-:W-:Y:S01]  /*3490*/  FFMA R46, R46, R66, R45 ;  /* 0x000000422e2e7223 */ /* 0x000fe2000000002d */
[-C--:B------:R-:W-:Y:S01]  /*34a0*/  FFMA R65, R51, R71.reuse, R26 ;  /* 0x0000004733417223 */ /* 0x080fe2000000001a */
[----:B--2---:R-:W-:Y:S01]  /*34b0*/  FFMA R26, R36, R72, R77 ;  /* 0x00000048241a7223 */ /* 0x004fe2000000004d */
[----:B---3--:R-:W-:Y:S01]  /*34c0*/  FFMA R40, R72, R32, R91 ;  /* 0x0000002048287223 */ /* 0x008fe2000000005b */
[----:B------:R-:W-:Y:S01]  /*34d0*/  FFMA R70, R42, R70, R69 ;  /* 0x000000462a467223 */ /* 0x000fe20000000045 */
[----:B------:R-:W-:Y:S01]  /*34e0*/  FFMA R50, R50, R66, R49 ;  /* 0x0000004232327223 */ /* 0x000fe20000000031 */
[----:B------:R-:W0:Y:S01]  /*34f0*/  LDS.128 R60, [R15+0x1f0] ;  /* 0x0001f0000f3c7984 */ /* 0x000e220000000c00 */
[----:B----4-:R-:W-:Y:S01]  /*3500*/  FFMA R72, R72, R28, R115 ;  /* 0x0000001c48487223 */ /* 0x010fe20000000073 */
[C---:B------:R-:W-:Y:S01]  /*3510*/  FFMA R69, R47.reuse, R71, R44 ;  /* 0x000000472f457223 */ /* 0x040fe2000000002c */
[----:B------:R-:W-:Y:S01]  /*3520*/  FFMA R42, R42, R66, R41 ;  /* 0x000000422a2a7223 */ /* 0x000fe20000000029 */
[----:B------:R-:W-:Y:S01]  /*3530*/  FFMA R83, R47, R67, R46 ;  /* 0x000000432f537223 */ /* 0x000fe2000000002e */
[----:B------:R-:W-:Y:S01]  /*3540*/  FFMA R41, R37, R73, R26 ;  /* 0x0000004925297223 */ /* 0x000fe2000000001a */
[----:B------:R-:W1:Y:S01]  /*3550*/  LDS.128 R44, [R15+0x270] ;  /* 0x000270000f2c7984 */ /* 0x000e620000000c00 */
[C---:B------:R-:W-:Y:S01]  /*3560*/  FFMA R49, R73.reuse, R33, R40 ;  /* 0x0000002149317223 */ /* 0x040fe20000000028 */
[----:B------:R-:W-:Y:S01]  /*3570*/  FFMA R73, R73, R29, R72 ;  /* 0x0000001d49497223 */ /* 0x000fe20000000048 */
[-C--:B------:R-:W-:Y:S01]  /*3580*/  FFMA R81, R51, R67.reuse, R50 ;  /* 0x0000004333517223 */ /* 0x080fe20000000032 */
[----:B-----5:R-:W-:Y:S01]  /*3590*/  FFMA R40, R32, R56, R87 ;  /* 0x0000003820287223 */ /* 0x020fe20000000057 */
[----:B------:R-:W-:Y:S01]  /*35a0*/  FFMA R67, R43, R67, R42 ;  /* 0x000000432b437223 */ /* 0x000fe2000000002a */
[----:B------:R-:W-:Y:S01]  /*35b0*/  FFMA R42, R38, R74, R41 ;  /* 0x0000004a262a7223 */ /* 0x000fe20000000029 */
[C---:B------:R-:W-:Y:S01]  /*35c0*/  FFMA R48, R74.reuse, R34, R49 ;  /* 0x000000224a307223 */ /* 0x040fe20000000031 */
[----:B------:R-:W-:Y:S01]  /*35d0*/  FFMA R74, R74, R30, R73 ;  /* 0x0000001e4a4a7223 */ /* 0x000fe20000000049 */
[----:B------:R-:W-:Y:S01]  /*35e0*/  FFMA R73, R33, R57, R40 ;  /* 0x0000003921497223 */ /* 0x000fe20000000028 */
[----:B------:R-:W-:Y:S01]  /*35f0*/  FFMA R40, R32, R52, R101 ;  /* 0x0000003420287223 */ /* 0x000fe20000000065 */
[----:B------:R-:W-:Y:S01]  /*3600*/  FFMA R105, R75, R35, R48 ;  /* 0x000000234b697223 */ /* 0x000fe20000000030 */
[C---:B------:R-:W-:Y:S01]  /*3610*/  FFMA R79, R43.reuse, R79, R78 ;  /* 0x0000004f2b4f7223 */ /* 0x040fe2000000004e */
[----:B------:R-:W2:Y:S01]  /*3620*/  LDS.128 R48, [R15+0x2f0] ;  /* 0x0002f0000f307984 */ /* 0x000ea20000000c00 */
[----:B------:R-:W-:Y:S01]  /*3630*/  FFMA R71, R43, R71, R70 ;  /* 0x000000472b477223 */ /* 0x000fe20000000046 */
[----:B------:R-:W-:Y:S01]  /*3640*/  FFMA R107, R39, R75, R42 ;  /* 0x0000004b276b7223 */ /* 0x000fe2000000002a */
[----:B------:R-:W-:-:S02]  /*3650*/  FFMA R77, R33, R53, R40 ;  /* 0x00000035214d7223 */ /* 0x000fc40000000028 */
[----:B------:R-:W3:Y:S01]  /*3660*/  LDS.128 R40, [R15+0x370] ;  /* 0x000370000f287984 */ /* 0x000ee20000000c00 */
[----:B------:R-:W-:-:S04]  /*3670*/  FFMA R26, R36, R56, R27 ;  /* 0x00000038241a7223 */ /* 0x000fc8000000001b */
[----:B------:R-:W-:Y:S01]  /*3680*/  FFMA R27, R37, R57, R26 ;  /* 0x00000039251b7223 */ /* 0x000fe2000000001a */
[-C--:B------:R-:W-:Y:S01]  /*3690*/  FFMA R26, R36, R52.reuse, R99 ;  /* 0x00000034241a7223 */ /* 0x080fe20000000063 */
[C---:B------:R-:W-:Y:S01]  /*36a0*/  FFMA R52, R28.reuse, R52, R103 ;  /* 0x000000341c347223 */ /* 0x040fe20000000067 */
[----:B------:R-:W-:Y:S01]  /*36b0*/  FFMA R56, R28, R56, R79 ;  /* 0x000000381c387223 */ /* 0x000fe2000000004f */
[----:B------:R-:W-:Y:S01]  /*36c0*/  FFMA R109, R75, R31, R74 ;  /* 0x0000001f4b6d7223 */ /* 0x000fe2000000004a */
[-C--:B------:R-:W-:Y:S01]  /*36d0*/  FFMA R75, R37, R53.reuse, R26 ;  /* 0x00000035254b7223 */ /* 0x080fe2000000001a */
[C---:B------:R-:W-:Y:S01]  /*36e0*/  FFMA R53, R29.reuse, R53, R52 ;  /* 0x000000351d357223 */ /* 0x040fe20000000034 */
        /* <DEDUP_REMOVED lines=8> */
[-C--:B0-----:R-:W-:Y:S01]  /*3770*/  FFMA R26, R36, R60.reuse, R93 ;  /* 0x0000003c241a7223 */ /* 0x081fe2000000005d */
[----:B------:R-:W-:Y:S01]  /*3780*/  FFMA R52, R32, R60, R95 ;  /* 0x0000003c20347223 */ /* 0x000fe2000000005f */
[-C--:B------:R-:W-:Y:S01]  /*3790*/  FFMA R101, R39, R55.reuse, R56 ;  /* 0x0000003727657223 */ /* 0x080fe20000000038 */
[----:B------:R-:W-:Y:S01]  /*37a0*/  FFMA R103, R31, R55, R54 ;  /* 0x000000371f677223 */ /* 0x000fe20000000036 */
[-C--:B-1----:R-:W-:Y:S01]  /*37b0*/  FFMA R54, R36, R44.reuse, R125 ;  /* 0x0000002c24367223 */ /* 0x082fe2000000007d */
[-C--:B------:R-:W-:Y:S01]  /*37c0*/  FFMA R56, R32, R44.reuse, R123 ;  /* 0x0000002c20387223 */ /* 0x080fe2000000007b */
        /* <DEDUP_REMOVED lines=10> */
[----:B------:R-:W-:-:S02]  /*3870*/  IADD3 R80, R80, 0x1, RZ ;  /* 0x0000000150507810 */ /* 0x000fc40007ffe0ff */
[-C--:B------:R-:W-:Y:S01]  /*3880*/  FFMA R111, R39, R63.reuse, R26 ;  /* 0x0000003f276f7223 */ /* 0x080fe2000000001a */
[----:B------:R-:W-:Y:S01]  /*3890*/  FFMA R113, R35, R63, R44 ;  /* 0x0000003f23717223 */ /* 0x000fe2000000002c */
[----:B------:R-:W-:Y:S01]  /*38a0*/  ISETP.NE.AND P1, PT, R80, 0x8, PT ;  /* 0x000000085000780c */ /* 0x000fe20003f25270 */
[-C--:B--2---:R-:W-:Y:S01]  /*38b0*/  FFMA R26, R36, R48.reuse, R65 ;  /* 0x00000030241a7223 */ /* 0x084fe20000000041 */
[----:B------:R-:W-:Y:S01]  /*38c0*/  FFMA R44, R32, R48, R69 ;  /* 0x00000030202c7223 */ /* 0x000fe20000000045 */
[C---:B------:R-:W-:Y:S01]  /*38d0*/  FFMA R60, R28.reuse, R60, R97 ;  /* 0x0000003c1c3c7223 */ /* 0x040fe20000000061 */
[----:B------:R-:W-:Y:S01]  /*38e0*/  FFMA R48, R28, R48, R71 ;  /* 0x000000301c307223 */ /* 0x000fe20000000047 */
[-C--:B------:R-:W-:Y:S01]  /*38f0*/  FFMA R52, R38, R46.reuse, R55 ;  /* 0x0000002e26347223 */ /* 0x080fe20000000037 */
[----:B------:R-:W-:Y:S01]  /*3900*/  FFMA R54, R34, R46, R57 ;  /* 0x0000002e22367223 */ /* 0x000fe20000000039 */
[-C--:B---3--:R-:W-:Y:S01]  /*3910*/  FFMA R36, R36, R40.reuse, R81 ;  /* 0x0000002824247223 */ /* 0x088fe20000000051 */
[-C--:B------:R-:W-:Y:S01]  /*3920*/  FFMA R32, R32, R40.reuse, R83 ;  /* 0x0000002820207223 */ /* 0x080fe20000000053 */
[----:B------:R-:W-:Y:S01]  /*3930*/  FFMA R28, R28, R40, R67 ;  /* 0x000000281c1c7223 */ /* 0x000fe20000000043 */
[----:B------:R-:W-:Y:S01]  /*3940*/  FFMA R46, R30, R46, R45 ;  /* 0x0000002e1e2e7223 */ /* 0x000fe2000000002d */
[-C--:B------:R-:W-:Y:S01]  /*3950*/  FFMA R27, R37, R49.reuse, R26 ;  /* 0x00000031251b7223 */ /* 0x080fe2000000001a */
[----:B------:R-:W-:Y:S01]  /*3960*/  FFMA R45, R33, R49, R44 ;  /* 0x00000031212d7223 */ /* 0x000fe2000000002c */
[C---:B------:R-:W-:Y:S01]  /*3970*/  FFMA R61, R29.reuse, R61, R60 ;  /* 0x0000003d1d3d7223 */ /* 0x040fe2000000003c */
[----:B------:R-:W-:Y:S01]  /*3980*/  FFMA R49, R29, R49, R48 ;  /* 0x000000311d317223 */ /* 0x000fe20000000030 */
[-C--:B------:R-:W-:Y:S01]  /*3990*/  FFMA R37, R37, R41.reuse, R36 ;  /* 0x0000002925257223 */ /* 0x080fe20000000024 */
[-C--:B------:R-:W-:Y:S01]  /*39a0*/  FFMA R33, R33, R41.reuse, R32 ;  /* 0x0000002921217223 */ /* 0x080fe20000000020 */
[----:B------:R-:W-:Y:S01]  /*39b0*/  FFMA R29, R29, R41, R28 ;  /* 0x000000291d1d7223 */ /* 0x000fe2000000001c */
[----:B------:R-:W-:Y:S01]  /*39c0*/  UIADD3 UR8, UP0, UR8, 0x8, URZ ;  /* 0x0000000808087890 */ /* 0x000fe2000ff1e03f */
[-C--:B------:R-:W-:Y:S01]  /*39d0*/  FFMA R26, R38, R50.reuse, R27 ;  /* 0x00000032261a7223 */ /* 0x080fe2000000001b */
[----:B------:R-:W-:Y:S01]  /*39e0*/  FFMA R36, R34, R50, R45 ;  /* 0x0000003222247223 */ /* 0x000fe2000000002d */
[C---:B------:R-:W-:Y:S01]  /*39f0*/  FFMA R62, R30.reuse, R62, R61 ;  /* 0x0000003e1e3e7223 */ /* 0x040fe2000000003d */
[----:B------:R-:W-:Y:S01]  /*3a00*/  FFMA R50, R30, R50, R49 ;  /* 0x000000321e327223 */ /* 0x000fe20000000031 */
[-C--:B------:R-:W-:Y:S01]  /*3a10*/  FFMA R38, R38, R42.reuse, R37 ;  /* 0x0000002a26267223 */ /* 0x080fe20000000025 */
[-C--:B------:R-:W-:Y:S01]  /*3a20*/  FFMA R34, R34, R42.reuse, R33 ;  /* 0x0000002a22227223 */ /* 0x080fe20000000021 */
[----:B------:R-:W-:Y:S01]  /*3a30*/  FFMA R30, R30, R42, R29 ;  /* 0x0000002a1e1e7223 */ /* 0x000fe2000000001d */
[----:B------:R-:W-:Y:S01]  /*3a40*/  UIADD3.X UR9, URZ, UR9, URZ, UP0, !UPT ;  /* 0x000000093f097290 */ /* 0x000fe200087fe43f */
[C---:B------:R-:W-:Y:S01]  /*3a50*/  FFMA R121, R31.reuse, R59, R58 ;  /* 0x0000003b1f797223 */ /* 0x040fe2000000003a */
[----:B------:R-:W-:Y:S01]  /*3a60*/  FFMA R115, R31, R63, R62 ;  /* 0x0000003f1f737223 */ /* 0x000fe2000000003e */
[-C--:B------:R-:W-:Y:S01]  /*3a70*/  FFMA R95, R39, R47.reuse, R52 ;  /* 0x0000002f275f7223 */ /* 0x080fe20000000034 */
[-C--:B------:R-:W-:Y:S01]  /*3a80*/  FFMA R93, R35, R47.reuse, R54 ;  /* 0x0000002f235d7223 */ /* 0x080fe20000000036 */
[----:B------:R-:W-:Y:S01]  /*3a90*/  FFMA R97, R31, R47, R46 ;  /* 0x0000002f1f617223 */ /* 0x000fe2000000002e */
[-C--:B------:R-:W-:Y:S01]  /*3aa0*/  FFMA R83, R39, R51.reuse, R26 ;  /* 0x0000003327537223 */ /* 0x080fe2000000001a */
[-C--:B------:R-:W-:Y:S01]  /*3ab0*/  FFMA R81, R35, R51.reuse, R36 ;  /* 0x0000003323517223 */ /* 0x080fe20000000024 */
[----:B------:R-:W-:Y:S01]  /*3ac0*/  FFMA R85, R31, R51, R50 ;  /* 0x000000331f557223 */ /* 0x000fe20000000032 */
[-C--:B------:R-:W-:Y:S01]  /*3ad0*/  FFMA R89, R39, R43.reuse, R38 ;  /* 0x0000002b27597223 */ /* 0x080fe20000000026 */
[-C--:B------:R-:W-:Y:S01]  /*3ae0*/  FFMA R91, R35, R43.reuse, R34 ;  /* 0x0000002b235b7223 */ /* 0x080fe20000000022 */
[----:B------:R-:W-:Y:S01]  /*3af0*/  FFMA R87, R31, R43, R30 ;  /* 0x0000002b1f577223 */ /* 0x000fe2000000001e */
[----:B------:R-:W-:Y:S01]  /*3b00*/  @!P1 CALL.REL.NOINC `(.L_x_16) ;  /* 0x0000001000009944 */ /* 0x000fe20003c00000 */
[----:B------:R-:W-:Y:S05]  /*3b10*/  BRA `(.L_x_17) ;  /* 0xffffca7000007947 */ /* 0x000fea000383ffff */
.L_x_16:
[----:B------:R-:W-:Y:S01]  /*3b20*/  @P0 CALL.REL.NOINC `(.L_x_18) ;  /* 0x0000001000000944 */ /* 0x000fe20003c00000 */
[----:B------:R-:W-:Y:S05]  /*3b30*/  BRA `(.L_x_19) ;  /* 0xffffc91000007947 */ /* 0x000fea000383ffff */
.L_x_18:
[----:B------:R-:W0:Y:S04]  /*3b40*/  S2R R7, SR_TID.Z ;  /* 0x0000000000077919 */ /* 0x000e280000002300 */
[----:B------:R-:W0:Y:S02]  /*3b50*/  S2R R9, SR_CTAID.Z ;  /* 0x0000000000097919 */ /* 0x000e240000002700 */
[----:B0-----:R-:W-:-:S04]  /*3b60*/  IMAD R2, R9, 0x30, R7 ;  /* 0x0000003009027824 */ /* 0x001fc800078e0207 */
[----:B------:R-:W-:-:S05]  /*3b70*/  IMAD.WIDE R2, R2, R23, c[0x0][0x178] ;  /* 0x00005e0002027625 */ /* 0x000fca00078e0217 */
[----:B------:R-:W2:Y:S04]  /*3b80*/  LDG.E.CONSTANT R0, [R2.64] ;  /* 0x0000000602007981 */ /* 0x000ea8000c1e9900 */
[----:B------:R-:W3:Y:S04]  /*3b90*/  LDG.E.CONSTANT R6, [R2.64+0x40] ;  /* 0x0000400602067981 */ /* 0x000ee8000c1e9900 */
[----:B------:R-:W4:Y:S04]  /*3ba0*/  LDG.E.CONSTANT R8, [R2.64+0x80] ;  /* 0x0000800602087981 */ /* 0x000f28000c1e9900 */
[----:B------:R-:W0:Y:S04]  /*3bb0*/  S2R R4, SR_CTAID.X ;  /* 0x0000000000047919 */ /* 0x000e280000002500 */
[----:B------:R-:W1:Y:S01]  /*3bc0*/  S2R R5, SR_TID.Y ;  /* 0x0000000000057919 */ /* 0x000e620000002200 */
[----:B0-----:R-:W-:-:S04]  /*3bd0*/  IMAD R4, R7, 0xc4, R4 ;  /* 0x000000c407047824 */ /* 0x001fc800078e0204 */
[----:B------:R-:W-:-:S04]  /*3be0*/  IMAD R4, R9, 0x24c0, R4 ;  /* 0x000024c009047824 */ /* 0x000fc800078e0204 */
[----:B-1----:R-:W-:-:S04]  /*3bf0*/  IMAD R4, R5, 0x62, R4 ;  /* 0x0000006205047824 */ /* 0x002fc800078e0204 */
[----:B------:R-:W-:Y:S01]  /*3c00*/  IMAD.WIDE R4, R4, R23, c[0x0][0x160] ;  /* 0x0000580004047625 */ /* 0x000fe200078e0217 */
[--C-:B--2---:R-:W-:Y:S01]  /*3c10*/  FADD R107, R107, R0.reuse ;  /* 0x000000006b6b7221 */ /* 0x104fe20000000000 */
[--C-:B------:R-:W-:Y:S01]  /*3c20*/  FADD R119, R119, R0.reuse ;  /* 0x0000000077777221 */ /* 0x100fe20000000000 */
[--C-:B------:R-:W-:Y:S01]  /*3c30*/  FADD R101, R101, R0.reuse ;  /* 0x0000000065657221 */ /* 0x100fe20000000000 */
[--C-:B------:R-:W-:Y:S01]  /*3c40*/  FADD R111, R111, R0.reuse ;  /* 0x000000006f6f7221 */ /* 0x100fe20000000000 */
[--C-:B------:R-:W-:Y:S01]  /*3c50*/  FADD R95, R95, R0.reuse ;  /* 0x000000005f5f7221 */ /* 0x100fe20000000000 */
[--C-:B------:R-:W-:Y:S01]  /*3c60*/  FADD R83, R83, R0.reuse ;  /* 0x0000000053537221 */ /* 0x100fe20000000000 */
[----:B------:R-:W-:Y:S01]  /*3c70*/  FADD R89, R89, R0 ;  /* 0x0000000059597221 */ /* 0x000fe20000000000 */
[--C-:B---3--:R-:W-:Y:S01]  /*3c80*/  FADD R105, R105, R6.reuse ;  /* 0x0000000669697221 */ /* 0x108fe20000000000 */
[--C-:B------:R-:W-:Y:S01]  /*3c90*/  FADD R117, R117, R6.reuse ;  /* 0x0000000675757221 */ /* 0x100fe20000000000 */
[--C-:B------:R-:W-:Y:S01]  /*3ca0*/  FADD R99, R99, R6.reuse ;  /* 0x0000000663637221 */ /* 0x100fe20000000000 */
[--C-:B------:R-:W-:Y:S01]  /*3cb0*/  FADD R113, R113, R6.reuse ;  /* 0x0000000671717221 */ /* 0x100fe20000000000 */
[--C-:B------:R-:W-:Y:S01]  /*3cc0*/  FADD R93, R93, R6.reuse ;  /* 0x000000065d5d7221 */ /* 0x100fe20000000000 */
[--C-:B------:R-:W-:Y:S01]  /*3cd0*/  FADD R81, R81, R6.reuse ;  /* 0x0000000651517221 */ /* 0x100fe20000000000 */
[----:B------:R-:W-:Y:S01]  /*3ce0*/  FADD R91, R91, R6 ;  /* 0x000000065b5b7221 */ /* 0x000fe20000000000 */
[--C-:B----4-:R-:W-:Y:S01]  /*3cf0*/  FADD R109, R109, R8.reuse ;  /* 0x000000086d6d7221 */ /* 0x110fe20000000000 */
[--C-:B------:R-:W-:Y:S01]  /*3d00*/  FADD R121, R121, R8.reuse ;  /* 0x0000000879797221 */ /* 0x100fe20000000000 */
[--C-:B------:R-:W-:Y:S01]  /*3d10*/  FADD R103, R103, R8.reuse ;  /* 0x0000000867677221 */ /* 0x100fe20000000000 */
[--C-:B------:R-:W-:Y:S01]  /*3d20*/  FADD R115, R115, R8.reuse ;  /* 0x0000000873737221 */ /* 0x100fe20000000000 */
[--C-:B------:R-:W-:Y:S01]  /*3d30*/  FADD R97, R97, R8.reuse ;  /* 0x0000000861617221 */ /* 0x100fe20000000000 */
[--C-:B------:R-:W-:Y:S01]  /*3d40*/  FADD R85, R85, R8.reuse ;  /* 0x0000000855557221 */ /* 0x100fe20000000000 */
[----:B------:R-:W-:Y:S01]  /*3d50*/  FADD R87, R87, R8 ;  /* 0x0000000857577221 */ /* 0x000fe20000000000 */
[----:B------:R-:W-:Y:S04]  /*3d60*/  STG.E [R4.64], R107 ;  /* 0x0000006b04007986 */ /* 0x000fe8000c101906 */
[----:B------:R-:W-:Y:S04]  /*3d70*/  STG.E [R4.64+0x38], R119 ;  /* 0x0000387704007986 */ /* 0x000fe8000c101906 */
        /* <DEDUP_REMOVED lines=18> */
[----:B------:R-:W-:Y:S01]  /*3ea0*/  STG.E [R4.64+0x6350], R87 ;  /* 0x0063505704007986 */ /* 0x000fe2000c101906 */
[----:B------:R-:W-:Y:S05]  /*3eb0*/  EXIT ;  /* 0x000000000000794d */ /* 0x000fea0003800000 */
.L_x_20:
        /* <DEDUP_REMOVED lines=12> */
.L_x_132:


//--------------------- .text.tvmgen_default_fused_take_reshape_transpose_reshape_transpose_kernel --------------------------
	.section	.text.tvmgen_default_fused_take_reshape_transpose_reshape_transpose_kernel,"ax",@progbits
	.sectioninfo	@"SHI_REGISTERS=24"
	.align	128
        .global         tvmgen_default_fused_take_reshape_transpose_reshape_transpose_kernel
        .type           tvmgen_default_fused_take_reshape_transpose_reshape_transpose_kernel,@function
        .size           tvmgen_default_fused_take_reshape_transpose_reshape_transpose_kernel,(.L_x_133 - tvmgen_default_fused_take_reshape_transpose_reshape_transpose_kernel)
        .other          tvmgen_default_fused_take_reshape_transpose_reshape_transpose_kernel,@"STO_CUDA_ENTRY STV_DEFAULT"
tvmgen_default_fused_take_reshape_transpose_reshape_transpose_kernel:
.text.tvmgen_default_fused_take_reshape_transpose_reshape_transpose_kernel:
[----:B------:R-:W-:-:S02]  /*0000*/  IMAD.MOV.U32 R1, RZ, RZ, c[0x0][0x28] ;  /* 0x00000a00ff017624 */ /* 0x000fc400078e00ff */
[----:B------:R-:W0:Y:S04]  /*0010*/  S2R R2, SR_TID.X ;  /* 0x0000000000027919 */ /* 0x000e280000002100 */
[----:B------:R-:W1:Y:S01]  /*0020*/  S2R R5, SR_CTAID.X ;  /* 0x0000000000057919 */ /* 0x000e620000002500 */
[----:B0-----:R-:W-:-:S05]  /*0030*/  SHF.R.S32.HI R0, RZ, 0x8, R2 ;  /* 0x00000008ff007819 */ /* 0x001fca0000011402 */
[----:B-1----:R-:W-:-:S05]  /*0040*/  IMAD R0, R5, 0x4, R0 ;  /* 0x0000000405007824 */ /* 0x002fca00078e0200 */
[----:B------:R-:W-:-:S13]  /*0050*/  ISETP.GT.AND P0, PT, R0, 0x24e, PT ;  /* 0x0000024e0000780c */ /* 0x000fda0003f04270 */
[----:B------:R-:W-:Y:S05]  /*0060*/  @P0 EXIT ;  /* 0x000000000000094d */ /* 0x000fea0003800000 */
[----:B------:R-:W-:Y:S01]  /*0070*/  IMAD.MOV.U32 R6, RZ, RZ, c[0x0][0x170] ;  /* 0x00005c00ff067624 */ /* 0x000fe200078e00ff */
[----:B------:R-:W-:Y:S01]  /*0080*/  ULDC.64 UR4, c[0x0][0x118] ;  /* 0x0000460000047ab9 */ /* 0x000fe20000000a00 */
[----:B------:R-:W-:-:S06]  /*0090*/  IMAD.MOV.U32 R7, RZ, RZ, c[0x0][0x174] ;  /* 0x00005d00ff077624 */ /* 0x000fcc00078e00ff */
[----:B------:R-:W2:Y:S01]  /*00a0*/  LDG.E.64.CONSTANT R6, [R6.64] ;  /* 0x0000000406067981 */ /* 0x000ea2000c1e9b00 */
[----:B------:R-:W-:-:S05]  /*00b0*/  SHF.R.S32.HI R3, RZ, 0x1f, R2 ;  /* 0x0000001fff037819 */ /* 0x000fca0000011402 */
[----:B------:R-:W-:-:S06]  /*00c0*/  IMAD.WIDE R8, R5, 0x27, R2 ;  /* 0x0000002705087825 */ /* 0x000fcc00078e0202 */
[----:B------:R-:W-:-:S04]  /*00d0*/  IMAD.WIDE.U32 R12, R9, 0x25af6e75, RZ ;  /* 0x25af6e75090c7825 */ /* 0x000fc800078e00ff */
[----:B------:R-:W-:-:S04]  /*00e0*/  IMAD.WIDE R10, R5, 0x3d9, R8 ;  /* 0x000003d9050a7825 */ /* 0x000fc800078e0208 */
[----:B------:R-:W-:-:S04]  /*00f0*/  IMAD.WIDE.U32 R14, P0, R8, 0x14cab887, R12 ;  /* 0x14cab887080e7825 */ /* 0x000fc8000780000c */
[----:B------:R-:W-:-:S04]  /*0100*/  IMAD.WIDE.U32 R12, R8, 0x25af6e75, RZ ;  /* 0x25af6e75080c7825 */ /* 0x000fc800078e00ff */
[----:B------:R-:W-:-:S04]  /*0110*/  IMAD.WIDE.U32 R18, R11, 0x25af6e75, RZ ;  /* 0x25af6e750b127825 */ /* 0x000fc800078e00ff */
[----:B------:R-:W-:Y:S01]  /*0120*/  IMAD.X R17, RZ, RZ, RZ, P0 ;  /* 0x000000ffff117224 */ /* 0x000fe200000e06ff */
[----:B------:R-:W-:Y:S01]  /*0130*/  IADD3 RZ, P0, R13, R14, RZ ;  /* 0x0000000e0dff7210 */ /* 0x000fe20007f1e0ff */
[----:B------:R-:W-:Y:S02]  /*0140*/  IMAD.MOV.U32 R16, RZ, RZ, R15 ;  /* 0x000000ffff107224 */ /* 0x000fe400078e000f */
[----:B------:R-:W-:-:S04]  /*0150*/  IMAD.WIDE.U32 R20, P1, R10, 0x14cab887, R18 ;  /* 0x14cab8870a147825 */ /* 0x000fc80007820012 */
[----:B------:R-:W-:-:S04]  /*0160*/  IMAD.WIDE.U32 R18, R10, 0x25af6e75, RZ ;  /* 0x25af6e750a127825 */ /* 0x000fc800078e00ff */
[----:B------:R-:W-:Y:S01]  /*0170*/  IMAD.WIDE.U32.X R12, R9, 0x14cab887, R16, P0 ;  /* 0x14cab887090c7825 */ /* 0x000fe200000e0410 */
[----:B------:R-:W-:Y:S02]  /*0180*/  IADD3 RZ, P2, R19, R20, RZ ;  /* 0x0000001413ff7210 */ /* 0x000fe40007f5e0ff */
[----:B------:R-:W-:Y:S01]  /*0190*/  ISETP.LT.AND P0, PT, R9, RZ, PT ;  /* 0x000000ff0900720c */ /* 0x000fe20003f01270 */
[----:B------:R-:W-:Y:S01]  /*01a0*/  IMAD.X R15, RZ, RZ, RZ, P1 ;  /* 0x000000ffff0f7224 */ /* 0x000fe200008e06ff */
[----:B------:R-:W-:Y:S01]  /*01b0*/  IADD3 R3, P1, R12, -0x25af6e75, RZ ;  /* 0xda50918b0c037810 */ /* 0x000fe20007f3e0ff */
[----:B------:R-:W-:-:S03]  /*01c0*/  IMAD.MOV.U32 R14, RZ, RZ, R21 ;  /* 0x000000ffff0e7224 */ /* 0x000fc600078e0015 */
[----:B------:R-:W-:Y:S01]  /*01d0*/  IADD3.X R17, R13, -0x14cab888, RZ, P1, !PT ;  /* 0xeb3547780d117810 */ /* 0x000fe20000ffe4ff */
[----:B------:R-:W-:Y:S01]  /*01e0*/  IMAD.WIDE.U32.X R14, R11, 0x14cab887, R14, P2 ;  /* 0x14cab8870b0e7825 */ /* 0x000fe200010e040e */
[----:B------:R-:W-:Y:S02]  /*01f0*/  SEL R3, R3, R12, P0 ;  /* 0x0000000c03037207 */ /* 0x000fe40000000000 */
[----:B------:R-:W-:Y:S02]  /*0200*/  SEL R4, R17, R13, P0 ;  /* 0x0000000d11047207 */ /* 0x000fe40000000000 */
[----:B------:R-:W-:Y:S02]  /*0210*/  IADD3 R19, P1, R14, -0x25af6e75, RZ ;  /* 0xda50918b0e137810 */ /* 0x000fe40007f3e0ff */
[----:B------:R-:W-:Y:S02]  /*0220*/  ISETP.LT.AND P2, PT, R11, RZ, PT ;  /* 0x000000ff0b00720c */ /* 0x000fe40003f41270 */
[----:B------:R-:W-:-:S02]  /*0230*/  IADD3.X R11, R15, -0x14cab888, RZ, P1, !PT ;  /* 0xeb3547780f0b7810 */ /* 0x000fc40000ffe4ff */
[----:B------:R-:W-:Y:S02]  /*0240*/  SHF.R.S64 R3, R3, 0x4, R4 ;  /* 0x0000000403037819 */ /* 0x000fe40000001004 */
[----:B------:R-:W-:Y:S02]  /*0250*/  SEL R0, R19, R14, P2 ;  /* 0x0000000e13007207 */ /* 0x000fe40001000000 */
[----:B------:R-:W-:Y:S02]  /*0260*/  SEL R15, R11, R15, P2 ;  /* 0x0000000f0b0f7207 */ /* 0x000fe40001000000 */
[----:B------:R-:W-:Y:S02]  /*0270*/  LEA.HI R3, P1, R4, R3, RZ, 0x1 ;  /* 0x0000000304037211 */ /* 0x000fe400078308ff */
[----:B------:R-:W-:Y:S02]  /*0280*/  SHF.R.S64 R0, R0, 0x4, R15 ;  /* 0x0000000400007819 */ /* 0x000fe4000000100f */
[----:B------:R-:W-:Y:S01]  /*0290*/  LEA.HI.X.SX32 R4, R4, RZ, 0x1c, P1 ;  /* 0x000000ff04047211 */ /* 0x000fe200008fe6ff */
[----:B------:R-:W-:Y:S01]  /*02a0*/  IMAD.WIDE.U32 R8, R3, -0xc5, R8 ;  /* 0xffffff3b03087825 */ /* 0x000fe200078e0008 */
[----:B--2---:R-:W-:-:S04]  /*02b0*/  ISETP.GT.U32.AND P0, PT, R6, RZ, PT ;  /* 0x000000ff0600720c */ /* 0x004fc80003f04070 */
[----:B------:R-:W-:-:S04]  /*02c0*/  ISETP.GT.AND.EX P0, PT, R7, RZ, PT, P0 ;  /* 0x000000ff0700720c */ /* 0x000fc80003f04300 */
[----:B------:R-:W-:Y:S02]  /*02d0*/  SEL R10, R6, RZ, P0 ;  /* 0x000000ff060a7207 */ /* 0x000fe40000000000 */
[----:B------:R-:W-:Y:S01]  /*02e0*/  LEA.HI R6, P1, R15, R0, RZ, 0x1 ;  /* 0x000000000f067211 */ /* 0x000fe200078308ff */
[----:B------:R-:W-:Y:S01]  /*02f0*/  IMAD R0, R4, -0xc5, RZ ;  /* 0xffffff3b04007824 */ /* 0x000fe200078e02ff */
[----:B------:R-:W-:Y:S02]  /*0300*/  SEL R4, R7, RZ, P0 ;  /* 0x000000ff07047207 */ /* 0x000fe40000000000 */
[----:B------:R-:W-:Y:S02]  /*0310*/  ISETP.LT.U32.AND P0, PT, R10, 0x2, PT ;  /* 0x000000020a00780c */ /* 0x000fe40003f01070 */
[----:B------:R-:W-:Y:S02]  /*0320*/  LEA.HI.X.SX32 R7, R15, RZ, 0x1c, P1 ;  /* 0x000000ff0f077211 */ /* 0x000fe400008fe6ff */
[----:B------:R-:W-:-:S02]  /*0330*/  IADD3 R0, R9, -R3, R0 ;  /* 0x8000000309007210 */ /* 0x000fc40007ffe000 */
[----:B------:R-:W-:Y:S01]  /*0340*/  ISETP.LT.AND.EX P0, PT, R4, RZ, PT, P0 ;  /* 0x000000ff0400720c */ /* 0x000fe20003f01300 */
[----:B------:R-:W-:-:S03]  /*0350*/  IMAD.WIDE.U32 R8, R8, 0x300, R6 ;  /* 0x0000030008087825 */ /* 0x000fc600078e0006 */
[----:B------:R-:W-:Y:S01]  /*0360*/  SEL R7, R10, 0x2, P0 ;  /* 0x000000020a077807 */ /* 0x000fe20000000000 */
[----:B------:R-:W-:Y:S01]  /*0370*/  IMAD R3, R0, 0x300, RZ ;  /* 0x0000030000037824 */ /* 0x000fe200078e02ff */
[----:B------:R-:W-:-:S03]  /*0380*/  SEL R0, R4, RZ, P0 ;  /* 0x000000ff04007207 */ /* 0x000fc60000000000 */
[----:B------:R-:W-:Y:S02]  /*0390*/  IMAD.IADD R9, R9, 0x1, R3 ;  /* 0x0000000109097824 */ /* 0x000fe400078e0203 */
[----:B------:R-:W-:Y:S02]  /*03a0*/  IMAD R3, R0, 0x24f00, RZ ;  /* 0x00024f0000037824 */ /* 0x000fe400078e02ff */
[----:B------:R-:W-:-:S04]  /*03b0*/  IMAD.WIDE.U32 R6, R7, 0x24f00, R8 ;  /* 0x00024f0007067825 */ /* 0x000fc800078e0008 */
[----:B------:R-:W-:Y:S01]  /*03c0*/  IMAD.IADD R3, R7, 0x1, R3 ;  /* 0x0000000107037824 */ /* 0x000fe200078e0203 */
[----:B------:R-:W-:-:S04]  /*03d0*/  LEA R8, P0, R6, c[0x0][0x168], 0x2 ;  /* 0x00005a0006087a11 */ /* 0x000fc800078010ff */
[----:B------:R-:W-:-:S06]  /*03e0*/  LEA.HI.X R9, R6, c[0x0][0x16c], R3, 0x2, P0 ;  /* 0x00005b0006097a11 */ /* 0x000fcc00000f1403 */
[----:B------:R-:W2:Y:S01]  /*03f0*/  LDG.E.CONSTANT R9, [R8.64] ;  /* 0x0000000408097981 */ /* 0x000ea2000c1e9900 */
[----:B------:R-:W-:Y:S02]  /*0400*/  IMAD R2, R5, 0x400, R2 ;  /* 0x0000040005027824 */ /* 0x000fe400078e0202 */
[----:B------:R-:W-:-:S04]  /*0410*/  IMAD.MOV.U32 R3, RZ, RZ, 0x4 ;  /* 0x00000004ff037424 */ /* 0x000fc800078e00ff */
[----:B------:R-:W-:-:S05]  /*0420*/  IMAD.WIDE R2, R2, R3, c[0x0][0x160] ;  /* 0x0000580002027625 */ /* 0x000fca00078e0203 */
[----:B--2---:R-:W-:Y:S01]  /*0430*/  STG.E [R2.64], R9 ;  /* 0x0000000902007986 */ /* 0x004fe2000c101904 */
[----:B------:R-:W-:Y:S05]  /*0440*/  EXIT ;  /* 0x000000000000794d */ /* 0x000fea0003800000 */
.L_x_21:
        /* <DEDUP_REMOVED lines=11> */
.L_x_133:


//--------------------- .text.tvmgen_default_fused_nn_softmax_kernel --------------------------
	.section	.text.tvmgen_default_fused_nn_softmax_kernel,"ax",@progbits
	.sectioninfo	@"SHI_REGISTERS=14"
	.align	128
        .global         tvmgen_default_fused_nn_softmax_kernel
        .type           tvmgen_default_fused_nn_softmax_kernel,@function
        .size           tvmgen_default_fused_nn_softmax_kernel,(.L_x_134 - tvmgen_default_fused_nn_softmax_kernel)
        .other          tvmgen_default_fused_nn_softmax_kernel,@"STO_CUDA_ENTRY STV_DEFAULT"
tvmgen_default_fused_nn_softmax_kernel:
.text.tvmgen_default_fused_nn_softmax_kernel:
[----:B------:R-:W-:-:S02]  /*0000*/  IMAD.MOV.U32 R1, RZ, RZ, c[0x0][0x28] ;  /* 0x00000a00ff017624 */ /* 0x000fc400078e00ff */
[----:B------:R-:W0:Y:S01]  /*0010*/  S2R R2, SR_TID.X ;  /* 0x0000000000027919 */ /* 0x000e220000002100 */
[----:B------:R-:W-:Y:S01]  /*0020*/  IMAD.MOV.U32 R5, RZ, RZ, 0x4 ;  /* 0x00000004ff057424 */ /* 0x000fe200078e00ff */
[----:B------:R-:W-:Y:S01]  /*0030*/  ULDC.64 UR4, c[0x0][0x118] ;  /* 0x0000460000047ab9 */ /* 0x000fe20000000a00 */
[----:B------:R-:W-:Y:S01]  /*0040*/  IMAD.MOV.U32 R9, RZ, RZ, 0xc5 ;  /* 0x000000c5ff097424 */ /* 0x000fe200078e00ff */
[----:B------:R-:W1:Y:S01]  /*0050*/  S2R R3, SR_CTAID.X ;  /* 0x0000000000037919 */ /* 0x000e620000002500 */
[----:B0-----:R-:W-:-:S05]  /*0060*/  SHF.R.S32.HI R0, RZ, 0x2, R2 ;  /* 0x00000002ff007819 */ /* 0x001fca0000011402 */
[----:B-1----:R-:W-:-:S05]  /*0070*/  IMAD R0, R3, 0x100, R0 ;  /* 0x0000010003007824 */ /* 0x002fca00078e0200 */
[----:B------:R-:W-:Y:S01]  /*0080*/  ISETP.GT.AND P0, PT, R0, 0x24e, PT ;  /* 0x0000024e0000780c */ /* 0x000fe20003f04270 */
[----:B------:R-:W-:-:S04]  /*0090*/  IMAD R0, R3, 0x400, R2 ;  /* 0x0000040003007824 */ /* 0x000fc800078e0202 */
[----:B------:R-:W-:-:S04]  /*00a0*/  IMAD.WIDE R2, R0, R5, c[0x0][0x160] ;  /* 0x0000580000027625 */ /* 0x000fc800078e0205 */
[----:B------:R-:W-:Y:S02]  /*00b0*/  IMAD R4, R0, R9, 0x2 ;  /* 0x0000000200047424 */ /* 0x000fe400078e0209 */
[----:B------:R-:W-:Y:S02]  /*00c0*/  IMAD.MOV.U32 R0, RZ, RZ, RZ ;  /* 0x000000ffff007224 */ /* 0x000fe400078e00ff */
[----:B------:R-:W-:Y:S01]  /*00d0*/  @!P0 MOV R7, 0xff7ffffd ;  /* 0xff7ffffd00078802 */ /* 0x000fe20000000f00 */
[----:B------:R-:W-:-:S04]  /*00e0*/  IMAD.WIDE R4, R4, R5, c[0x0][0x168] ;  /* 0x00005a0004047625 */ /* 0x000fc800078e0205 */
[----:B------:R0:W-:Y:S03]  /*00f0*/  @!P0 STG.E [R2.64], R7 ;  /* 0x0000000702008986 */ /* 0x0001e6000c101904 */
.L_x_26:
[----:B------:R-:W-:Y:S01]  /*0100*/  BSSY B0, `(.L_x_22) ;  /* 0x0000007000007945 */ /* 0x000fe20003800000 */
[----:B------:R-:W-:Y:S01]  /*0110*/  ISETP.NE.AND P1, PT, R0, 0xc4, PT ;  /* 0x000000c40000780c */ /* 0x000fe20003f25270 */
[----:B0-----:R-:W-:-:S07]  /*0120*/  @P0 BRA `(.L_x_23) ;  /* 0x0000004000000947 */ /* 0x001fce0003800000 */
[----:B------:R-:W2:Y:S04]  /*0130*/  LDG.E R6, [R2.64] ;  /* 0x0000000402067981 */ /* 0x000ea8000c1e1900 */
[----:B0-----:R-:W2:Y:S02]  /*0140*/  LDG.E.CONSTANT R7, [R4.64+-0x8] ;  /* 0xfffff80404077981 */ /* 0x001ea4000c1e9900 */
[----:B--2---:R-:W-:-:S05]  /*0150*/  FMNMX R7, R6, R7, !PT ;  /* 0x0000000706077209 */ /* 0x004fca0007800000 */
[----:B------:R0:W-:Y:S02]  /*0160*/  STG.E [R2.64], R7 ;  /* 0x0000000702007986 */ /* 0x0001e4000c101904 */
.L_x_23:
[----:B------:R-:W-:Y:S05]  /*0170*/  BSYNC B0 ;  /* 0x0000000000007941 */ /* 0x000fea0003800000 */
.L_x_22:
[----:B------:R-:W-:Y:S05]  /*0180*/  @!P1 EXIT ;  /* 0x000000000000994d */ /* 0x000fea0003800000 */
[----:B------:R-:W-:Y:S01]  /*0190*/  BSSY B0, `(.L_x_24) ;  /* 0x000000a000007945 */ /* 0x000fe20003800000 */
[----:B------:R-:W-:Y:S05]  /*01a0*/  @P0 BRA `(.L_x_25) ;  /* 0x0000008000000947 */ /* 0x000fea0003800000 */
[----:B------:R-:W2:Y:S04]  /*01b0*/  LDG.E R11, [R2.64] ;  /* 0x00000004020b7981 */ /* 0x000ea8000c1e1900 */
[----:B------:R-:W2:Y:S04]  /*01c0*/  LDG.E.CONSTANT R6, [R4.64+-0x4] ;  /* 0xfffffc0404067981 */ /* 0x000ea8000c1e9900 */
[----:B0-----:R-:W3:Y:S04]  /*01d0*/  LDG.E.CONSTANT R7, [R4.64] ;  /* 0x0000000404077981 */ /* 0x001ee8000c1e9900 */
[----:B------:R-:W4:Y:S01]  /*01e0*/  LDG.E.CONSTANT R9, [R4.64+0x4] ;  /* 0x0000040404097981 */ /* 0x000f22000c1e9900 */
[----:B--2---:R-:W-:-:S04]  /*01f0*/  FMNMX R6, R6, R11, !PT ;  /* 0x0000000b06067209 */ /* 0x004fc80007800000 */
[----:B---3--:R-:W-:-:S04]  /*0200*/  FMNMX R6, R6, R7, !PT ;  /* 0x0000000706067209 */ /* 0x008fc80007800000 */
[----:B----4-:R-:W-:-:S05]  /*0210*/  FMNMX R9, R6, R9, !PT ;  /* 0x0000000906097209 */ /* 0x010fca0007800000 */
[----:B------:R0:W-:Y:S02]  /*0220*/  STG.E [R2.64], R9 ;  /* 0x0000000902007986 */ /* 0x0001e4000c101904 */
.L_x_25:
[----:B------:R-:W-:Y:S05]  /*0230*/  BSYNC B0 ;  /* 0x0000000000007941 */ /* 0x000fea0003800000 */
.L_x_24:
[----:B------:R-:W-:Y:S02]  /*0240*/  IADD3 R4, P1, R4, 0x10, RZ ;  /* 0x0000001004047810 */ /* 0x000fe40007f3e0ff */
[----:B------:R-:W-:Y:S02]  /*0250*/  IADD3 R0, R0, 0x4, RZ ;  /* 0x0000000400007810 */ /* 0x000fe40007ffe0ff */
[----:B------:R-:W-:Y:S01]  /*0260*/  IADD3.X R5, RZ, R5, RZ, P1, !PT ;  /* 0x00000005ff057210 */ /* 0x000fe20000ffe4ff */
[----:B------:R-:W-:Y:S05]  /*0270*/  BRA `(.L_x_26) ;  /* 0xfffffe8000007947 */ /* 0x000fea000383ffff */
.L_x_27:
        /* <DEDUP_REMOVED lines=16> */
.L_x_134:


//--------------------- .text.tvmgen_default_fused_variance_kernel_1 --------------------------
	.section	.text.tvmgen_default_fused_variance_kernel_1,"ax",@progbits
	.sectioninfo	@"SHI_REGISTERS=10"
	.align	128
        .global         tvmgen_default_fused_variance_kernel_1
        .type           tvmgen_default_fused_variance_kernel_1,@function
        .size           tvmgen_default_fused_variance_kernel_1,(.L_x_135 - tvmgen_default_fused_variance_kernel_1)
        .other          tvmgen_default_fused_variance_kernel_1,@"STO_CUDA_ENTRY STV_DEFAULT"
tvmgen_default_fused_variance_kernel_1:
.text.tvmgen_default_fused_variance_kernel_1:
        /* <DEDUP_REMOVED lines=10> */
.L_x_28:
        /* <DEDUP_REMOVED lines=14> */
.L_x_135:


//--------------------- .text.tvmgen_default_fused_subtract_add_rsqrt_multiply_multiply_add_take_kernel --------------------------
	.section	.text.tvmgen_default_fused_subtract_add_rsqrt_multiply_multiply_add_take_kernel,"ax",@progbits
	.sectioninfo	@"SHI_REGISTERS=15"
	.align	128
        .global         tvmgen_default_fused_subtract_add_rsqrt_multiply_multiply_add_take_kernel
        .type           tvmgen_default_fused_subtract_add_rsqrt_multiply_multiply_add_take_kernel,@function
        .size           tvmgen_default_fused_subtract_add_rsqrt_multiply_multiply_add_take_kernel,(.L_x_116 - tvmgen_default_fused_subtract_add_rsqrt_multiply_multiply_add_take_kernel)
        .other          tvmgen_default_fused_subtract_add_rsqrt_multiply_multiply_add_take_kernel,@"STO_CUDA_ENTRY STV_DEFAULT"
tvmgen_default_fused_subtract_add_rsqrt_multiply_multiply_add_take_kernel:
.text.tvmgen_default_fused_subtract_add_rsqrt_multiply_multiply_add_take_kernel:
[----:B------:R-:W-:-:S02]  /*0000*/  IMAD.MOV.U32 R1, RZ, RZ, c[0x0][0x28] ;  /* 0x00000a00ff017624 */ /* 0x000fc400078e00ff */
[----:B------:R-:W-:Y:S01]  /*0010*/  IMAD.MOV.U32 R4, RZ, RZ, c[0x0][0x190] ;  /* 0x00006400ff047624 */ /* 0x000fe200078e00ff */
[----:B------:R-:W-:Y:S01]  /*0020*/  ULDC.64 UR4, c[0x0][0x118] ;  /* 0x0000460000047ab9 */ /* 0x000fe20000000a00 */
[----:B------:R-:W-:-:S06]  /*0030*/  IMAD.MOV.U32 R5, RZ, RZ, c[0x0][0x194] ;  /* 0x00006500ff057624 */ /* 0x000fcc00078e00ff */
[----:B------:R-:W2:Y:S04]  /*0040*/  LDG.E.64.CONSTANT R4, [R4.64] ;  /* 0x0000000404047981 */ /* 0x000ea8000c1e9b00 */
[----:B------:R-:W0:Y:S01]  /*0050*/  S2R R2, SR_TID.X ;  /* 0x0000000000027919 */ /* 0x000e220000002100 */
[----:B--2---:R-:W-:-:S04]  /*0060*/  ISETP.GT.U32.AND P0, PT, R4, RZ, PT ;  /* 0x000000ff0400720c */ /* 0x004fc80003f04070 */
[----:B------:R-:W-:-:S04]  /*0070*/  ISETP.GT.AND.EX P0, PT, R5, RZ, PT, P0 ;  /* 0x000000ff0500720c */ /* 0x000fc80003f04300 */
[----:B------:R-:W-:Y:S02]  /*0080*/  SEL R3, R4, RZ, P0 ;  /* 0x000000ff04037207 */ /* 0x000fe40000000000 */
[----:B------:R-:W-:Y:S02]  /*0090*/  SEL R0, R5, RZ, P0 ;  /* 0x000000ff05007207 */ /* 0x000fe40000000000 */
[----:B------:R-:W-:-:S04]  /*00a0*/  ISETP.LT.U32.AND P0, PT, R3, 0xc4, PT ;  /* 0x000000c40300780c */ /* 0x000fc80003f01070 */
[----:B------:R-:W-:-:S04]  /*00b0*/  ISETP.LT.AND.EX P0, PT, R0, RZ, PT, P0 ;  /* 0x000000ff0000720c */ /* 0x000fc80003f01300 */
[----:B------:R-:W-:Y:S02]  /*00c0*/  SEL R3, R3, 0xc4, P0 ;  /* 0x000000c403037807 */ /* 0x000fe40000000000 */
[----:B------:R-:W-:-:S03]  /*00d0*/  SEL R0, R0, RZ, P0 ;  /* 0x000000ff00007207 */ /* 0x000fc60000000000 */
[C---:B------:R-:W-:Y:S01]  /*00e0*/  IMAD.SHL.U32 R6, R3.reuse, 0x4, RZ ;  /* 0x0000000403067824 */ /* 0x040fe200078e00ff */
[----:B------:R-:W-:-:S04]  /*00f0*/  SHF.L.U64.HI R0, R3, 0x2, R0 ;  /* 0x0000000203007819 */ /* 0x000fc80000010200 */
[----:B------:R-:W-:-:S04]  /*0100*/  IADD3 R8, P0, R6, c[0x0][0x178], RZ ;  /* 0x00005e0006087a10 */ /* 0x000fc80007f1e0ff */
[----:B------:R-:W-:-:S05]  /*0110*/  IADD3.X R9, R0, c[0x0][0x17c], RZ, P0, !PT ;  /* 0x00005f0000097a10 */ /* 0x000fca00007fe4ff */
[----:B------:R-:W2:Y:S01]  /*0120*/  LDG.E.CONSTANT R8, [R8.64] ;  /* 0x0000000408087981 */ /* 0x000ea2000c1e9900 */
[----:B------:R-:W-:Y:S01]  /*0130*/  IMAD.MOV.U32 R5, RZ, RZ, 0x4 ;  /* 0x00000004ff057424 */ /* 0x000fe200078e00ff */
[----:B------:R-:W-:Y:S01]  /*0140*/  IADD3 R6, P0, R6, c[0x0][0x170], RZ ;  /* 0x00005c0006067a10 */ /* 0x000fe20007f1e0ff */
[----:B0-----:R-:W-:-:S03]  /*0150*/  IMAD R4, R3, 0x300, R2 ;  /* 0x0000030003047824 */ /* 0x001fc600078e0202 */
[----:B------:R-:W-:Y:S01]  /*0160*/  IADD3.X R7, R0, c[0x0][0x174], RZ, P0, !PT ;  /* 0x00005d0000077a10 */ /* 0x000fe200007fe4ff */
[----:B------:R-:W-:-:S04]  /*0170*/  IMAD.WIDE R4, R4, R5, c[0x0][0x168] ;  /* 0x00005a0004047625 */ /* 0x000fc800078e0205 */
[----:B------:R-:W3:Y:S04]  /*0180*/  LDG.E.CONSTANT R6, [R6.64] ;  /* 0x0000000406067981 */ /* 0x000ee8000c1e9900 */
[----:B------:R-:W3:Y:S01]  /*0190*/  LDG.E.CONSTANT R3, [R4.64] ;  /* 0x0000000404037981 */ /* 0x000ee2000c1e9900 */
[----:B--2---:R-:W-:-:S05]  /*01a0*/  FADD R0, R8, 9.9999999747524270788e-07 ;  /* 0x358637bd08007421 */ /* 0x004fca0000000000 */
[----:B------:R-:W-:-:S04]  /*01b0*/  IADD3 R10, R0, -0xd000000, RZ ;  /* 0xf3000000000a7810 */ /* 0x000fc80007ffe0ff */
[----:B------:R-:W-:Y:S01]  /*01c0*/  ISETP.GT.U32.AND P0, PT, R10, 0x727fffff, PT ;  /* 0x727fffff0a00780c */ /* 0x000fe20003f04070 */
[----:B---3--:R-:W-:-:S12]  /*01d0*/  FADD R3, R3, -R6 ;  /* 0x8000000603037221 */ /* 0x008fd80000000000 */
[----:B------:R-:W-:Y:S05]  /*01e0*/  @!P0 BRA `(.L_x_29) ;  /* 0x0000003000008947 */ /* 0x000fea0003800000 */
[----:B------:R-:W-:-:S02]  /*01f0*/  MOV R6, 0x210 ;  /* 0x0000021000067802 */ /* 0x000fc40000000f00 */
[----:B------:R-:W-:Y:S05]  /*0200*/  CALL.REL.NOINC `($tvmgen_default_fused_subtract_add_rsqrt_multiply_multiply_add_take_kernel$__cuda_sm20_sqrt_rn_f32_slowpath) ;  /* 0x0000051000007944 */ /* 0x000fea0003c00000 */
[----:B------:R-:W-:Y:S05]  /*0210*/  BRA `(.L_x_30) ;  /* 0x0000006000007947 */ /* 0x000fea0003800000 */
.L_x_29:
[----:B------:R-:W0:Y:S02]  /*0220*/  MUFU.RSQ R5, R0 ;  /* 0x0000000000057308 */ /* 0x000e240000001400 */
[----:B0-----:R-:W-:Y:S01]  /*0230*/  FMUL.FTZ R7, R0, R5 ;  /* 0x0000000500077220 */ /* 0x001fe20000410000 */
[----:B------:R-:W-:-:S03]  /*0240*/  FMUL.FTZ R5, R5, 0.5 ;  /* 0x3f00000005057820 */ /* 0x000fc60000410000 */
[----:B------:R-:W-:-:S04]  /*0250*/  FADD.FTZ R4, -R7, -RZ ;  /* 0x800000ff07047221 */ /* 0x000fc80000010100 */
[----:B------:R-:W-:-:S04]  /*0260*/  FFMA R4, R7, R4, R0 ;  /* 0x0000000407047223 */ /* 0x000fc80000000000 */
[----:B------:R-:W-:-:S05]  /*0270*/  FFMA R0, R4, R5, R7 ;  /* 0x0000000504007223 */ /* 0x000fca0000000007 */
.L_x_30:
[----:B------:R-:W-:-:S04]  /*0280*/  IADD3 R4, R0, 0x1800000, RZ ;  /* 0x0180000000047810 */ /* 0x000fc80007ffe0ff */
[----:B------:R-:W-:-:S04]  /*0290*/  LOP3.LUT R4, R4, 0x7f800000, RZ, 0xc0, !PT ;  /* 0x7f80000004047812 */ /* 0x000fc800078ec0ff */
[----:B------:R-:W-:-:S13]  /*02a0*/  ISETP.GT.U32.AND P0, PT, R4, 0x1ffffff, PT ;  /* 0x01ffffff0400780c */ /* 0x000fda0003f04070 */
[----:B------:R-:W-:Y:S05]  /*02b0*/  @P0 BRA `(.L_x_31) ;  /* 0x0000003000000947 */ /* 0x000fea0003800000 */
[----:B------:R-:W-:-:S02]  /*02c0*/  MOV R9, 0x2e0 ;  /* 0x000002e000097802 */ /* 0x000fc40000000f00 */
[----:B------:R-:W-:Y:S05]  /*02d0*/  CALL.REL.NOINC `($tvmgen_default_fused_subtract_add_rsqrt_multiply_multiply_add_take_kernel$__cuda_sm20_rcp_rn_f32_slowpath) ;  /* 0x000000f000007944 */ /* 0x000fea0003c00000 */
[----:B------:R-:W-:Y:S05]  /*02e0*/  BRA `(.L_x_32) ;  /* 0x0000004000007947 */ /* 0x000fea0003800000 */
.L_x_31:
[----:B------:R-:W0:Y:S02]  /*02f0*/  MUFU.RCP R5, R0 ;  /* 0x0000000000057308 */ /* 0x000e240000001000 */
[----:B0-----:R-:W-:-:S04]  /*0300*/  FFMA R4, R5, R0, -1 ;  /* 0xbf80000005047423 */ /* 0x001fc80000000000 */
[----:B------:R-:W-:-:S04]  /*0310*/  FADD.FTZ R4, -R4, -RZ ;  /* 0x800000ff04047221 */ /* 0x000fc80000010100 */
[----:B------:R-:W-:-:S01]  /*0320*/  FFMA R8, R5, R4, R5 ;  /* 0x0000000405087223 */ /* 0x000fc20000000005 */
.L_x_32:
[----:B------:R-:W-:-:S05]  /*0330*/  MOV R9, 0x4 ;  /* 0x0000000400097802 */ /* 0x000fca0000000f00 */
[----:B------:R-:W-:-:S04]  /*0340*/  IMAD.WIDE R4, R2, R9, c[0x0][0x180] ;  /* 0x0000600002047625 */ /* 0x000fc800078e0209 */
[CC--:B------:R-:W-:Y:S02]  /*0350*/  IMAD.WIDE R6, R2.reuse, R9.reuse, c[0x0][0x188] ;  /* 0x0000620002067625 */ /* 0x0c0fe400078e0209 */
[----:B------:R-:W2:Y:S04]  /*0360*/  LDG.E.CONSTANT R5, [R4.64] ;  /* 0x0000000404057981 */ /* 0x000ea8000c1e9900 */
[----:B------:R-:W2:Y:S01]  /*0370*/  LDG.E.CONSTANT R7, [R6.64] ;  /* 0x0000000406077981 */ /* 0x000ea2000c1e9900 */
[----:B------:R-:W-:Y:S01]  /*0380*/  FMUL R8, R3, R8 ;  /* 0x0000000803087220 */ /* 0x000fe20000400000 */
[----:B------:R-:W-:-:S03]  /*0390*/  IMAD.WIDE R2, R2, R9, c[0x0][0x160] ;  /* 0x0000580002027625 */ /* 0x000fc600078e0209 */
[----:B--2---:R-:W-:-:S05]  /*03a0*/  FFMA R9, R8, R5, R7 ;  /* 0x0000000508097223 */ /* 0x004fca0000000007 */
[----:B------:R-:W-:Y:S01]  /*03b0*/  STG.E [R2.64], R9 ;  /* 0x0000000902007986 */ /* 0x000fe2000c101904 */
[----:B------:R-:W-:Y:S05]  /*03c0*/  EXIT ;  /* 0x000000000000794d */ /* 0x000fea0003800000 */
        .weak           $tvmgen_default_fused_subtract_add_rsqrt_multiply_multiply_add_take_kernel$__cuda_sm20_rcp_rn_f32_slowpath
        .type           $tvmgen_default_fused_subtract_add_rsqrt_multiply_multiply_add_take_kernel$__cuda_sm20_rcp_rn_f32_slowpath,@function
        .size           $tvmgen_default_fused_subtract_add_rsqrt_multiply_multiply_add_take_kernel$__cuda_sm20_rcp_rn_f32_slowpath,($tvmgen_default_fused_subtract_add_rsqrt_multiply_multiply_add_take_kernel$__cuda_sm20_sqrt_rn_f32_slowpath - $tvmgen_default_fused_subtract_add_rsqrt_multiply_multiply_add_take_kernel$__cuda_sm20_rcp_rn_f32_slowpath)
$tvmgen_default_fused_subtract_add_rsqrt_multiply_multiply_add_take_kernel$__cuda_sm20_rcp_rn_f32_slowpath:
[----:B------:R-:W-:-:S05]  /*03d0*/  IMAD.SHL.U32 R4, R0, 0x2, RZ ;  /* 0x0000000200047824 */ /* 0x000fca00078e00ff */
[----:B------:R-:W-:-:S04]  /*03e0*/  SHF.R.U32.HI R10, RZ, 0x18, R4 ;  /* 0x00000018ff0a7819 */ /* 0x000fc80000011604 */
[----:B------:R-:W-:-:S13]  /*03f0*/  ISETP.NE.U32.AND P0, PT, R10, RZ, PT ;  /* 0x000000ff0a00720c */ /* 0x000fda0003f05070 */
[----:B------:R-:W-:Y:S05]  /*0400*/  @P0 BRA `(.L_x_33) ;  /* 0x000000b000000947 */ /* 0x000fea0003800000 */
[----:B------:R-:W-:-:S05]  /*0410*/  IMAD.SHL.U32 R4, R0, 0x2, RZ ;  /* 0x0000000200047824 */ /* 0x000fca00078e00ff */
[----:B------:R-:W-:-:S13]  /*0420*/  ISETP.NE.AND P0, PT, R4, RZ, PT ;  /* 0x000000ff0400720c */ /* 0x000fda0003f05270 */
[----:B------:R0:W1:Y:S01]  /*0430*/  @!P0 MUFU.RCP R4, R0 ;  /* 0x0000000000048308 */ /* 0x0000620000001000 */
[----:B------:R-:W-:Y:S05]  /*0440*/  @!P0 BRA `(.L_x_34) ;  /* 0x0000029000008947 */ /* 0x000fea0003800000 */
[----:B------:R-:W-:-:S04]  /*0450*/  FFMA R5, R0, 1.84467440737095516160e+19, RZ ;  /* 0x5f80000000057823 */ /* 0x000fc800000000ff */
[----:B0-----:R-:W0:Y:S02]  /*0460*/  MUFU.RCP R0, R5 ;  /* 0x0000000500007308 */ /* 0x001e240000001000 */
[----:B01----:R-:W-:-:S04]  /*0470*/  FFMA R4, R5, R0, -1 ;  /* 0xbf80000005047423 */ /* 0x003fc80000000000 */
[----:B------:R-:W-:-:S04]  /*0480*/  FADD.FTZ R7, -R4, -RZ ;  /* 0x800000ff04077221 */ /* 0x000fc80000010100 */
[----:B------:R-:W-:-:S04]  /*0490*/  FFMA R0, R0, R7, R0 ;  /* 0x0000000700007223 */ /* 0x000fc80000000000 */
[----:B------:R-:W-:Y:S01]  /*04a0*/  FFMA R4, R0, 1.84467440737095516160e+19, RZ ;  /* 0x5f80000000047823 */ /* 0x000fe200000000ff */
[----:B------:R-:W-:Y:S05]  /*04b0*/  BRA `(.L_x_34) ;  /* 0x0000022000007947 */ /* 0x000fea0003800000 */
.L_x_33:
[----:B------:R-:W-:-:S04]  /*04c0*/  IADD3 R11, R10, -0xfd, RZ ;  /* 0xffffff030a0b7810 */ /* 0x000fc80007ffe0ff */
[----:B------:R-:W-:-:S13]  /*04d0*/  ISETP.GT.U32.AND P0, PT, R11, 0x1, PT ;  /* 0x000000010b00780c */ /* 0x000fda0003f04070 */
[----:B------:R-:W-:Y:S05]  /*04e0*/  @P0 BRA `(.L_x_35) ;  /* 0x000001e000000947 */ /* 0x000fea0003800000 */
[----:B------:R-:W-:Y:S01]  /*04f0*/  LOP3.LUT R12, R0, 0x7fffff, RZ, 0xc0, !PT ;  /* 0x007fffff000c7812 */ /* 0x000fe200078ec0ff */
[----:B------:R-:W-:-:S03]  /*0500*/  IMAD.MOV.U32 R8, RZ, RZ, 0x3 ;  /* 0x00000003ff087424 */ /* 0x000fc600078e00ff */
[----:B------:R-:W-:Y:S02]  /*0510*/  LOP3.LUT R4, R12, 0x3f800000, RZ, 0xfc, !PT ;  /* 0x3f8000000c047812 */ /* 0x000fe400078efcff */
[----:B------:R-:W-:Y:S02]  /*0520*/  SHF.L.U32 R8, R8, R11, RZ ;  /* 0x0000000b08087219 */ /* 0x000fe400000006ff */
[----:B------:R-:W0:Y:S02]  /*0530*/  MUFU.RCP R5, R4 ;  /* 0x0000000400057308 */ /* 0x000e240000001000 */
[----:B0-----:R-:W-:-:S04]  /*0540*/  FFMA R6, R4, R5, -1 ;  /* 0xbf80000004067423 */ /* 0x001fc80000000005 */
[----:B------:R-:W-:-:S04]  /*0550*/  FADD.FTZ R6, -R6, -RZ ;  /* 0x800000ff06067221 */ /* 0x000fc80000010100 */
[CCC-:B------:R-:W-:Y:S01]  /*0560*/  FFMA.RM R7, R5.reuse, R6.reuse, R5.reuse ;  /* 0x0000000605077223 */ /* 0x1c0fe20000004005 */
[----:B------:R-:W-:-:S04]  /*0570*/  FFMA.RP R6, R5, R6, R5 ;  /* 0x0000000605067223 */ /* 0x000fc80000008005 */
[C---:B------:R-:W-:Y:S02]  /*0580*/  LOP3.LUT R5, R7.reuse, 0x7fffff, RZ, 0xc0, !PT ;  /* 0x007fffff07057812 */ /* 0x040fe400078ec0ff */
[----:B------:R-:W-:Y:S02]  /*0590*/  FSETP.NEU.FTZ.AND P0, PT, R7, R6, PT ;  /* 0x000000060700720b */ /* 0x000fe40003f1d000 */
[----:B------:R-:W-:Y:S02]  /*05a0*/  LOP3.LUT R5, R5, 0x800000, RZ, 0xfc, !PT ;  /* 0x0080000005057812 */ /* 0x000fe400078efcff */
[----:B------:R-:W-:Y:S02]  /*05b0*/  SEL R6, RZ, 0xffffffff, !P0 ;  /* 0xffffffffff067807 */ /* 0x000fe40004000000 */
[----:B------:R-:W-:-:S03]  /*05c0*/  LOP3.LUT R8, R8, R5, RZ, 0xc0, !PT ;  /* 0x0000000508087212 */ /* 0x000fc600078ec0ff */
[----:B------:R-:W-:Y:S01]  /*05d0*/  IMAD.MOV R6, RZ, RZ, -R6 ;  /* 0x000000ffff067224 */ /* 0x000fe200078e0a06 */
[----:B------:R-:W-:-:S04]  /*05e0*/  SHF.R.U32.HI R8, RZ, R11, R8 ;  /* 0x0000000bff087219 */ /* 0x000fc80000011608 */
[----:B------:R-:W-:Y:S02]  /*05f0*/  LOP3.LUT P1, RZ, R6, R11, R5, 0xf8, !PT ;  /* 0x0000000b06ff7212 */ /* 0x000fe4000782f805 */
[C---:B------:R-:W-:Y:S02]  /*0600*/  LOP3.LUT P0, RZ, R8.reuse, 0x1, RZ, 0xc0, !PT ;  /* 0x0000000108ff7812 */ /* 0x040fe4000780c0ff */
[----:B------:R-:W-:-:S04]  /*0610*/  LOP3.LUT P2, RZ, R8, 0x2, RZ, 0xc0, !PT ;  /* 0x0000000208ff7812 */ /* 0x000fc8000784c0ff */
[----:B------:R-:W-:Y:S02]  /*0620*/  PLOP3.LUT P0, PT, P0, P1, P2, 0xe0, 0x0 ;  /* 0x000000000000781c */ /* 0x000fe40000703c20 */
[----:B------:R-:W-:Y:S02]  /*0630*/  ISETP.NE.U32.AND P1, PT, R12, RZ, PT ;  /* 0x000000ff0c00720c */ /* 0x000fe40003f25070 */
[----:B------:R-:W-:-:S04]  /*0640*/  SEL R4, RZ, 0x1, !P0 ;  /* 0x00000001ff047807 */ /* 0x000fc80004000000 */
[----:B------:R-:W-:-:S04]  /*0650*/  IADD3 R4, -R4, RZ, RZ ;  /* 0x000000ff04047210 */ /* 0x000fc80007ffe1ff */
[----:B------:R-:W-:Y:S02]  /*0660*/  ISETP.GE.AND P0, PT, R4, RZ, PT ;  /* 0x000000ff0400720c */ /* 0x000fe40003f06270 */
[----:B------:R-:W-:-:S04]  /*0670*/  IADD3 R4, R10, -0xfc, RZ ;  /* 0xffffff040a047810 */ /* 0x000fc80007ffe0ff */
[----:B------:R-:W-:-:S07]  /*0680*/  SHF.R.U32.HI R5, RZ, R4, R5 ;  /* 0x00000004ff057219 */ /* 0x000fce0000011605 */
[----:B------:R-:W-:-:S05]  /*0690*/  @!P0 IADD3 R5, R5, 0x1, RZ ;  /* 0x0000000105058810 */ /* 0x000fca0007ffe0ff */
[----:B------:R-:W-:-:S05]  /*06a0*/  @!P1 IMAD.SHL.U32 R5, R5, 0x2, RZ ;  /* 0x0000000205059824 */ /* 0x000fca00078e00ff */
[----:B------:R-:W-:Y:S01]  /*06b0*/  LOP3.LUT R4, R5, 0x80000000, R0, 0xf8, !PT ;  /* 0x8000000005047812 */ /* 0x000fe200078ef800 */
[----:B------:R-:W-:Y:S05]  /*06c0*/  BRA `(.L_x_34) ;  /* 0x0000001000007947 */ /* 0x000fea0003800000 */
.L_x_35:
[----:B------:R0:W1:Y:S02]  /*06d0*/  MUFU.RCP R4, R0 ;  /* 0x0000000000047308 */ /* 0x0000640000001000 */
.L_x_34:
[----:B-1----:R-:W-:Y:S01]  /*06e0*/  IMAD.MOV.U32 R8, RZ, RZ, R4 ;  /* 0x000000ffff087224 */ /* 0x002fe200078e0004 */
[----:B------:R-:W-:Y:S01]  /*06f0*/  MOV R5, 0x0 ;  /* 0x0000000000057802 */ /* 0x000fe20000000f00 */
[----:B------:R-:W-:-:S04]  /*0700*/  IMAD.MOV.U32 R4, RZ, RZ, R9 ;  /* 0x000000ffff047224 */ /* 0x000fc800078e0009 */
[----:B0-----:R-:W-:Y:S05]  /*0710*/  RET.REL.NODEC R4 `(tvmgen_default_fused_subtract_add_rsqrt_multiply_multiply_add_take_kernel) ;  /* 0xfffff8e004007950 */ /* 0x001fea0003c3ffff */
        .weak           $tvmgen_default_fused_subtract_add_rsqrt_multiply_multiply_add_take_kernel$__cuda_sm20_sqrt_rn_f32_slowpath
        .type           $tvmgen_default_fused_subtract_add_rsqrt_multiply_multiply_add_take_kernel$__cuda_sm20_sqrt_rn_f32_slowpath,@function
        .size           $tvmgen_default_fused_subtract_add_rsqrt_multiply_multiply_add_take_kernel$__cuda_sm20_sqrt_rn_f32_slowpath,(.L_x_116 - $tvmgen_default_fused_subtract_add_rsqrt_multiply_multiply_add_take_kernel$__cuda_sm20_sqrt_rn_f32_slowpath)
$tvmgen_default_fused_subtract_add_rsqrt_multiply_multiply_add_take_kernel$__cuda_sm20_sqrt_rn_f32_slowpath:
[----:B------:R-:W-:-:S13]  /*0720*/  LOP3.LUT P0, RZ, R0, 0x7fffffff, RZ, 0xc0, !PT ;  /* 0x7fffffff00ff7812 */ /* 0x000fda000780c0ff */
[----:B------:R-:W-:Y:S01]  /*0730*/  @!P0 IMAD.MOV.U32 R4, RZ, RZ, R0 ;  /* 0x000000ffff048224 */ /* 0x000fe200078e0000 */
[----:B------:R-:W-:Y:S05]  /*0740*/  @!P0 BRA `(.L_x_36) ;  /* 0x0000011000008947 */ /* 0x000fea0003800000 */
[----:B------:R-:W-:-:S13]  /*0750*/  FSETP.GEU.FTZ.AND P0, PT, R0, RZ, PT ;  /* 0x000000ff0000720b */ /* 0x000fda0003f1e000 */
[----:B------:R-:W-:Y:S01]  /*0760*/  @!P0 IMAD.MOV.U32 R4, RZ, RZ, 0x7fffffff ;  /* 0x7fffffffff048424 */ /* 0x000fe200078e00ff */
[----:B------:R-:W-:Y:S05]  /*0770*/  @!P0 BRA `(.L_x_36) ;  /* 0x000000e000008947 */ /* 0x000fea0003800000 */
[----:B------:R-:W-:-:S13]  /*0780*/  FSETP.GTU.FTZ.AND P0, PT, |R0|, +INF , PT ;  /* 0x7f8000000000780b */ /* 0x000fda0003f1c200 */
[----:B------:R-:W-:Y:S01]  /*0790*/  @P0 FADD.FTZ R4, R0, 1 ;  /* 0x3f80000000040421 */ /* 0x000fe20000010000 */
[----:B------:R-:W-:Y:S05]  /*07a0*/  @P0 BRA `(.L_x_36) ;  /* 0x000000b000000947 */ /* 0x000fea0003800000 */
[----:B------:R-:W-:-:S13]  /*07b0*/  FSETP.NEU.FTZ.AND P0, PT, |R0|, +INF , PT ;  /* 0x7f8000000000780b */ /* 0x000fda0003f1d200 */
[----:B------:R-:W-:Y:S01]  /*07c0*/  @!P0 IMAD.MOV.U32 R4, RZ, RZ, R0 ;  /* 0x000000ffff048224 */ /* 0x000fe200078e0000 */
[----:B------:R-:W-:Y:S05]  /*07d0*/  @!P0 BRA `(.L_x_36) ;  /* 0x0000008000008947 */ /* 0x000fea0003800000 */
[----:B------:R-:W-:-:S04]  /*07e0*/  FFMA R0, R0, 1.84467440737095516160e+19, RZ ;  /* 0x5f80000000007823 */ /* 0x000fc800000000ff */
[----:B------:R-:W0:Y:S02]  /*07f0*/  MUFU.RSQ R5, R0 ;  /* 0x0000000000057308 */ /* 0x000e240000001400 */
[----:B0-----:R-:W-:Y:S01]  /*0800*/  FMUL.FTZ R7, R0, R5 ;  /* 0x0000000500077220 */ /* 0x001fe20000410000 */
[----:B------:R-:W-:-:S03]  /*0810*/  FMUL.FTZ R5, R5, 0.5 ;  /* 0x3f00000005057820 */ /* 0x000fc60000410000 */
[----:B------:R-:W-:-:S04]  /*0820*/  FADD.FTZ R4, -R7, -RZ ;  /* 0x800000ff07047221 */ /* 0x000fc80000010100 */
[----:B------:R-:W-:-:S04]  /*0830*/  FFMA R4, R7, R4, R0 ;  /* 0x0000000407047223 */ /* 0x000fc80000000000 */
[----:B------:R-:W-:-:S04]  /*0840*/  FFMA R4, R4, R5, R7 ;  /* 0x0000000504047223 */ /* 0x000fc80000000007 */
[----:B------:R-:W-:-:S05]  /*0850*/  FMUL.FTZ R4, R4, 2.3283064365386962891e-10 ;  /* 0x2f80000004047820 */ /* 0x000fca0000410000 */
.L_x_36:
[----:B------:R-:W-:Y:S01]  /*0860*/  MOV R0, R4 ;  /* 0x0000000400007202 */ /* 0x000fe20000000f00 */
[----:B------:R-:W-:Y:S02]  /*0870*/  IMAD.MOV.U32 R4, RZ, RZ, R6 ;  /* 0x000000ffff047224 */ /* 0x000fe400078e0006 */
[----:B------:R-:W-:-:S04]  /*0880*/  IMAD.MOV.U32 R5, RZ, RZ, 0x0 ;  /* 0x00000000ff057424 */ /* 0x000fc800078e00ff */
[----:B------:R-:W-:Y:S05]  /*0890*/  RET.REL.NODEC R4 `(tvmgen_default_fused_subtract_add_rsqrt_multiply_multiply_add_take_kernel) ;  /* 0xfffff76004007950 */ /* 0x000fea0003c3ffff */
.L_x_37:
        /* <DEDUP_REMOVED lines=14> */
.L_x_116:


//--------------------- .text.tvmgen_default_fused_mean_kernel --------------------------
	.section	.text.tvmgen_default_fused_mean_kernel,"ax",@progbits
	.sectioninfo	@"SHI_REGISTERS=46"
	.align	128
        .global         tvmgen_default_fused_mean_kernel
        .type           tvmgen_default_fused_mean_kernel,@function
        .size           tvmgen_default_fused_mean_kernel,(.L_x_137 - tvmgen_default_fused_mean_kernel)
        .other          tvmgen_default_fused_mean_kernel,@"STO_CUDA_ENTRY STV_DEFAULT"
tvmgen_default_fused_mean_kernel:
.text.tvmgen_default_fused_mean_kernel:
[----:B------:R-:W-:-:S02]  /*0000*/  MOV R1, c[0x0][0x28] ;  /* 0x00000a0000017a02 */ /* 0x000fc40000000f00 */
[----:B------:R-:W0:Y:S01]  /*0010*/  S2R R4, SR_CTAID.X ;  /* 0x0000000000047919 */ /* 0x000e220000002500 */
[----:B------:R-:W-:-:S03]  /*0020*/  ULDC.64 UR4, c[0x0][0x118] ;  /* 0x0000460000047ab9 */ /* 0x000fc60000000a00 */
[----:B------:R-:W0:Y:S04]  /*0030*/  S2R R3, SR_TID.Y ;  /* 0x0000000000037919 */ /* 0x000e280000002200 */
[----:B------:R-:W1:Y:S01]  /*0040*/  S2R R2, SR_TID.X ;  /* 0x0000000000027919 */ /* 0x000e620000002100 */
[----:B0-----:R-:W-:-:S04]  /*0050*/  LEA R0, R4, R3, 0x5 ;  /* 0x0000000304007211 */ /* 0x001fc800078e28ff */
[----:B------:R-:W-:-:S13]  /*0060*/  ISETP.GT.AND P0, PT, R0, 0xc4, PT ;  /* 0x000000c40000780c */ /* 0x000fda0003f04270 */
[C-C-:B-1----:R-:W-:Y:S01]  /*0070*/  @!P0 IMAD R5, R3.reuse, 0x300, R2.reuse ;  /* 0x0000030003058824 */ /* 0x142fe200078e0202 */
[----:B------:R-:W-:Y:S01]  /*0080*/  @!P0 MOV R6, 0x4 ;  /* 0x0000000400068802 */ /* 0x000fe20000000f00 */
[C-C-:B------:R-:W-:Y:S01]  /*0090*/  @!P0 IMAD R9, R3.reuse, 0x300, R2.reuse ;  /* 0x0000030003098824 */ /* 0x140fe200078e0202 */
[----:B------:R-:W-:Y:S01]  /*00a0*/  @!P0 MOV R12, 0x4 ;  /* 0x00000004000c8802 */ /* 0x000fe20000000f00 */
[----:B------:R-:W-:Y:S02]  /*00b0*/  @!P0 IMAD R5, R4, 0x6000, R5 ;  /* 0x0000600004058824 */ /* 0x000fe400078e0205 */
[----:B------:R-:W-:Y:S02]  /*00c0*/  @!P0 IMAD R13, R3, 0x300, R2 ;  /* 0x00000300030d8824 */ /* 0x000fe400078e0202 */
[----:B------:R-:W-:Y:S01]  /*00d0*/  @!P0 IMAD.WIDE R6, R5, R6, c[0x0][0x160] ;  /* 0x0000580005068625 */ /* 0x000fe200078e0206 */
[----:B------:R-:W-:-:S03]  /*00e0*/  @!P0 MOV R14, 0x4 ;  /* 0x00000004000e8802 */ /* 0x000fc60000000f00 */
[C-C-:B------:R-:W-:Y:S01]  /*00f0*/  @!P0 IMAD R11, R3.reuse, 0x300, R2.reuse ;  /* 0x00000300030b8824 */ /* 0x140fe200078e0202 */
[----:B------:R0:W2:Y:S01]  /*0100*/  @!P0 LDG.E.CONSTANT R5, [R6.64] ;  /* 0x0000000406058981 */ /* 0x0000a2000c1e9900 */
[C---:B------:R-:W-:Y:S01]  /*0110*/  @!P0 IMAD R9, R4.reuse, 0x6000, R9 ;  /* 0x0000600004098824 */ /* 0x040fe200078e0209 */
[----:B------:R-:W-:Y:S01]  /*0120*/  @!P0 MOV R17, 0x4 ;  /* 0x0000000400118802 */ /* 0x000fe20000000f00 */
[----:B------:R-:W-:Y:S01]  /*0130*/  @!P0 IMAD R15, R3, 0x300, R2 ;  /* 0x00000300030f8824 */ /* 0x000fe200078e0202 */
[----:B------:R-:W-:Y:S01]  /*0140*/  @!P0 MOV R19, 0x4 ;  /* 0x0000000400138802 */ /* 0x000fe20000000f00 */
[C---:B------:R-:W-:Y:S01]  /*0150*/  @!P0 IMAD R16, R4.reuse, 0x6000, R13 ;  /* 0x0000600004108824 */ /* 0x040fe200078e020d */
[----:B------:R-:W-:Y:S01]  /*0160*/  @!P0 MOV R23, 0x4 ;  /* 0x0000000400178802 */ /* 0x000fe20000000f00 */
[----:B------:R-:W-:Y:S02]  /*0170*/  @!P0 IMAD R11, R4, 0x6000, R11 ;  /* 0x00006000040b8824 */ /* 0x000fe400078e020b */
[----:B------:R-:W-:-:S04]  /*0180*/  @!P0 IMAD.WIDE R12, R9, R12, c[0x0][0x160] ;  /* 0x00005800090c8625 */ /* 0x000fc800078e020c */
[----:B------:R-:W-:Y:S01]  /*0190*/  @!P0 IMAD R18, R4, 0x6000, R15 ;  /* 0x0000600004128824 */ /* 0x000fe200078e020f */
[----:B0-----:R0:W3:Y:S01]  /*01a0*/  @!P0 LDG.E.CONSTANT R6, [R12.64+0x80] ;  /* 0x000080040c068981 */ /* 0x0010e2000c1e9900 */
[----:B------:R-:W-:-:S04]  /*01b0*/  @!P0 IMAD.WIDE R14, R11, R14, c[0x0][0x160] ;  /* 0x000058000b0e8625 */ /* 0x000fc800078e020e */
[----:B------:R-:W-:Y:S01]  /*01c0*/  @!P0 IMAD R21, R3, 0x300, R2 ;  /* 0x0000030003158824 */ /* 0x000fe200078e0202 */
[----:B------:R1:W4:Y:S01]  /*01d0*/  @!P0 LDG.E.CONSTANT R7, [R14.64+0x100] ;  /* 0x000100040e078981 */ /* 0x000322000c1e9900 */
[----:B------:R-:W-:-:S04]  /*01e0*/  @!P0 IMAD.WIDE R16, R16, R17, c[0x0][0x160] ;  /* 0x0000580010108625 */ /* 0x000fc800078e0211 */
[----:B------:R-:W-:Y:S01]  /*01f0*/  @!P0 IMAD R10, R4, 0x6000, R21 ;  /* 0x00006000040a8824 */ /* 0x000fe200078e0215 */
[----:B------:R5:W4:Y:S01]  /*0200*/  @!P0 LDG.E.CONSTANT R8, [R16.64+0x180] ;  /* 0x0001800410088981 */ /* 0x000b22000c1e9900 */
[----:B------:R-:W-:-:S04]  /*0210*/  @!P0 IMAD.WIDE R18, R18, R19, c[0x0][0x160] ;  /* 0x0000580012128625 */ /* 0x000fc800078e0213 */
[-C--:B------:R-:W-:Y:S01]  /*0220*/  @!P0 IMAD.WIDE R10, R10, R23.reuse, c[0x0][0x160] ;  /* 0x000058000a0a8625 */ /* 0x080fe200078e0217 */
[----:B------:R0:W4:Y:S03]  /*0230*/  @!P0 LDG.E.CONSTANT R9, [R18.64+0x200] ;  /* 0x0002000412098981 */ /* 0x000126000c1e9900 */
[C-C-:B------:R-:W-:Y:S02]  /*0240*/  @!P0 IMAD R25, R3.reuse, 0x300, R2.reuse ;  /* 0x0000030003198824 */ /* 0x140fe400078e0202 */
[----:B-----5:R-:W-:Y:S01]  /*0250*/  @!P0 IMAD R16, R4, 0x6000, R21 ;  /* 0x0000600004108824 */ /* 0x020fe200078e0215 */
[----:B------:R-:W-:Y:S01]  /*0260*/  @!P0 MOV R27, 0x4 ;  /* 0x00000004001b8802 */ /* 0x000fe20000000f00 */
[----:B------:R-:W-:Y:S01]  /*0270*/  @!P0 IMAD R29, R3, 0x300, R2 ;  /* 0x00000300031d8824 */ /* 0x000fe200078e0202 */
[----:B------:R5:W4:Y:S01]  /*0280*/  @!P0 LDG.E.CONSTANT R10, [R10.64+0x280] ;  /* 0x000280040a0a8981 */ /* 0x000b22000c1e9900 */
[----:B------:R-:W-:Y:S01]  /*0290*/  @!P0 IMAD.WIDE R16, R16, R23, c[0x0][0x160] ;  /* 0x0000580010108625 */ /* 0x000fe200078e0217 */
[----:B------:R-:W-:-:S03]  /*02a0*/  @!P0 MOV R31, 0x4 ;  /* 0x00000004001f8802 */ /* 0x000fc60000000f00 */
[C---:B0-----:R-:W-:Y:S02]  /*02b0*/  @!P0 IMAD R18, R4.reuse, 0x6000, R25 ;  /* 0x0000600004128824 */ /* 0x041fe400078e0219 */
[----:B------:R-:W-:Y:S01]  /*02c0*/  @!P0 IMAD R13, R3, 0x300, R2 ;  /* 0x00000300030d8824 */ /* 0x000fe200078e0202 */
[----:B------:R-:W-:Y:S01]  /*02d0*/  @!P0 MOV R22, 0x4 ;  /* 0x0000000400168802 */ /* 0x000fe20000000f00 */
[----:B------:R-:W-:Y:S01]  /*02e0*/  @!P0 IMAD R20, R4, 0x6000, R29 ;  /* 0x0000600004148824 */ /* 0x000fe200078e021d */
[----:B-----5:R0:W5:Y:S01]  /*02f0*/  @!P0 LDG.E.CONSTANT R11, [R16.64+0x300] ;  /* 0x00030004100b8981 */ /* 0x020162000c1e9900 */
[----:B------:R-:W-:Y:S01]  /*0300*/  @!P0 IMAD.WIDE R18, R18, R27, c[0x0][0x160] ;  /* 0x0000580012128625 */ /* 0x000fe200078e021b */
[----:B------:R-:W-:-:S03]  /*0310*/  @!P0 MOV R24, 0x4 ;  /* 0x0000000400188802 */ /* 0x000fc60000000f00 */
[----:B-1----:R-:W-:Y:S01]  /*0320*/  @!P0 IMAD R15, R3, 0x300, R2 ;  /* 0x00000300030f8824 */ /* 0x002fe200078e0202 */
[----:B------:R1:W5:Y:S01]  /*0330*/  @!P0 LDG.E.CONSTANT R12, [R18.64+0x380] ;  /* 0x00038004120c8981 */ /* 0x000362000c1e9900 */
[----:B------:R-:W-:Y:S02]  /*0340*/  @!P0 IMAD R13, R4, 0x6000, R13 ;  /* 0x00006000040d8824 */ /* 0x000fe400078e020d */
[----:B------:R-:W-:-:S04]  /*0350*/  @!P0 IMAD.WIDE R20, R20, R31, c[0x0][0x160] ;  /* 0x0000580014148625 */ /* 0x000fc800078e021f */
[----:B------:R-:W-:Y:S02]  /*0360*/  @!P0 IMAD R15, R4, 0x6000, R15 ;  /* 0x00006000040f8824 */ /* 0x000fe400078e020f */
[----:B------:R-:W-:Y:S02]  /*0370*/  @!P0 IMAD.WIDE R22, R13, R22, c[0x0][0x160] ;  /* 0x000058000d168625 */ /* 0x000fe400078e0216 */
[----:B------:R0:W5:Y:S02]  /*0380*/  @!P0 LDG.E.CONSTANT R13, [R20.64+0x400] ;  /* 0x00040004140d8981 */ /* 0x000164000c1e9900 */
[--C-:B------:R-:W-:Y:S01]  /*0390*/  @!P0 IMAD R27, R3, 0x300, R2.reuse ;  /* 0x00000300031b8824 */ /* 0x100fe200078e0202 */
[----:B------:R-:W-:Y:S01]  /*03a0*/  @!P0 MOV R29, 0x4 ;  /* 0x00000004001d8802 */ /* 0x000fe20000000f00 */
[----:B------:R-:W-:Y:S01]  /*03b0*/  @!P0 IMAD.WIDE R24, R15, R24, c[0x0][0x160] ;  /* 0x000058000f188625 */ /* 0x000fe200078e0218 */
[----:B------:R1:W5:Y:S03]  /*03c0*/  @!P0 LDG.E.CONSTANT R14, [R22.64+0x480] ;  /* 0x00048004160e8981 */ /* 0x000366000c1e9900 */
[C-C-:B------:R-:W-:Y:S01]  /*03d0*/  @!P0 IMAD R31, R3.reuse, 0x300, R2.reuse ;  /* 0x00000300031f8824 */ /* 0x140fe200078e0202 */
[----:B------:R1:W5:Y:S01]  /*03e0*/  @!P0 LDG.E.CONSTANT R15, [R24.64+0x500] ;  /* 0x00050004180f8981 */ /* 0x000362000c1e9900 */
[----:B------:R-:W-:Y:S01]  /*03f0*/  @!P0 MOV R33, 0x4 ;  /* 0x0000000400218802 */ /* 0x000fe20000000f00 */
[----:B0-----:R-:W-:-:S02]  /*0400*/  @!P0 IMAD R17, R3, 0x300, R2 ;  /* 0x0000030003118824 */ /* 0x001fc400078e0202 */
[C---:B-1----:R-:W-:Y:S02]  /*0410*/  @!P0 IMAD R22, R4.reuse, 0x6000, R27 ;  /* 0x0000600004168824 */ /* 0x042fe400078e021b */
[----:B------:R-:W-:Y:S02]  /*0420*/  @!P0 IMAD R35, R3, 0x300, R2 ;  /* 0x0000030003238824 */ /* 0x000fe400078e0202 */
[----:B------:R-:W-:Y:S02]  /*0430*/  @!P0 IMAD R24, R4, 0x6000, R31 ;  /* 0x0000600004188824 */ /* 0x000fe400078e021f */
[----:B------:R-:W-:Y:S01]  /*0440*/  @!P0 IMAD.WIDE R22, R22, R29, c[0x0][0x160] ;  /* 0x0000580016168625 */ /* 0x000fe200078e021d */
[----:B------:R-:W-:Y:S02]  /*0450*/  @!P0 MOV R37, 0x4 ;  /* 0x0000000400258802 */ /* 0x000fe40000000f00 */
[----:B------:R-:W-:Y:S01]  /*0460*/  @!P0 MOV R28, 0x4 ;  /* 0x00000004001c8802 */ /* 0x000fe20000000f00 */
[C---:B------:R-:W-:Y:S01]  /*0470*/  @!P0 IMAD R17, R4.reuse, 0x6000, R17 ;  /* 0x0000600004118824 */ /* 0x040fe200078e0211 */
[----:B------:R0:W5:Y:S01]  /*0480*/  @!P0 LDG.E.CONSTANT R16, [R22.64+0x580] ;  /* 0x0005800416108981 */ /* 0x000162000c1e9900 */
[----:B------:R-:W-:-:S02]  /*0490*/  @!P0 IMAD R26, R4, 0x6000, R35 ;  /* 0x00006000041a8824 */ /* 0x000fc400078e0223 */
[----:B------:R-:W-:Y:S01]  /*04a0*/  @!P0 IMAD.WIDE R24, R24, R33, c[0x0][0x160] ;  /* 0x0000580018188625 */ /* 0x000fe200078e0221 */
[----:B------:R-:W-:-:S03]  /*04b0*/  @!P0 MOV R20, 0x4 ;  /* 0x0000000400148802 */ /* 0x000fc60000000f00 */
[----:B------:R-:W-:Y:S02]  /*04c0*/  @!P0 IMAD R19, R3, 0x300, R2 ;  /* 0x0000030003138824 */ /* 0x000fe400078e0202 */
[----:B------:R-:W-:-:S04]  /*04d0*/  @!P0 IMAD.WIDE R26, R26, R37, c[0x0][0x160] ;  /* 0x000058001a1a8625 */ /* 0x000fc800078e0225 */
[----:B------:R-:W-:Y:S01]  /*04e0*/  @!P0 IMAD.WIDE R28, R17, R28, c[0x0][0x160] ;  /* 0x00005800111c8625 */ /* 0x000fe200078e021c */
[----:B------:R1:W5:Y:S04]  /*04f0*/  @!P0 LDG.E.CONSTANT R18, [R26.64+0x680] ;  /* 0x000680041a128981 */ /* 0x000368000c1e9900 */
[----:B------:R1:W5:Y:S01]  /*0500*/  @!P0 LDG.E.CONSTANT R17, [R24.64+0x600] ;  /* 0x0006000418118981 */ /* 0x000362000c1e9900 */
[----:B------:R-:W-:Y:S02]  /*0510*/  @!P0 IMAD R19, R4, 0x6000, R19 ;  /* 0x0000600004138824 */ /* 0x000fe400078e0213 */
[----:B0-----:R-:W-:Y:S02]  /*0520*/  @!P0 IMAD R23, R3, 0x300, R2 ;  /* 0x0000030003178824 */ /* 0x001fe400078e0202 */
[----:B------:R-:W-:-:S02]  /*0530*/  @!P0 IMAD.WIDE R20, R19, R20, c[0x0][0x160] ;  /* 0x0000580013148625 */ /* 0x000fc400078e0214 */
[----:B------:R0:W5:Y:S02]  /*0540*/  @!P0 LDG.E.CONSTANT R19, [R28.64+0x700] ;  /* 0x000700041c138981 */ /* 0x000164000c1e9900 */
[C---:B------:R-:W-:Y:S02]  /*0550*/  @!P0 IMAD R22, R4.reuse, 0x6000, R31 ;  /* 0x0000600004168824 */ /* 0x040fe400078e021f */
[----:B------:R-:W-:Y:S01]  /*0560*/  @!P0 IMAD R39, R3, 0x300, R2 ;  /* 0x0000030003278824 */ /* 0x000fe200078e0202 */
[----:B------:R0:W5:Y:S01]  /*0570*/  @!P0 LDG.E.CONSTANT R20, [R20.64+0x780] ;  /* 0x0007800414148981 */ /* 0x000162000c1e9900 */
[C---:B-1----:R-:W-:Y:S02]  /*0580*/  @!P0 IMAD R24, R4.reuse, 0x6000, R35 ;  /* 0x0000600004188824 */ /* 0x042fe400078e0223 */
[----:B0-----:R-:W-:Y:S02]  /*0590*/  @!P0 IMAD R28, R4, 0x6000, R23 ;  /* 0x00006000041c8824 */ /* 0x001fe400078e0217 */
[----:B------:R-:W-:Y:S01]  /*05a0*/  @!P0 IMAD.WIDE R22, R22, R33, c[0x0][0x160] ;  /* 0x0000580016168625 */ /* 0x000fe200078e0221 */
[----:B------:R-:W-:-:S03]  /*05b0*/  @!P0 MOV R41, 0x4 ;  /* 0x0000000400298802 */ /* 0x000fc60000000f00 */
[----:B------:R-:W-:Y:S01]  /*05c0*/  @!P0 IMAD R26, R4, 0x6000, R39 ;  /* 0x00006000041a8824 */ /* 0x000fe200078e0227 */
[----:B------:R0:W5:Y:S01]  /*05d0*/  @!P0 LDG.E.CONSTANT R30, [R22.64+0x800] ;  /* 0x00080004161e8981 */ /* 0x000162000c1e9900 */
        /* <DEDUP_REMOVED lines=12> */
[----:B------:R-:W-:Y:S02]  /*06a0*/  @!P0 IMAD R31, R4, 0x6000, R31 ;  /* 0x00006000041f8824 */ /* 0x000fe400078e021f */
[----:B0-----:R-:W-:Y:S01]  /*06b0*/  @!P0 IMAD.WIDE R22, R21, R38, c[0x0][0x160] ;  /* 0x0000580015168625 */ /* 0x001fe200078e0226 */
[----:B------:R-:W-:-:S03]  /*06c0*/  @!P0 MOV R21, 0x4 ;  /* 0x0000000400158802 */ /* 0x000fc60000000f00 */
[----:B-1----:R-:W-:Y:S02]  /*06d0*/  @!P0 IMAD R27, R3, 0x300, R2 ;  /* 0x00000300031b8824 */ /* 0x002fe400078e0202 */
[----:B------:R-:W-:Y:S01]  /*06e0*/  @!P0 IMAD R26, R4, 0x6000, R33 ;  /* 0x00006000041a8824 */ /* 0x000fe200078e0221 */
[----:B------:R-:W5:Y:S01]  /*06f0*/  @!P0 LDG.E.CONSTANT R22, [R22.64+0xa00] ;  /* 0x000a000416168981 */ /* 0x000f62000c1e9900 */
[----:B------:R-:W-:Y:S01]  /*0700*/  @!P0 IMAD.WIDE R24, R31, R40, c[0x0][0x160] ;  /* 0x000058001f188625 */ /* 0x000fe200078e0228 */
[----:B------:R-:W-:-:S03]  /*0710*/  @!P0 MOV R29, 0x4 ;  /* 0x00000004001d8802 */ /* 0x000fc60000000f00 */
[----:B------:R-:W-:Y:S02]  /*0720*/  @!P0 IMAD R28, R4, 0x6000, R27 ;  /* 0x00006000041c8824 */ /* 0x000fe400078e021b */
[----:B------:R-:W-:Y:S01]  /*0730*/  @!P0 IMAD.WIDE R26, R26, R21, c[0x0][0x160] ;  /* 0x000058001a1a8625 */ /* 0x000fe200078e0215 */
[----:B------:R-:W5:Y:S03]  /*0740*/  @!P0 LDG.E.CONSTANT R24, [R24.64+0xa80] ;  /* 0x000a800418188981 */ /* 0x000f66000c1e9900 */
[----:B------:R-:W-:Y:S02]  /*0750*/  @!P0 IMAD.WIDE R28, R28, R29, c[0x0][0x160] ;  /* 0x000058001c1c8625 */ /* 0x000fe400078e021d */
[----:B------:R-:W5:Y:S04]  /*0760*/  @!P0 LDG.E.CONSTANT R26, [R26.64+0xb00] ;  /* 0x000b00041a1a8981 */ /* 0x000f68000c1e9900 */
[----:B------:R-:W5:Y:S01]  /*0770*/  @!P0 LDG.E.CONSTANT R28, [R28.64+0xb80] ;  /* 0x000b80041c1c8981 */ /* 0x000f62000c1e9900 */
[----:B------:R-:W-:Y:S01]  /*0780*/  MOV R21, RZ ;  /* 0x000000ff00157202 */ /* 0x000fe20000000f00 */
[----:B--2---:R-:W-:-:S04]  /*0790*/  @!P0 FADD R21, RZ, R5 ;  /* 0x00000005ff158221 */ /* 0x004fc80000000000 */
[----:B---3--:R-:W-:-:S04]  /*07a0*/  @!P0 FADD R21, R21, R6 ;  /* 0x0000000615158221 */ /* 0x008fc80000000000 */
[----:B----4-:R-:W-:-:S04]  /*07b0*/  @!P0 FADD R21, R21, R7 ;  /* 0x0000000715158221 */ /* 0x010fc80000000000 */
[----:B------:R-:W-:-:S04]  /*07c0*/  @!P0 FADD R21, R21, R8 ;  /* 0x0000000815158221 */ /* 0x000fc80000000000 */
[----:B------:R-:W-:-:S04]  /*07d0*/  @!P0 FADD R21, R21, R9 ;  /* 0x0000000915158221 */ /* 0x000fc80000000000 */
[----:B------:R-:W-:-:S04]  /*07e0*/  @!P0 FADD R21, R21, R10 ;  /* 0x0000000a15158221 */ /* 0x000fc80000000000 */
[----:B-----5:R-:W-:-:S04]  /*07f0*/  @!P0 FADD R21, R21, R11 ;  /* 0x0000000b15158221 */ /* 0x020fc80000000000 */
[----:B------:R-:W-:-:S04]  /*0800*/  @!P0 FADD R21, R21, R12 ;  /* 0x0000000c15158221 */ /* 0x000fc80000000000 */
        /* <DEDUP_REMOVED lines=15> */
[----:B------:R-:W-:-:S05]  /*0900*/  @!P0 FADD R21, R21, R28 ;  /* 0x0000001c15158221 */ /* 0x000fca0000000000 */
[----:B------:R-:W0:Y:S02]  /*0910*/  SHFL.DOWN PT, R4, R21, 0x10, 0x1f ;  /* 0x0a001f0015047f89 */ /* 0x000e2400000e0000 */
[----:B0-----:R-:W-:-:S05]  /*0920*/  FADD R4, R4, R21 ;  /* 0x0000001504047221 */ /* 0x001fca0000000000 */
[----:B------:R-:W0:Y:S02]  /*0930*/  SHFL.DOWN PT, R5, R4, 0x8, 0x1f ;  /* 0x09001f0004057f89 */ /* 0x000e2400000e0000 */
[----:B0-----:R-:W-:-:S05]  /*0940*/  FADD R5, R4, R5 ;  /* 0x0000000504057221 */ /* 0x001fca0000000000 */
[----:B------:R-:W0:Y:S02]  /*0950*/  SHFL.DOWN PT, R6, R5, 0x4, 0x1f ;  /* 0x08801f0005067f89 */ /* 0x000e2400000e0000 */
[----:B0-----:R-:W-:-:S05]  /*0960*/  FADD R6, R5, R6 ;  /* 0x0000000605067221 */ /* 0x001fca0000000000 */
[----:B------:R-:W0:Y:S01]  /*0970*/  SHFL.DOWN PT, R7, R6, 0x2, 0x1f ;  /* 0x08401f0006077f89 */ /* 0x000e2200000e0000 */
[----:B------:R-:W-:Y:S01]  /*0980*/  ISETP.NE.OR P0, PT, R2, RZ, P0 ;  /* 0x000000ff0200720c */ /* 0x000fe20000705670 */
[----:B0-----:R-:W-:-:S05]  /*0990*/  FADD R7, R6, R7 ;  /* 0x0000000706077221 */ /* 0x001fca0000000000 */
[----:B------:R-:W0:Y:S01]  /*09a0*/  SHFL.DOWN PT, R8, R7, 0x1, 0x1f ;  /* 0x08201f0007087f89 */ /* 0x000e2200000e0000 */
[----:B------:R-:W-:Y:S01]  /*09b0*/  SHF.L.U32 R3, R3, 0x5, RZ ;  /* 0x0000000503037819 */ /* 0x000fe200000006ff */
[----:B0-----:R-:W-:-:S05]  /*09c0*/  FADD R8, R7, R8 ;  /* 0x0000000807087221 */ /* 0x001fca0000000000 */
[----:B------:R0:W1:Y:S01]  /*09d0*/  SHFL.IDX PT, R9, R8, R3, 0x1f ;  /* 0x00001f0308097589 */ /* 0x00006200000e0000 */
[----:B------:R-:W-:Y:S05]  /*09e0*/  @P0 EXIT ;  /* 0x000000000000094d */ /* 0x000fea0003800000 */
[----:B0-----:R-:W-:-:S05]  /*09f0*/  MOV R3, 0x4 ;  /* 0x0000000400037802 */ /* 0x001fca0000000f00 */
[----:B------:R-:W-:-:S05]  /*0a00*/  IMAD.WIDE R2, R0, R3, c[0x0][0x168] ;  /* 0x00005a0000027625 */ /* 0x000fca00078e0203 */
[----:B-1----:R-:W-:Y:S01]  /*0a10*/  STG.E [R2.64], R9 ;  /* 0x0000000902007986 */ /* 0x002fe2000c101904 */
[----:B------:R-:W-:Y:S05]  /*0a20*/  EXIT ;  /* 0x000000000000794d */ /* 0x000fea0003800000 */
.L_x_38:
        /* <DEDUP_REMOVED lines=13> */
.L_x_137:


//--------------------- .text.tvmgen_default_fused_nn_batch_matmul_1_kernel --------------------------
	.section	.text.tvmgen_default_fused_nn_batch_matmul_1_kernel,"ax",@progbits
	.sectionflags	@"SHF_BARRIERS=1"
	.sectioninfo	@"SHI_REGISTERS=41"
	.align	128
        .global         tvmgen_default_fused_nn_batch_matmul_1_kernel
        .type           tvmgen_default_fused_nn_batch_matmul_1_kernel,@function
        .size           tvmgen_default_fused_nn_batch_matmul_1_kernel,(.L_x_138 - tvmgen_default_fused_nn_batch_matmul_1_kernel)
        .other          tvmgen_default_fused_nn_batch_matmul_1_kernel,@"STO_CUDA_ENTRY STV_DEFAULT"
tvmgen_default_fused_nn_batch_matmul_1_kernel:
.text.tvmgen_default_fused_nn_batch_matmul_1_kernel:
[----:B------:R-:W-:-:S02]  /*0000*/  MOV R1, c[0x0][0x28] ;  /* 0x00000a0000017a02 */ /* 0x000fc40000000f00 */
[----:B------:R-:W0:Y:S01]  /*0010*/  S2R R34, SR_CTAID.Y ;  /* 0x0000000000227919 */ /* 0x000e220000002600 */
[----:B------:R-:W-:Y:S01]  /*0020*/  ULDC.64 UR4, c[0x0][0x170] ;  /* 0x00005c0000047ab9 */ /* 0x000fe20000000a00 */
[----:B------:R-:W-:Y:S01]  /*0030*/  MOV R18, RZ ;  /* 0x000000ff00127202 */ /* 0x000fe20000000f00 */
[----:B------:R-:W-:Y:S01]  /*0040*/  UIADD3 UR4, UP0, UR4, 0x18a0, URZ ;  /* 0x000018a004047890 */ /* 0x000fe2000ff1e03f */
[----:B------:R-:W0:Y:S01]  /*0050*/  S2R R9, SR_TID.X ;  /* 0x0000000000097919 */ /* 0x000e220000002100 */
[----:B------:R-:W-:Y:S01]  /*0060*/  MOV R0, RZ ;  /* 0x000000ff00007202 */ /* 0x000fe20000000f00 */
[----:B------:R-:W-:Y:S01]  /*0070*/  CS2R R2, SRZ ;  /* 0x0000000000027805 */ /* 0x000fe2000001ff00 */
[----:B------:R-:W-:Y:S01]  /*0080*/  CS2R R4, SRZ ;  /* 0x0000000000047805 */ /* 0x000fe2000001ff00 */
[----:B------:R-:W1:Y:S01]  /*0090*/  S2R R7, SR_CTAID.Z ;  /* 0x0000000000077919 */ /* 0x000e620000002700 */
[----:B------:R-:W-:Y:S01]  /*00a0*/  MOV R8, RZ ;  /* 0x000000ff00087202 */ /* 0x000fe20000000f00 */
[----:B------:R-:W-:-:S02]  /*00b0*/  UIADD3.X UR5, URZ, UR5, URZ, UP0, !UPT ;  /* 0x000000053f057290 */ /* 0x000fc400087fe43f */
[----:B------:R-:W-:Y:S01]  /*00c0*/  ULDC.64 UR6, c[0x0][0x118] ;  /* 0x0000460000067ab9 */ /* 0x000fe20000000a00 */
[----:B0-----:R-:W-:Y:S01]  /*00d0*/  IMAD R6, R34, 0xc5, R9 ;  /* 0x000000c522067824 */ /* 0x001fe200078e0209 */
[----:B------:R-:W-:Y:S01]  /*00e0*/  SHF.L.U32 R15, R9, 0x2, RZ ;  /* 0x00000002090f7819 */ /* 0x000fe200000006ff */
[C---:B-1----:R-:W-:Y:S02]  /*00f0*/  IMAD R16, R7.reuse, 0x3140, RZ ;  /* 0x0000314007107824 */ /* 0x042fe400078e02ff */
[----:B------:R-:W-:Y:S02]  /*0100*/  IMAD R14, R7, 0x9799, R6 ;  /* 0x00009799070e7824 */ /* 0x000fe400078e0206 */
[----:B------:R-:W-:Y:S01]  /*0110*/  CS2R R6, SRZ ;  /* 0x0000000000067805 */ /* 0x000fe2000001ff00 */
[----:B------:R-:W-:-:S02]  /*0120*/  IADD3 R17, R16, R9, RZ ;  /* 0x0000000910117210 */ /* 0x000fc40007ffe0ff */
.L_x_48:
[----:B------:R-:W-:Y:S01]  /*0130*/  SHF.L.U32 R36, R18, 0x3, RZ ;  /* 0x0000000312247819 */ /* 0x000fe200000006ff */
[----:B------:R-:W-:Y:S06]  /*0140*/  BAR.SYNC 0x0 ;  /* 0x0000000000007b1d */ /* 0x000fec0000000000 */
[----:B------:R-:W-:-:S04]  /*0150*/  IADD3 R10, R36, R9, RZ ;  /* 0x00000009240a7210 */ /* 0x000fc80007ffe0ff */
[----:B------:R-:W-:-:S13]  /*0160*/  ISETP.GT.AND P2, PT, R10, 0xc4, PT ;  /* 0x000000c40a00780c */ /* 0x000fda0003f44270 */
[----:B------:R-:W-:Y:S02]  /*0170*/  @!P2 IADD3 R10, R14, R36, RZ ;  /* 0x000000240e0aa210 */ /* 0x000fe40007ffe0ff */
[----:B------:R-:W-:-:S05]  /*0180*/  @!P2 MOV R11, 0x4 ;  /* 0x00000004000ba802 */ /* 0x000fca0000000f00 */
[----:B------:R-:W-:-:S06]  /*0190*/  @!P2 IMAD.WIDE R10, R10, R11, c[0x0][0x168] ;  /* 0x00005a000a0aa625 */ /* 0x000fcc00078e020b */
[----:B------:R-:W2:Y:S01]  /*01a0*/  @!P2 LDG.E.CONSTANT R10, [R10.64] ;  /* 0x000000060a0aa981 */ /* 0x000ea2000c1e9900 */
[----:B------:R-:W-:Y:S02]  /*01b0*/  MOV R12, UR4 ;  /* 0x00000004000c7c02 */ /* 0x000fe40008000f00 */
[----:B------:R-:W-:Y:S02]  /*01c0*/  MOV R13, UR5 ;  /* 0x00000005000d7c02 */ /* 0x000fe40008000f00 */
[----:B------:R-:W-:Y:S02]  /*01d0*/  IADD3 R19, R17, R36, RZ ;  /* 0x0000002411137210 */ /* 0x000fe40007ffe0ff */
[----:B------:R-:W-:-:S03]  /*01e0*/  IADD3 R18, R18, 0x1, RZ ;  /* 0x0000000112127810 */ /* 0x000fc60007ffe0ff */
[----:B------:R-:W-:Y:S01]  /*01f0*/  IMAD.WIDE R12, R19, 0x4, R12 ;  /* 0x00000004130c7825 */ /* 0x000fe200078e020c */
[----:B------:R-:W-:-:S04]  /*0200*/  ISETP.GE.U32.AND P0, PT, R18, 0x19, PT ;  /* 0x000000191200780c */ /* 0x000fc80003f06070 */
[----:B------:R-:W-:Y:S02]  /*0210*/  MOV R19, R12 ;  /* 0x0000000c00137202 */ /* 0x000fe40000000f00 */
[----:B------:R-:W-:Y:S01]  /*0220*/  MOV R12, 0x100 ;  /* 0x00000100000c7802 */ /* 0x000fe20000000f00 */
[----:B0-2---:R0:W-:Y:S04]  /*0230*/  @!P2 STS [R9.X4], R10 ;  /* 0x0000000a0900a388 */ /* 0x0051e80000004800 */
.L_x_39:
[----:B0-----:R-:W-:Y:S02]  /*0240*/  MOV R10, R19 ;  /* 0x00000013000a7202 */ /* 0x001fe40000000f00 */
[----:B------:R-:W-:-:S05]  /*0250*/  MOV R11, R13 ;  /* 0x0000000d000b7202 */ /* 0x000fca0000000f00 */
[----:B------:R-:W2:Y:S04]  /*0260*/  @!P2 LDG.E.CONSTANT R20, [R10.64+-0x1278] ;  /* 0xffed88060a14a981 */ /* 0x000ea8000c1e9900 */
[----:B------:R-:W3:Y:S04]  /*0270*/  @!P2 LDG.E.CONSTANT R21, [R10.64+-0xf64] ;  /* 0xfff09c060a15a981 */ /* 0x000ee8000c1e9900 */
[----:B------:R-:W4:Y:S04]  /*0280*/  @!P2 LDG.E.CONSTANT R22, [R10.64+-0xc50] ;  /* 0xfff3b0060a16a981 */ /* 0x000f28000c1e9900 */
[----:B------:R-:W5:Y:S04]  /*0290*/  @!P2 LDG.E.CONSTANT R23, [R10.64+-0x93c] ;  /* 0xfff6c4060a17a981 */ /* 0x000f68000c1e9900 */
[----:B------:R-:W5:Y:S04]  /*02a0*/  @!P2 LDG.E.CONSTANT R24, [R10.64+-0x628] ;  /* 0xfff9d8060a18a981 */ /* 0x000f68000c1e9900 */
[----:B------:R-:W5:Y:S04]  /*02b0*/  @!P2 LDG.E.CONSTANT R25, [R10.64+-0x314] ;  /* 0xfffcec060a19a981 */ /* 0x000f68000c1e9900 */
[----:B------:R-:W5:Y:S04]  /*02c0*/  @!P2 LDG.E.CONSTANT R26, [R10.64] ;  /* 0x000000060a1aa981 */ /* 0x000f68000c1e9900 */
[----:B------:R-:W5:Y:S04]  /*02d0*/  @!P2 LDG.E.CONSTANT R27, [R10.64+0x314] ;  /* 0x000314060a1ba981 */ /* 0x000f68000c1e9900 */
[----:B------:R-:W5:Y:S04]  /*02e0*/  @!P2 LDG.E.CONSTANT R28, [R10.64+0x628] ;  /* 0x000628060a1ca981 */ /* 0x000f68000c1e9900 */
[----:B------:R-:W5:Y:S04]  /*02f0*/  @!P2 LDG.E.CONSTANT R29, [R10.64+0x93c] ;  /* 0x00093c060a1da981 */ /* 0x000f68000c1e9900 */
[----:B------:R-:W5:Y:S04]  /*0300*/  @!P2 LDG.E.CONSTANT R30, [R10.64+0xc50] ;  /* 0x000c50060a1ea981 */ /* 0x000f68000c1e9900 */
[----:B------:R-:W5:Y:S04]  /*0310*/  @!P2 LDG.E.CONSTANT R31, [R10.64+0xf64] ;  /* 0x000f64060a1fa981 */ /* 0x000f68000c1e9900 */
[----:B------:R-:W5:Y:S04]  /*0320*/  @!P2 LDG.E.CONSTANT R32, [R10.64+0x1278] ;  /* 0x001278060a20a981 */ /* 0x000f68000c1e9900 */
[----:B------:R-:W5:Y:S04]  /*0330*/  @!P2 LDG.E.CONSTANT R33, [R10.64+0x158c] ;  /* 0x00158c060a21a981 */ /* 0x000f68000c1e9900 */
[----:B------:R-:W5:Y:S04]  /*0340*/  @!P2 LDG.E.CONSTANT R19, [R10.64+-0x158c] ;  /* 0xffea74060a13a981 */ /* 0x000f68000c1e9900 */
[----:B------:R-:W5:Y:S01]  /*0350*/  @!P2 LDG.E.CONSTANT R13, [R10.64+-0x18a0] ;  /* 0xffe760060a0da981 */ /* 0x000f62000c1e9900 */
[----:B------:R-:W-:-:S02]  /*0360*/  IADD3 R38, R15, R12, RZ ;  /* 0x0000000c0f267210 */ /* 0x000fc40007ffe0ff */
[----:B------:R-:W-:-:S04]  /*0370*/  IADD3 R12, R12, 0x200, RZ ;  /* 0x000002000c0c7810 */ /* 0x000fc80007ffe0ff */
[----:B------:R-:W-:Y:S01]  /*0380*/  ISETP.NE.AND P3, PT, R12, 0x900, PT ;  /* 0x000009000c00780c */ /* 0x000fe20003f65270 */
[----:B--2---:R-:W-:Y:S04]  /*0390*/  @!P2 STS [R38+-0xa0], R20 ;  /* 0xffff60142600a388 */ /* 0x004fe80000000800 */
[----:B---3--:R-:W-:Y:S04]  /*03a0*/  @!P2 STS [R38+-0x80], R21 ;  /* 0xffff80152600a388 */ /* 0x008fe80000000800 */
[----:B----4-:R-:W-:Y:S04]  /*03b0*/  @!P2 STS [R38+-0x60], R22 ;  /* 0xffffa0162600a388 */ /* 0x010fe80000000800 */
[----:B-----5:R-:W-:Y:S04]  /*03c0*/  @!P2 STS [R38+-0x40], R23 ;  /* 0xffffc0172600a388 */ /* 0x020fe80000000800 */
[----:B------:R-:W-:Y:S04]  /*03d0*/  @!P2 STS [R38+-0x20], R24 ;  /* 0xffffe0182600a388 */ /* 0x000fe80000000800 */
[----:B------:R-:W-:Y:S04]  /*03e0*/  @!P2 STS [R38], R25 ;  /* 0x000000192600a388 */ /* 0x000fe80000000800 */
[----:B------:R-:W-:Y:S04]  /*03f0*/  @!P2 STS [R38+0x20], R26 ;  /* 0x0000201a2600a388 */ /* 0x000fe80000000800 */
[----:B------:R-:W-:Y:S04]  /*0400*/  @!P2 STS [R38+0x40], R27 ;  /* 0x0000401b2600a388 */ /* 0x000fe80000000800 */
[----:B------:R-:W-:Y:S04]  /*0410*/  @!P2 STS [R38+0x60], R28 ;  /* 0x0000601c2600a388 */ /* 0x000fe80000000800 */
[----:B------:R-:W-:Y:S04]  /*0420*/  @!P2 STS [R38+0x80], R29 ;  /* 0x0000801d2600a388 */ /* 0x000fe80000000800 */
[----:B------:R-:W-:Y:S04]  /*0430*/  @!P2 STS [R38+0xa0], R30 ;  /* 0x0000a01e2600a388 */ /* 0x000fe80000000800 */
[----:B------:R-:W-:Y:S04]  /*0440*/  @!P2 STS [R38+0xc0], R31 ;  /* 0x0000c01f2600a388 */ /* 0x000fe80000000800 */
[----:B------:R-:W-:Y:S04]  /*0450*/  @!P2 STS [R38+0xe0], R32 ;  /* 0x0000e0202600a388 */ /* 0x000fe80000000800 */
[----:B------:R-:W-:Y:S04]  /*0460*/  @!P2 STS [R38+0x100], R33 ;  /* 0x000100212600a388 */ /* 0x000fe80000000800 */
[----:B------:R0:W-:Y:S04]  /*0470*/  @!P2 STS [R38+-0xc0], R19 ;  /* 0xffff40132600a388 */ /* 0x0001e80000000800 */
[----:B------:R1:W-:Y:S01]  /*0480*/  @!P2 STS [R38+-0xe0], R13 ;  /* 0xffff200d2600a388 */ /* 0x0003e20000000800 */
[----:B0-----:R-:W-:-:S04]  /*0490*/  IADD3 R19, P1, R10, 0x3140, RZ ;  /* 0x000031400a137810 */ /* 0x001fc80007f3e0ff */
[----:B-1----:R-:W-:Y:S01]  /*04a0*/  IADD3.X R13, RZ, R11, RZ, P1, !PT ;  /* 0x0000000bff0d7210 */ /* 0x002fe20000ffe4ff */
[----:B------:R-:W-:Y:S05]  /*04b0*/  @P3 BRA `(.L_x_39) ;  /* 0xfffffd8000003947 */ /* 0x000fea000383ffff */
[----:B------:R-:W-:Y:S06]  /*04c0*/  BAR.SYNC 0x0 ;  /* 0x0000000000007b1d */ /* 0x000fec0000000000 */
[C---:B------:R-:W-:Y:S02]  /*04d0*/  ISETP.GT.U32.AND P1, PT, R36.reuse, 0xc4, PT ;  /* 0x000000c42400780c */ /* 0x040fe40003f24070 */
[----:B------:R-:W-:Y:S02]  /*04e0*/  IADD3 R10, R36, 0x1, RZ ;  /* 0x00000001240a7810 */ /* 0x000fe40007ffe0ff */
[----:B------:R-:W-:-:S02]  /*04f0*/  LEA R23, R9, 0x20, 0x8 ;  /* 0x0000002009177811 */ /* 0x000fc400078e40ff */
[----:B------:R-:W-:-:S07]  /*0500*/  ISETP.GT.U32.AND P2, PT, R10, 0xc4, PT ;  /* 0x000000c40a00780c */ /* 0x000fce0003f44070 */
[----:B------:R-:W0:Y:S01]  /*0510*/  @!P1 LDS R35, [RZ] ;  /* 0x00000000ff239984 */ /* 0x000e220000000800 */
[----:B------:R-:W-:Y:S05]  /*0520*/  @P1 BRA `(.L_x_40) ;  /* 0x0000010000001947 */ /* 0x000fea0003800000 */
[----:B------:R-:W1:Y:S04]  /*0530*/  LDS R10, [R23] ;  /* 0x00000000170a7984 */ /* 0x000e680000000800 */
[----:B------:R-:W2:Y:S04]  /*0540*/  LDS R12, [R23+0x20] ;  /* 0x00002000170c7984 */ /* 0x000ea80000000800 */
[----:B------:R-:W3:Y:S04]  /*0550*/  LDS R11, [R23+0x40] ;  /* 0x00004000170b7984 */ /* 0x000ee80000000800 */
[----:B------:R-:W4:Y:S04]  /*0560*/  LDS R20, [R23+0x60] ;  /* 0x0000600017147984 */ /* 0x000f280000000800 */
[----:B------:R-:W5:Y:S04]  /*0570*/  LDS R13, [R23+0x80] ;  /* 0x00008000170d7984 */ /* 0x000f680000000800 */
[----:B------:R-:W0:Y:S04]  /*0580*/  LDS R22, [R23+0xa0] ;  /* 0x0000a00017167984 */ /* 0x000e280000000800 */
[----:B------:R-:W0:Y:S04]  /*0590*/  LDS R19, [R23+0xc0] ;  /* 0x0000c00017137984 */ /* 0x000e280000000800 */
[----:B------:R-:W0:Y:S02]  /*05a0*/  LDS R21, [R23+0xe0] ;  /* 0x0000e00017157984 */ /* 0x000e240000000800 */
[C---:B01----:R-:W-:Y:S01]  /*05b0*/  FFMA R8, R35.reuse, R10, R8 ;  /* 0x0000000a23087223 */ /* 0x043fe20000000008 */
[C---:B--2---:R-:W-:Y:S01]  /*05c0*/  FFMA R7, R35.reuse, R12, R7 ;  /* 0x0000000c23077223 */ /* 0x044fe20000000007 */
[C---:B---3--:R-:W-:Y:S01]  /*05d0*/  FFMA R6, R35.reuse, R11, R6 ;  /* 0x0000000b23067223 */ /* 0x048fe20000000006 */
[C---:B----4-:R-:W-:Y:S01]  /*05e0*/  FFMA R5, R35.reuse, R20, R5 ;  /* 0x0000001423057223 */ /* 0x050fe20000000005 */
[C---:B-----5:R-:W-:Y:S01]  /*05f0*/  FFMA R4, R35.reuse, R13, R4 ;  /* 0x0000000d23047223 */ /* 0x060fe20000000004 */
[C---:B------:R-:W-:Y:S01]  /*0600*/  FFMA R3, R35.reuse, R22, R3 ;  /* 0x0000001623037223 */ /* 0x040fe20000000003 */
[C---:B------:R-:W-:Y:S01]  /*0610*/  FFMA R2, R35.reuse, R19, R2 ;  /* 0x0000001323027223 */ /* 0x040fe20000000002 */
[----:B------:R-:W-:-:S02]  /*0620*/  FFMA R0, R35, R21, R0 ;  /* 0x0000001523007223 */ /* 0x000fc40000000000 */
.L_x_40:
[----:B0-----:R-:W0:Y:S01]  /*0630*/  @!P2 LDS R35, [0x4] ;  /* 0x00000400ff23a984 */ /* 0x001e220000000800 */
[----:B------:R-:W-:-:S04]  /*0640*/  IADD3 R10, R36, 0x2, RZ ;  /* 0x00000002240a7810 */ /* 0x000fc80007ffe0ff */
[----:B------:R-:W-:Y:S01]  /*0650*/  ISETP.GT.U32.AND P1, PT, R10, 0xc4, PT ;  /* 0x000000c40a00780c */ /* 0x000fe20003f24070 */
[----:B------:R-:W-:-:S12]  /*0660*/  @P2 BRA `(.L_x_41) ;  /* 0x0000010000002947 */ /* 0x000fd80003800000 */
[----:B------:R-:W1:Y:S04]  /*0670*/  LDS R10, [R23+0x4] ;  /* 0x00000400170a7984 */ /* 0x000e680000000800 */
        /* <DEDUP_REMOVED lines=15> */
.L_x_41:
        /* <DEDUP_REMOVED lines=20> */
.L_x_42:
        /* <DEDUP_REMOVED lines=20> */
.L_x_43:
        /* <DEDUP_REMOVED lines=20> */
.L_x_44:
        /* <DEDUP_REMOVED lines=20> */
.L_x_45:
        /* <DEDUP_REMOVED lines=20> */
.L_x_46:
[----:B0-----:R-:W0:Y:S01]  /*0db0*/  @!P2 LDS R35, [0x1c] ;  /* 0x00001c00ff23a984 */ /* 0x001e220000000800 */
[----:B------:R-:W-:Y:S05]  /*0dc0*/  @P2 BRA `(.L_x_47) ;  /* 0x0000010000002947 */ /* 0x000fea0003800000 */
        /* <DEDUP_REMOVED lines=16> */
.L_x_47:
[----:B------:R-:W-:Y:S05]  /*0ed0*/  @!P0 BRA `(.L_x_48) ;  /* 0xfffff25000008947 */ /* 0x000fea000383ffff */
[----:B------:R-:W-:Y:S02]  /*0ee0*/  LEA R16, R34, R16, 0x6 ;  /* 0x0000001022107211 */ /* 0x000fe400078e30ff */
[----:B------:R-:W-:-:S02]  /*0ef0*/  MOV R11, 0x4 ;  /* 0x00000004000b7802 */ /* 0x000fc40000000f00 */
[----:B------:R-:W-:-:S05]  /*0f00*/  LEA R10, R9, R16, 0x3 ;  /* 0x00000010090a7211 */ /* 0x000fca00078e18ff */
[----:B------:R-:W-:-:S05]  /*0f10*/  IMAD.WIDE R10, R10, R11, c[0x0][0x160] ;  /* 0x000058000a0a7625 */ /* 0x000fca00078e020b */
[----:B------:R-:W-:Y:S04]  /*0f20*/  STG.E [R10.64], R8 ;  /* 0x000000080a007986 */ /* 0x000fe8000c101906 */
        /* <DEDUP_REMOVED lines=8> */
.L_x_49:
        /* <DEDUP_REMOVED lines=13> */
.L_x_138:


//--------------------- .text.tvmgen_default_fused_nn_dense_kernel --------------------------
	.section	.text.tvmgen_default_fused_nn_dense_kernel,"ax",@progbits
	.sectionflags	@"SHF_BARRIERS=1"
	.sectioninfo	@"SHI_REGISTERS=36"
	.align	128
        .global         tvmgen_default_fused_nn_dense_kernel
        .type           tvmgen_default_fused_nn_dense_kernel,@function
        .size           tvmgen_default_fused_nn_dense_kernel,(.L_x_139 - tvmgen_default_fused_nn_dense_kernel)
        .other          tvmgen_default_fused_nn_dense_kernel,@"STO_CUDA_ENTRY STV_DEFAULT"
tvmgen_default_fused_nn_dense_kernel:
.text.tvmgen_default_fused_nn_dense_kernel:
        /* <DEDUP_REMOVED lines=73> */
.L_x_50:
        /* <DEDUP_REMOVED lines=15> */
.L_x_139:


//--------------------- .text.tvmgen_default_fused_nn_softmax_kernel_1 --------------------------
	.section	.text.tvmgen_default_fused_nn_softmax_kernel_1,"ax",@progbits
	.sectioninfo	@"SHI_REGISTERS=13"
	.align	128
        .global         tvmgen_default_fused_nn_softmax_kernel_1
        .type           tvmgen_default_fused_nn_softmax_kernel_1,@function
        .size           tvmgen_default_fused_nn_softmax_kernel_1,(.L_x_140 - tvmgen_default_fused_nn_softmax_kernel_1)
        .other          tvmgen_default_fused_nn_softmax_kernel_1,@"STO_CUDA_ENTRY STV_DEFAULT"
tvmgen_default_fused_nn_softmax_kernel_1:
.text.tvmgen_default_fused_nn_softmax_kernel_1:
        /* <DEDUP_REMOVED lines=11> */
[----:B------:R-:W-:-:S04]  /*00b0*/  IMAD.WIDE R2, R8, R10, c[0x0][0x170] ;  /* 0x00005c0008027625 */ /* 0x000fc800078e020a */
[----:B------:R-:W-:-:S06]  /*00c0*/  IMAD.WIDE R4, R8, R10, c[0x0][0x160] ;  /* 0x0000580008047625 */ /* 0x000fcc00078e020a */
[----:B------:R-:W-:Y:S05]  /*00d0*/  @P1 BRA `(.L_x_52) ;  /* 0x000000d000001947 */ /* 0x000fea0003800000 */
[----:B------:R-:W-:-:S05]  /*00e0*/  IMAD.HI R0, R8, 0x532ae21d, RZ ;  /* 0x532ae21d08007827 */ /* 0x000fca00078e02ff */
[----:B------:R-:W-:-:S04]  /*00f0*/  SHF.R.U32.HI R7, RZ, 0x1f, R0 ;  /* 0x0000001fff077819 */ /* 0x000fc80000011600 */
[----:B------:R-:W-:Y:S02]  /*0100*/  LEA.HI.SX32 R7, R0, R7, 0x1a ;  /* 0x0000000700077211 */ /* 0x000fe400078fd2ff */
[----:B------:R-:W2:Y:S03]  /*0110*/  LDG.E.CONSTANT R0, [R2.64] ;  /* 0x0000000402007981 */ /* 0x000ea6000c1e9900 */
[----:B------:R-:W-:-:S06]  /*0120*/  IMAD.WIDE R6, R7, R10, c[0x0][0x168] ;  /* 0x00005a0007067625 */ /* 0x000fcc00078e020a */
[----:B------:R-:W2:Y:S02]  /*0130*/  LDG.E.CONSTANT R7, [R6.64] ;  /* 0x0000000406077981 */ /* 0x000ea4000c1e9900 */
[----:B--2---:R-:W-:-:S04]  /*0140*/  FADD R0, R0, -R7 ;  /* 0x8000000700007221 */ /* 0x004fc80000000000 */
[----:B------:R-:W-:-:S05]  /*0150*/  FMUL R0, R0, 1.4426950216293334961 ;  /* 0x3fb8aa3b00007820 */ /* 0x000fca0000400000 */
[----:B------:R-:W-:-:S13]  /*0160*/  FSETP.GEU.AND P1, PT, R0, -126, PT ;  /* 0xc2fc00000000780b */ /* 0x000fda0003f2e000 */
[----:B------:R-:W-:-:S04]  /*0170*/  @!P1 FMUL R0, R0, 0.5 ;  /* 0x3f00000000009820 */ /* 0x000fc80000400000 */
[----:B------:R-:W0:Y:S02]  /*0180*/  MUFU.EX2 R9, R0 ;  /* 0x0000000000097308 */ /* 0x000e240000000800 */
[----:B0-----:R-:W-:-:S05]  /*0190*/  @!P1 FMUL R9, R9, R9 ;  /* 0x0000000909099220 */ /* 0x001fca0000400000 */
[----:B------:R0:W-:Y:S02]  /*01a0*/  STG.E [R4.64], R9 ;  /* 0x0000000904007986 */ /* 0x0001e4000c101904 */
.L_x_52:
[----:B------:R-:W-:Y:S05]  /*01b0*/  BSYNC B0 ;  /* 0x0000000000007941 */ /* 0x000fea0003800000 */
.L_x_51:
[----:B------:R-:W-:Y:S05]  /*01c0*/  @P0 EXIT ;  /* 0x000000000000094d */ /* 0x000fea0003800000 */
[----:B------:R-:W-:Y:S01]  /*01d0*/  IADD3 R8, R8, 0x40000, RZ ;  /* 0x0004000008087810 */ /* 0x000fe20007ffe0ff */
[----:B------:R-:W2:Y:S04]  /*01e0*/  LDG.E.CONSTANT R3, [R2.64+0x100000] ;  /* 0x1000000402037981 */ /* 0x000ea8000c1e9900 */
[----:B------:R-:W-:-:S05]  /*01f0*/  IMAD.HI R8, R8, 0x532ae21d, RZ ;  /* 0x532ae21d08087827 */ /* 0x000fca00078e02ff */
[----:B------:R-:W-:-:S04]  /*0200*/  SHF.R.U32.HI R7, RZ, 0x1f, R8 ;  /* 0x0000001fff077819 */ /* 0x000fc80000011608 */
[----:B------:R-:W-:-:S05]  /*0210*/  LEA.HI.SX32 R7, R8, R7, 0x1a ;  /* 0x0000000708077211 */ /* 0x000fca00078fd2ff */
[----:B------:R-:W-:-:S06]  /*0220*/  IMAD.WIDE R6, R7, R10, c[0x0][0x168] ;  /* 0x00005a0007067625 */ /* 0x000fcc00078e020a */
[----:B------:R-:W2:Y:S02]  /*0230*/  LDG.E.CONSTANT R6, [R6.64] ;  /* 0x0000000406067981 */ /* 0x000ea4000c1e9900 */
[----:B--2---:R-:W-:-:S04]  /*0240*/  FADD R0, -R6, R3 ;  /* 0x0000000306007221 */ /* 0x004fc80000000100 */
[----:B------:R-:W-:-:S05]  /*0250*/  FMUL R0, R0, 1.4426950216293334961 ;  /* 0x3fb8aa3b00007820 */ /* 0x000fca0000400000 */
[----:B------:R-:W-:-:S13]  /*0260*/  FSETP.GEU.AND P0, PT, R0, -126, PT ;  /* 0xc2fc00000000780b */ /* 0x000fda0003f0e000 */
[----:B------:R-:W-:-:S04]  /*0270*/  @!P0 FMUL R0, R0, 0.5 ;  /* 0x3f00000000008820 */ /* 0x000fc80000400000 */
[----:B0-----:R-:W0:Y:S02]  /*0280*/  MUFU.EX2 R9, R0 ;  /* 0x0000000000097308 */ /* 0x001e240000000800 */
[----:B0-----:R-:W-:-:S05]  /*0290*/  @!P0 FMUL R9, R9, R9 ;  /* 0x0000000909098220 */ /* 0x001fca0000400000 */
[----:B------:R-:W-:Y:S01]  /*02a0*/  STG.E [R4.64+0x100000], R9 ;  /* 0x1000000904007986 */ /* 0x000fe2000c101904 */
[----:B------:R-:W-:Y:S05]  /*02b0*/  EXIT ;  /* 0x000000000000794d */ /* 0x000fea0003800000 */
.L_x_53:
        /* <DEDUP_REMOVED lines=12> */
.L_x_140:


//--------------------- .text.tvmgen_default_fused_reshape_transpose_concatenate_add_kernel --------------------------
	.section	.text.tvmgen_default_fused_reshape_transpose_concatenate_add_kernel,"ax",@progbits
	.sectioninfo	@"SHI_REGISTERS=16"
	.align	128
        .global         tvmgen_default_fused_reshape_transpose_concatenate_add_kernel
        .type           tvmgen_default_fused_reshape_transpose_concatenate_add_kernel,@function
        .size           tvmgen_default_fused_reshape_transpose_concatenate_add_kernel,(.L_x_141 - tvmgen_default_fused_reshape_transpose_concatenate_add_kernel)
        .other          tvmgen_default_fused_reshape_transpose_concatenate_add_kernel,@"STO_CUDA_ENTRY STV_DEFAULT"
tvmgen_default_fused_reshape_transpose_concatenate_add_kernel:
.text.tvmgen_default_fused_reshape_transpose_concatenate_add_kernel:
[----:B------:R-:W-:-:S02]  /*0000*/  MOV R1, c[0x0][0x28] ;  /* 0x00000a0000017a02 */ /* 0x000fc40000000f00 */
[----:B------:R-:W0:Y:S04]  /*0010*/  S2R R6, SR_TID.X ;  /* 0x0000000000067919 */ /* 0x000e280000002100 */
[----:B------:R-:W1:Y:S01]  /*0020*/  S2R R7, SR_CTAID.X ;  /* 0x0000000000077919 */ /* 0x000e620000002500 */
[----:B0-----:R-:W-:-:S04]  /*0030*/  SHF.R.S32.HI R0, RZ, 0x8, R6 ;  /* 0x00000008ff007819 */ /* 0x001fc80000011406 */
[----:B-1----:R-:W-:-:S04]  /*0040*/  LEA R0, R7, R0, 0x2 ;  /* 0x0000000007007211 */ /* 0x002fc800078e10ff */
[----:B------:R-:W-:-:S13]  /*0050*/  ISETP.GT.AND P0, PT, R0, 0x24e, PT ;  /* 0x0000024e0000780c */ /* 0x000fda0003f04270 */
[----:B------:R-:W-:Y:S05]  /*0060*/  @P0 EXIT ;  /* 0x000000000000094d */ /* 0x000fea0003800000 */
[----:B------:R-:W-:Y:S01]  /*0070*/  LEA R6, R7, R6, 0xa ;  /* 0x0000000607067211 */ /* 0x000fe200078e50ff */
[----:B------:R-:W-:Y:S01]  /*0080*/  IMAD.MOV.U32 R13, RZ, RZ, 0x4 ;  /* 0x00000004ff0d7424 */ /* 0x000fe200078e00ff */
[----:B------:R-:W-:-:S03]  /*0090*/  ULDC.64 UR4, c[0x0][0x118] ;  /* 0x0000460000047ab9 */ /* 0x000fc60000000a00 */
[----:B------:R-:W-:-:S05]  /*00a0*/  IMAD.WIDE R4, R6, R13, c[0x0][0x178] ;  /* 0x00005e0006047625 */ /* 0x000fca00078e020d */
[----:B------:R0:W5:Y:S01]  /*00b0*/  LDG.E.CONSTANT R10, [R4.64] ;  /* 0x00000004040a7981 */ /* 0x000162000c1e9900 */
[----:B------:R-:W-:Y:S01]  /*00c0*/  ISETP.GT.AND P0, PT, R0, 0x2, PT ;  /* 0x000000020000780c */ /* 0x000fe20003f04270 */
[----:B------:R-:W-:-:S12]  /*00d0*/  BSSY B0, `(.L_x_54) ;  /* 0x000001d000007945 */ /* 0x000fd80003800000 */
[----:B------:R-:W-:Y:S01]  /*00e0*/  @!P0 IMAD.WIDE R2, R6, R13, c[0x0][0x170] ;  /* 0x00005c0006028625 */ /* 0x000fe200078e020d */
[----:B------:R-:W-:Y:S05]  /*00f0*/  @!P0 BRA `(.L_x_55) ;  /* 0x000001a000008947 */ /* 0x000fea0003800000 */
[----:B0-----:R-:W-:-:S05]  /*0100*/  IMAD.HI R0, R0, 0x55555556, RZ ;  /* 0x5555555600007827 */ /* 0x001fca00078e02ff */
[----:B------:R-:W-:Y:S01]  /*0110*/  LEA.HI R4, R0, R0, RZ, 0x1 ;  /* 0x0000000000047211 */ /* 0x000fe200078f08ff */
[----:B------:R-:W-:-:S03]  /*0120*/  IMAD R0, R7, -0x300, R6 ;  /* 0xfffffd0007007824 */ /* 0x000fc600078e0206 */
[----:B------:R-:W-:Y:S01]  /*0130*/  IADD3 R2, R4, 0xc3, RZ ;  /* 0x000000c304027810 */ /* 0x000fe20007ffe0ff */
[----:B------:R-:W-:Y:S01]  /*0140*/  IMAD.HI R7, R0, 0x2aaaaaab, RZ ;  /* 0x2aaaaaab00077827 */ /* 0x000fe200078e02ff */
[----:B------:R-:W-:Y:S02]  /*0150*/  IADD3 R5, R4, 0xd, RZ ;  /* 0x0000000d04057810 */ /* 0x000fe40007ffe0ff */
[----:B------:R-:W-:Y:S01]  /*0160*/  MOV R4, RZ ;  /* 0x000000ff00047202 */ /* 0x000fe20000000f00 */
[----:B------:R-:W-:-:S04]  /*0170*/  IMAD.HI R3, R2, 0x5397829d, RZ ;  /* 0x5397829d02037827 */ /* 0x000fc800078e02ff */
[----:B------:R-:W-:Y:S01]  /*0180*/  IMAD.HI R4, R5, -0x6db6db6d, R4 ;  /* 0x9249249305047827 */ /* 0x000fe200078e0204 */
[----:B------:R-:W-:-:S04]  /*0190*/  SHF.R.U32.HI R8, RZ, 0x1f, R3 ;  /* 0x0000001fff087819 */ /* 0x000fc80000011603 */
[----:B------:R-:W-:Y:S02]  /*01a0*/  LEA.HI.SX32 R3, R3, R8, 0x1a ;  /* 0x0000000803037211 */ /* 0x000fe400078fd2ff */
[----:B------:R-:W-:Y:S02]  /*01b0*/  SHF.R.U32.HI R8, RZ, 0x1f, R7 ;  /* 0x0000001fff087819 */ /* 0x000fe40000011607 */
[----:B------:R-:W-:Y:S01]  /*01c0*/  SHF.R.U32.HI R11, RZ, 0x1f, R4 ;  /* 0x0000001fff0b7819 */ /* 0x000fe20000011604 */
[----:B------:R-:W-:Y:S01]  /*01d0*/  IMAD R3, R3, -0xc4, R2 ;  /* 0xffffff3c03037824 */ /* 0x000fe200078e0202 */
[----:B------:R-:W-:Y:S01]  /*01e0*/  LEA.HI.SX32 R7, R7, R8, 0x19 ;  /* 0x0000000807077211 */ /* 0x000fe200078fcaff */
[----:B------:R-:W-:Y:S01]  /*01f0*/  IMAD.MOV.U32 R2, RZ, RZ, RZ ;  /* 0x000000ffff027224 */ /* 0x000fe200078e00ff */
[----:B------:R-:W-:-:S03]  /*0200*/  LEA.HI.SX32 R11, R4, R11, 0x1d ;  /* 0x0000000b040b7211 */ /* 0x000fc600078feaff */
[----:B------:R-:W-:-:S04]  /*0210*/  IMAD.HI R2, R3, -0x6db6db6d, R2 ;  /* 0x9249249303027827 */ /* 0x000fc800078e0202 */
[----:B------:R-:W-:Y:S01]  /*0220*/  IMAD R7, R7, -0x300, R0 ;  /* 0xfffffd0007077824 */ /* 0x000fe200078e0200 */
[----:B------:R-:W-:Y:S01]  /*0230*/  SHF.R.U32.HI R9, RZ, 0x1f, R2 ;  /* 0x0000001fff097819 */ /* 0x000fe20000011602 */
[----:B------:R-:W-:Y:S02]  /*0240*/  IMAD R11, R11, -0xe, R5 ;  /* 0xfffffff20b0b7824 */ /* 0x000fe400078e0205 */
[----:B------:R-:W-:Y:S01]  /*0250*/  IMAD R0, R7, 0xc4, R3 ;  /* 0x000000c407007824 */ /* 0x000fe200078e0203 */
[----:B------:R-:W-:-:S05]  /*0260*/  LEA.HI.SX32 R9, R2, R9, 0x1d ;  /* 0x0000000902097211 */ /* 0x000fca00078feaff */
[----:B------:R-:W-:-:S05]  /*0270*/  IMAD R9, R9, 0xe, -R3 ;  /* 0x0000000e09097824 */ /* 0x000fca00078e0a03 */
[----:B------:R-:W-:-:S05]  /*0280*/  IADD3 R0, R9, R0, R11 ;  /* 0x0000000009007210 */ /* 0x000fca0007ffe00b */
[----:B------:R-:W-:-:S04]  /*0290*/  IMAD.WIDE R2, R0, R13, c[0x0][0x168] ;  /* 0x00005a0000027625 */ /* 0x000fc800078e020d */
.L_x_55:
[----:B0-----:R-:W-:Y:S05]  /*02a0*/  BSYNC B0 ;  /* 0x0000000000007941 */ /* 0x001fea0003800000 */
.L_x_54:
[----:B------:R-:W2:Y:S01]  /*02b0*/  LDG.E.CONSTANT R3, [R2.64] ;  /* 0x0000000402037981 */ /* 0x000ea2000c1e9900 */
[----:B------:R-:W-:Y:S01]  /*02c0*/  IMAD.WIDE R4, R6, R13, c[0x0][0x160] ;  /* 0x0000580006047625 */ /* 0x000fe200078e020d */
[----:B--2--5:R-:W-:-:S05]  /*02d0*/  FADD R7, R10, R3 ;  /* 0x000000030a077221 */ /* 0x024fca0000000000 */
[----:B------:R-:W-:Y:S01]  /*02e0*/  STG.E [R4.64], R7 ;  /* 0x0000000704007986 */ /* 0x000fe2000c101904 */
[----:B------:R-:W-:Y:S05]  /*02f0*/  EXIT ;  /* 0x000000000000794d */ /* 0x000fea0003800000 */
.L_x_56:
        /* <DEDUP_REMOVED lines=16> */
.L_x_141:


//--------------------- .text.tvmgen_default_fused_subtract_add_rsqrt_multiply_multiply_add_transpose_reshape_kernel --------------------------
	.section	.text.tvmgen_default_fused_subtract_add_rsqrt_multiply_multiply_add_transpose_reshape_kernel,"ax",@progbits
	.sectioninfo	@"SHI_REGISTERS=17"
	.align	128
        .global         tvmgen_default_fused_subtract_add_rsqrt_multiply_multiply_add_transpose_reshape_kernel
        .type           tvmgen_default_fused_subtract_add_rsqrt_multiply_multiply_add_transpose_reshape_kernel,@function
        .size           tvmgen_default_fused_subtract_add_rsqrt_multiply_multiply_add_transpose_reshape_kernel,(.L_x_118 - tvmgen_default_fused_subtract_add_rsqrt_multiply_multiply_add_transpose_reshape_kernel)
        .other          tvmgen_default_fused_subtract_add_rsqrt_multiply_multiply_add_transpose_reshape_kernel,@"STO_CUDA_ENTRY STV_DEFAULT"
tvmgen_default_fused_subtract_add_rsqrt_multiply_multiply_add_transpose_reshape_kernel:
.text.tvmgen_default_fused_subtract_add_rsqrt_multiply_multiply_add_transpose_reshape_kernel:
[----:B------:R-:W-:-:S02]  /*0000*/  IMAD.MOV.U32 R1, RZ, RZ, c[0x0][0x28] ;  /* 0x00000a00ff017624 */ /* 0x000fc400078e00ff */
[----:B------:R-:W0:Y:S04]  /*0010*/  S2R R4, SR_TID.X ;  /* 0x0000000000047919 */ /* 0x000e280000002100 */
[----:B------:R-:W1:Y:S01]  /*0020*/  S2R R3, SR_CTAID.X ;  /* 0x0000000000037919 */ /* 0x000e620000002500 */
[----:B0-----:R-:W-:-:S05]  /*0030*/  SHF.R.S32.HI R0, RZ, 0x8, R4 ;  /* 0x00000008ff007819 */ /* 0x001fca0000011404 */
[----:B-1----:R-:W-:-:S05]  /*0040*/  IMAD R0, R3, 0x4, R0 ;  /* 0x0000000403007824 */ /* 0x002fca00078e0200 */
[----:B------:R-:W-:-:S13]  /*0050*/  ISETP.GT.AND P0, PT, R0, 0x24e, PT ;  /* 0x0000024e0000780c */ /* 0x000fda0003f04270 */
[----:B------:R-:W-:Y:S05]  /*0060*/  @P0 EXIT ;  /* 0x000000000000094d */ /* 0x000fea0003800000 */
[----:B------:R-:W-:Y:S01]  /*0070*/  IMAD.HI R0, R0, 0x55555556, RZ ;  /* 0x5555555600007827 */ /* 0x000fe200078e02ff */
[----:B------:R-:W-:Y:S01]  /*0080*/  LEA R4, R3, R4, 0x8 ;  /* 0x0000000403047211 */ /* 0x000fe200078e40ff */
[----:B------:R-:W-:Y:S02]  /*0090*/  ULDC.64 UR4, c[0x0][0x118] ;  /* 0x0000460000047ab9 */ /* 0x000fe40000000a00 */
[----:B------:R-:W-:Y:S01]  /*00a0*/  IMAD.MOV.U32 R9, RZ, RZ, 0x4 ;  /* 0x00000004ff097424 */ /* 0x000fe200078e00ff */
[----:B------:R-:W-:Y:S01]  /*00b0*/  LEA.HI R0, R0, R0, RZ, 0x1 ;  /* 0x0000000000007211 */ /* 0x000fe200078f08ff */
[----:B------:R-:W-:-:S04]  /*00c0*/  IMAD.HI R2, R4, 0x2aaaaaab, RZ ;  /* 0x2aaaaaab04027827 */ /* 0x000fc800078e02ff */
[----:B------:R-:W-:Y:S01]  /*00d0*/  IMAD.WIDE R12, R0, R9, c[0x0][0x178] ;  /* 0x00005e00000c7625 */ /* 0x000fe200078e0209 */
[----:B------:R-:W-:-:S04]  /*00e0*/  SHF.R.U32.HI R5, RZ, 0x1f, R2 ;  /* 0x0000001fff057819 */ /* 0x000fc80000011602 */
[----:B------:R-:W-:Y:S01]  /*00f0*/  LEA.HI.SX32 R5, R2, R5, 0x19 ;  /* 0x0000000502057211 */ /* 0x000fe200078fcaff */
[----:B------:R-:W2:Y:S01]  /*0100*/  LDG.E.CONSTANT R12, [R12.64] ;  /* 0x000000040c0c7981 */ /* 0x000ea2000c1e9900 */
[----:B------:R-:W-:-:S04]  /*0110*/  IMAD.WIDE R10, R0, R9, c[0x0][0x170] ;  /* 0x00005c00000a7625 */ /* 0x000fc800078e0209 */
[----:B------:R-:W-:Y:S01]  /*0120*/  IMAD R5, R5, -0x300, R4 ;  /* 0xfffffd0005057824 */ /* 0x000fe200078e0204 */
[----:B------:R-:W3:Y:S03]  /*0130*/  LDG.E.CONSTANT R6, [R10.64] ;  /* 0x000000040a067981 */ /* 0x000ee6000c1e9900 */
[----:B------:R-:W-:-:S04]  /*0140*/  IMAD R8, R0, 0x300, R5 ;  /* 0x0000030000087824 */ /* 0x000fc800078e0205 */
[----:B------:R-:W-:-:S06]  /*0150*/  IMAD.WIDE R8, R8, R9, c[0x0][0x168] ;  /* 0x00005a0008087625 */ /* 0x000fcc00078e0209 */
[----:B------:R-:W3:Y:S01]  /*0160*/  LDG.E.CONSTANT R9, [R8.64] ;  /* 0x0000000408097981 */ /* 0x000ee2000c1e9900 */
[----:B------:R-:W-:Y:S01]  /*0170*/  BSSY B0, `(.L_x_57) ;  /* 0x0000011000007945 */ /* 0x000fe20003800000 */
[----:B--2---:R-:W-:-:S05]  /*0180*/  FADD R0, R12, 9.9999999747524270788e-07 ;  /* 0x358637bd0c007421 */ /* 0x004fca0000000000 */
[----:B------:R-:W-:-:S04]  /*0190*/  IADD3 R2, R0, -0xd000000, RZ ;  /* 0xf300000000027810 */ /* 0x000fc80007ffe0ff */
[----:B------:R-:W-:Y:S01]  /*01a0*/  ISETP.GT.U32.AND P0, PT, R2, 0x727fffff, PT ;  /* 0x727fffff0200780c */ /* 0x000fe20003f04070 */
[----:B---3--:R-:W-:-:S12]  /*01b0*/  FADD R6, -R6, R9 ;  /* 0x0000000906067221 */ /* 0x008fd80000000100 */
[----:B------:R-:W-:Y:S05]  /*01c0*/  @!P0 BRA `(.L_x_58) ;  /* 0x0000005000008947 */ /* 0x000fea0003800000 */
[----:B------:R-:W-:Y:S01]  /*01d0*/  BSSY B1, `(.L_x_59) ;  /* 0x0000003000017945 */ /* 0x000fe20003800000 */
[----:B------:R-:W-:-:S02]  /*01e0*/  MOV R11, 0x200 ;  /* 0x00000200000b7802 */ /* 0x000fc40000000f00 */
[----:B------:R-:W-:Y:S05]  /*01f0*/  CALL.REL.NOINC `($tvmgen_default_fused_subtract_add_rsqrt_multiply_multiply_add_transpose_reshape_kernel$__cuda_sm20_sqrt_rn_f32_slowpath) ;  /* 0x0000056000007944 */ /* 0x000fea0003c00000 */
[----:B------:R-:W-:Y:S05]  /*0200*/  BSYNC B1 ;  /* 0x0000000000017941 */ /* 0x000fea0003800000 */
.L_x_59:
[----:B------:R-:W-:Y:S05]  /*0210*/  BRA `(.L_x_60) ;  /* 0x0000006000007947 */ /* 0x000fea0003800000 */
.L_x_58:
[----:B------:R-:W0:Y:S02]  /*0220*/  MUFU.RSQ R7, R0 ;  /* 0x0000000000077308 */ /* 0x000e240000001400 */
[----:B0-----:R-:W-:Y:S01]  /*0230*/  FMUL.FTZ R9, R0, R7 ;  /* 0x0000000700097220 */ /* 0x001fe20000410000 */
[----:B------:R-:W-:-:S03]  /*0240*/  FMUL.FTZ R7, R7, 0.5 ;  /* 0x3f00000007077820 */ /* 0x000fc60000410000 */
[----:B------:R-:W-:-:S04]  /*0250*/  FADD.FTZ R2, -R9, -RZ ;  /* 0x800000ff09027221 */ /* 0x000fc80000010100 */
[----:B------:R-:W-:-:S04]  /*0260*/  FFMA R2, R9, R2, R0 ;  /* 0x0000000209027223 */ /* 0x000fc80000000000 */
[----:B------:R-:W-:-:S02]  /*0270*/  FFMA R2, R2, R7, R9 ;  /* 0x0000000702027223 */ /* 0x000fc40000000009 */
.L_x_60:
[----:B------:R-:W-:Y:S05]  /*0280*/  BSYNC B0 ;  /* 0x0000000000007941 */ /* 0x000fea0003800000 */
.L_x_57:
[----:B------:R-:W-:Y:S01]  /*0290*/  IADD3 R0, R2, 0x1800000, RZ ;  /* 0x0180000002007810 */ /* 0x000fe20007ffe0ff */
[----:B------:R-:W-:Y:S03]  /*02a0*/  BSSY B0, `(.L_x_61) ;  /* 0x000000b000007945 */ /* 0x000fe60003800000 */
[----:B------:R-:W-:-:S04]  /*02b0*/  LOP3.LUT R0, R0, 0x7f800000, RZ, 0xc0, !PT ;  /* 0x7f80000000007812 */ /* 0x000fc800078ec0ff */
[----:B------:R-:W-:-:S13]  /*02c0*/  ISETP.GT.U32.AND P0, PT, R0, 0x1ffffff, PT ;  /* 0x01ffffff0000780c */ /* 0x000fda0003f04070 */
[----:B------:R-:W-:Y:S05]  /*02d0*/  @P0 BRA `(.L_x_62) ;  /* 0x0000003000000947 */ /* 0x000fea0003800000 */
[----:B------:R-:W-:-:S02]  /*02e0*/  MOV R11, 0x300 ;  /* 0x00000300000b7802 */ /* 0x000fc40000000f00 */
[----:B------:R-:W-:Y:S05]  /*02f0*/  CALL.REL.NOINC `($tvmgen_default_fused_subtract_add_rsqrt_multiply_multiply_add_transpose_reshape_kernel$__cuda_sm20_rcp_rn_f32_slowpath) ;  /* 0x0000011000007944 */ /* 0x000fea0003c00000 */
[----:B------:R-:W-:Y:S05]  /*0300*/  BRA `(.L_x_63) ;  /* 0x0000004000007947 */ /* 0x000fea0003800000 */
.L_x_62:
[----:B------:R-:W0:Y:S02]  /*0310*/  MUFU.RCP R7, R2 ;  /* 0x0000000200077308 */ /* 0x000e240000001000 */
[----:B0-----:R-:W-:-:S04]  /*0320*/  FFMA R0, R7, R2, -1 ;  /* 0xbf80000007007423 */ /* 0x001fc80000000002 */
[----:B------:R-:W-:-:S04]  /*0330*/  FADD.FTZ R0, -R0, -RZ ;  /* 0x800000ff00007221 */ /* 0x000fc80000010100 */
[----:B------:R-:W-:-:S02]  /*0340*/  FFMA R7, R7, R0, R7 ;  /* 0x0000000007077223 */ /* 0x000fc40000000007 */
.L_x_63:
[----:B------:R-:W-:Y:S05]  /*0350*/  BSYNC B0 ;  /* 0x0000000000007941 */ /* 0x000fea0003800000 */
.L_x_61:
[----:B------:R-:W-:-:S05]  /*0360*/  MOV R2, 0x4 ;  /* 0x0000000400027802 */ /* 0x000fca0000000f00 */
[----:B------:R-:W-:-:S04]  /*0370*/  IMAD.WIDE R8, R5, R2, c[0x0][0x180] ;  /* 0x0000600005087625 */ /* 0x000fc800078e0202 */
[----:B------:R-:W-:Y:S02]  /*0380*/  IMAD.WIDE R10, R5, R2, c[0x0][0x188] ;  /* 0x00006200050a7625 */ /* 0x000fe400078e0202 */
[----:B------:R-:W2:Y:S04]  /*0390*/  LDG.E.CONSTANT R9, [R8.64] ;  /* 0x0000000408097981 */ /* 0x000ea8000c1e9900 */
[----:B------:R-:W2:Y:S01]  /*03a0*/  LDG.E.CONSTANT R11, [R10.64] ;  /* 0x000000040a0b7981 */ /* 0x000ea2000c1e9900 */
[----:B------:R-:W-:Y:S01]  /*03b0*/  IMAD R3, R3, 0x300, R4 ;  /* 0x0000030003037824 */ /* 0x000fe200078e0204 */
[----:B------:R-:W-:-:S03]  /*03c0*/  FMUL R6, R6, R7 ;  /* 0x0000000706067220 */ /* 0x000fc60000400000 */
[----:B------:R-:W-:Y:S01]  /*03d0*/  IMAD.WIDE R2, R3, R2, c[0x0][0x160] ;  /* 0x0000580003027625 */ /* 0x000fe200078e0202 */
[----:B--2---:R-:W-:-:S05]  /*03e0*/  FFMA R5, R6, R9, R11 ;  /* 0x0000000906057223 */ /* 0x004fca000000000b */
[----:B------:R-:W-:Y:S01]  /*03f0*/  STG.E [R2.64], R5 ;  /* 0x0000000502007986 */ /* 0x000fe2000c101904 */
[----:B------:R-:W-:Y:S05]  /*0400*/  EXIT ;  /* 0x000000000000794d */ /* 0x000fea0003800000 */
        .weak           $tvmgen_default_fused_subtract_add_rsqrt_multiply_multiply_add_transpose_reshape_kernel$__cuda_sm20_rcp_rn_f32_slowpath
        .type           $tvmgen_default_fused_subtract_add_rsqrt_multiply_multiply_add_transpose_reshape_kernel$__cuda_sm20_rcp_rn_f32_slowpath,@function
        .size           $tvmgen_default_fused_subtract_add_rsqrt_multiply_multiply_add_transpose_reshape_kernel$__cuda_sm20_rcp_rn_f32_slowpath,($tvmgen_default_fused_subtract_add_rsqrt_multiply_multiply_add_transpose_reshape_kernel$__cuda_sm20_sqrt_rn_f32_slowpath - $tvmgen_default_fused_subtract_add_rsqrt_multiply_multiply_add_transpose_reshape_kernel$__cuda_sm20_rcp_rn_f32_slowpath)
$tvmgen_default_fused_subtract_add_rsqrt_multiply_multiply_add_transpose_reshape_kernel$__cuda_sm20_rcp_rn_f32_slowpath:
[----:B------:R-:W-:Y:S01]  /*0410*/  IMAD.SHL.U32 R0, R2, 0x2, RZ ;  /* 0x0000000202007824 */ /* 0x000fe200078e00ff */
[----:B------:R-:W-:Y:S04]  /*0420*/  BSSY B1, `(.L_x_64) ;  /* 0x0000030000017945 */ /* 0x000fe80003800000 */
[----:B------:R-:W-:-:S04]  /*0430*/  SHF.R.U32.HI R12, RZ, 0x18, R0 ;  /* 0x00000018ff0c7819 */ /* 0x000fc80000011600 */
[----:B------:R-:W-:-:S13]  /*0440*/  ISETP.NE.U32.AND P0, PT, R12, RZ, PT ;  /* 0x000000ff0c00720c */ /* 0x000fda0003f05070 */
[----:B------:R-:W-:Y:S05]  /*0450*/  @P0 BRA `(.L_x_65) ;  /* 0x000000a000000947 */ /* 0x000fea0003800000 */
[----:B------:R-:W-:-:S04]  /*0460*/  SHF.L.U32 R0, R2, 0x1, RZ ;  /* 0x0000000102007819 */ /* 0x000fc800000006ff */
[----:B------:R-:W-:-:S13]  /*0470*/  ISETP.NE.AND P0, PT, R0, RZ, PT ;  /* 0x000000ff0000720c */ /* 0x000fda0003f05270 */
[----:B------:R-:W-:Y:S01]  /*0480*/  @P0 FFMA R8, R2, 1.84467440737095516160e+19, RZ ;  /* 0x5f80000002080823 */ /* 0x000fe200000000ff */
[----:B------:R-:W-:Y:S08]  /*0490*/  @!P0 MUFU.RCP R7, R2 ;  /* 0x0000000200078308 */ /* 0x000ff00000001000 */
[----:B------:R-:W0:Y:S02]  /*04a0*/  @P0 MUFU.RCP R9, R8 ;  /* 0x0000000800090308 */ /* 0x000e240000001000 */
[----:B0-----:R-:W-:-:S04]  /*04b0*/  @P0 FFMA R0, R8, R9, -1 ;  /* 0xbf80000008000423 */ /* 0x001fc80000000009 */
[----:B------:R-:W-:-:S04]  /*04c0*/  @P0 FADD.FTZ R0, -R0, -RZ ;  /* 0x800000ff00000221 */ /* 0x000fc80000010100 */
[----:B------:R-:W-:-:S04]  /*04d0*/  @P0 FFMA R0, R9, R0, R9 ;  /* 0x0000000009000223 */ /* 0x000fc80000000009 */
[----:B------:R-:W-:Y:S01]  /*04e0*/  @P0 FFMA R7, R0, 1.84467440737095516160e+19, RZ ;  /* 0x5f80000000070823 */ /* 0x000fe200000000ff */
[----:B------:R-:W-:Y:S05]  /*04f0*/  BRA `(.L_x_66) ;  /* 0x0000022000007947 */ /* 0x000fea0003800000 */
.L_x_65:
        /* <DEDUP_REMOVED lines=16> */
[----:B------:R-:W-:Y:S02]  /*0600*/  LOP3.LUT R10, R10, R7, RZ, 0xc0, !PT ;  /* 0x000000070a0a7212 */ /* 0x000fe400078ec0ff */
[----:B------:R-:W-:-:S02]  /*0610*/  IADD3 R8, -R8, RZ, RZ ;  /* 0x000000ff08087210 */ /* 0x000fc40007ffe1ff */
[-C--:B------:R-:W-:Y:S02]  /*0620*/  SHF.R.U32.HI R10, RZ, R13.reuse, R10 ;  /* 0x0000000dff0a7219 */ /* 0x080fe4000001160a */
[----:B------:R-:W-:Y:S02]  /*0630*/  LOP3.LUT P1, RZ, R8, R13, R7, 0xf8, !PT ;  /* 0x0000000d08ff7212 */ /* 0x000fe4000782f807 */
[C---:B------:R-:W-:Y:S02]  /*0640*/  LOP3.LUT P0, RZ, R10.reuse, 0x1, RZ, 0xc0, !PT ;  /* 0x000000010aff7812 */ /* 0x040fe4000780c0ff */
[----:B------:R-:W-:-:S04]  /*0650*/  LOP3.LUT P2, RZ, R10, 0x2, RZ, 0xc0, !PT ;  /* 0x000000020aff7812 */ /* 0x000fc8000784c0ff */
[----:B------:R-:W-:Y:S02]  /*0660*/  PLOP3.LUT P0, PT, P0, P1, P2, 0xe0, 0x0 ;  /* 0x000000000000781c */ /* 0x000fe40000703c20 */
[----:B------:R-:W-:Y:S02]  /*0670*/  ISETP.NE.U32.AND P1, PT, R14, RZ, PT ;  /* 0x000000ff0e00720c */ /* 0x000fe40003f25070 */
[----:B------:R-:W-:-:S05]  /*0680*/  SEL R0, RZ, 0x1, !P0 ;  /* 0x00000001ff007807 */ /* 0x000fca0004000000 */
[----:B------:R-:W-:-:S05]  /*0690*/  IMAD.MOV R0, RZ, RZ, -R0 ;  /* 0x000000ffff007224 */ /* 0x000fca00078e0a00 */
[----:B------:R-:W-:Y:S02]  /*06a0*/  ISETP.GE.AND P0, PT, R0, RZ, PT ;  /* 0x000000ff0000720c */ /* 0x000fe40003f06270 */
[----:B------:R-:W-:-:S04]  /*06b0*/  IADD3 R0, R12, -0xfc, RZ ;  /* 0xffffff040c007810 */ /* 0x000fc80007ffe0ff */
[----:B------:R-:W-:-:S07]  /*06c0*/  SHF.R.U32.HI R7, RZ, R0, R7 ;  /* 0x00000000ff077219 */ /* 0x000fce0000011607 */
[----:B------:R-:W-:-:S04]  /*06d0*/  @!P0 IADD3 R7, R7, 0x1, RZ ;  /* 0x0000000107078810 */ /* 0x000fc80007ffe0ff */
[----:B------:R-:W-:-:S04]  /*06e0*/  @!P1 SHF.L.U32 R7, R7, 0x1, RZ ;  /* 0x0000000107079819 */ /* 0x000fc800000006ff */
[----:B------:R-:W-:Y:S01]  /*06f0*/  LOP3.LUT R7, R7, 0x80000000, R2, 0xf8, !PT ;  /* 0x8000000007077812 */ /* 0x000fe200078ef802 */
[----:B------:R-:W-:Y:S05]  /*0700*/  BRA `(.L_x_66) ;  /* 0x0000001000007947 */ /* 0x000fea0003800000 */
.L_x_67:
[----:B------:R0:W1:Y:S02]  /*0710*/  MUFU.RCP R7, R2 ;  /* 0x0000000200077308 */ /* 0x0000640000001000 */
.L_x_66:
[----:B------:R-:W-:Y:S05]  /*0720*/  BSYNC B1 ;  /* 0x0000000000017941 */ /* 0x000fea0003800000 */
.L_x_64:
[----:B------:R-:W-:Y:S01]  /*0730*/  IMAD.MOV.U32 R8, RZ, RZ, R11 ;  /* 0x000000ffff087224 */ /* 0x000fe200078e000b */
[----:B------:R-:W-:-:S04]  /*0740*/  MOV R9, 0x0 ;  /* 0x0000000000097802 */ /* 0x000fc80000000f00 */
[----:B01----:R-:W-:Y:S05]  /*0750*/  RET.REL.NODEC R8 `(tvmgen_default_fused_subtract_add_rsqrt_multiply_multiply_add_transpose_reshape_kernel) ;  /* 0xfffff8a008007950 */ /* 0x003fea0003c3ffff */
        .weak           $tvmgen_default_fused_subtract_add_rsqrt_multiply_multiply_add_transpose_reshape_kernel$__cuda_sm20_sqrt_rn_f32_slowpath
        .type           $tvmgen_default_fused_subtract_add_rsqrt_multiply_multiply_add_transpose_reshape_kernel$__cuda_sm20_sqrt_rn_f32_slowpath,@function
        .size           $tvmgen_default_fused_subtract_add_rsqrt_multiply_multiply_add_transpose_reshape_kernel$__cuda_sm20_sqrt_rn_f32_slowpath,(.L_x_118 - $tvmgen_default_fused_subtract_add_rsqrt_multiply_multiply_add_transpose_reshape_kernel$__cuda_sm20_sqrt_rn_f32_slowpath)
$tvmgen_default_fused_subtract_add_rsqrt_multiply_multiply_add_transpose_reshape_kernel$__cuda_sm20_sqrt_rn_f32_slowpath:
[----:B------:R-:W-:-:S13]  /*0760*/  LOP3.LUT P0, RZ, R0, 0x7fffffff, RZ, 0xc0, !PT ;  /* 0x7fffffff00ff7812 */ /* 0x000fda000780c0ff */
[----:B------:R-:W-:Y:S01]  /*0770*/  @!P0 IMAD.MOV.U32 R2, RZ, RZ, R0 ;  /* 0x000000ffff028224 */ /* 0x000fe200078e0000 */
[----:B------:R-:W-:Y:S05]  /*0780*/  @!P0 BRA `(.L_x_68) ;  /* 0x0000010000008947 */ /* 0x000fea0003800000 */
[----:B------:R-:W-:-:S13]  /*0790*/  FSETP.GEU.FTZ.AND P0, PT, R0, RZ, PT ;  /* 0x000000ff0000720b */ /* 0x000fda0003f1e000 */
[----:B------:R-:W-:Y:S01]  /*07a0*/  @!P0 MOV R2, 0x7fffffff ;  /* 0x7fffffff00028802 */ /* 0x000fe20000000f00 */
[----:B------:R-:W-:Y:S05]  /*07b0*/  @!P0 BRA `(.L_x_68) ;  /* 0x000000d000008947 */ /* 0x000fea0003800000 */
[----:B------:R-:W-:-:S13]  /*07c0*/  FSETP.GTU.FTZ.AND P0, PT, |R0|, +INF , PT ;  /* 0x7f8000000000780b */ /* 0x000fda0003f1c200 */
[----:B------:R-:W-:Y:S01]  /*07d0*/  @P0 FADD.FTZ R2, R0, 1 ;  /* 0x3f80000000020421 */ /* 0x000fe20000010000 */
[----:B------:R-:W-:Y:S05]  /*07e0*/  @P0 BRA `(.L_x_68) ;  /* 0x000000a000000947 */ /* 0x000fea0003800000 */
[----:B------:R-:W-:-:S13]  /*07f0*/  FSETP.NEU.FTZ.AND P0, PT, |R0|, +INF , PT ;  /* 0x7f8000000000780b */ /* 0x000fda0003f1d200 */
[----:B------:R-:W-:-:S04]  /*0800*/  @P0 FFMA R7, R0, 1.84467440737095516160e+19, RZ ;  /* 0x5f80000000070823 */ /* 0x000fc800000000ff */
[----:B------:R-:W0:Y:S02]  /*0810*/  @P0 MUFU.RSQ R2, R7 ;  /* 0x0000000700020308 */ /* 0x000e240000001400 */
[----:B0-----:R-:W-:Y:S01]  /*0820*/  @P0 FMUL.FTZ R8, R7, R2 ;  /* 0x0000000207080220 */ /* 0x001fe20000410000 */
[----:B------:R-:W-:Y:S01]  /*0830*/  @P0 FMUL.FTZ R10, R2, 0.5 ;  /* 0x3f000000020a0820 */ /* 0x000fe20000410000 */
[----:B------:R-:W-:Y:S02]  /*0840*/  @!P0 IMAD.MOV.U32 R2, RZ, RZ, R0 ;  /* 0x000000ffff028224 */ /* 0x000fe400078e0000 */
[----:B------:R-:W-:-:S04]  /*0850*/  @P0 FADD.FTZ R9, -R8, -RZ ;  /* 0x800000ff08090221 */ /* 0x000fc80000010100 */
[----:B------:R-:W-:-:S04]  /*0860*/  @P0 FFMA R9, R8, R9, R7 ;  /* 0x0000000908090223 */ /* 0x000fc80000000007 */
[----:B------:R-:W-:-:S04]  /*0870*/  @P0 FFMA R9, R9, R10, R8 ;  /* 0x0000000a09090223 */ /* 0x000fc80000000008 */
[----:B------:R-:W-:-:S01]  /*0880*/  @P0 FMUL.FTZ R2, R9, 2.3283064365386962891e-10 ;  /* 0x2f80000009020820 */ /* 0x000fc20000410000 */
.L_x_68:
[----:B------:R-:W-:Y:S02]  /*0890*/  MOV R8, R11 ;  /* 0x0000000b00087202 */ /* 0x000fe40000000f00 */
[----:B------:R-:W-:-:S04]  /*08a0*/  MOV R9, 0x0 ;  /* 0x0000000000097802 */ /* 0x000fc80000000f00 */
[----:B------:R-:W-:Y:S05]  /*08b0*/  RET.REL.NODEC R8 `(tvmgen_default_fused_subtract_add_rsqrt_multiply_multiply_add_transpose_reshape_kernel) ;  /* 0xfffff74008007950 */ /* 0x000fea0003c3ffff */
.L_x_69:
        /* <DEDUP_REMOVED lines=12> */
.L_x_118:


//--------------------- .text.tvmgen_default_fused_take_reshape_transpose_reshape_multiply_reshape_kernel --------------------------
	.section	.text.tvmgen_default_fused_take_reshape_transpose_reshape_multiply_reshape_kernel,"ax",@progbits
	.sectioninfo	@"SHI_REGISTERS=16"
	.align	128
        .global         tvmgen_default_fused_take_reshape_transpose_reshape_multiply_reshape_kernel
        .type           tvmgen_default_fused_take_reshape_transpose_reshape_multiply_reshape_kernel,@function
        .size           tvmgen_default_fused_take_reshape_transpose_reshape_multiply_reshape_kernel,(.L_x_143 - tvmgen_default_fused_take_reshape_transpose_reshape_multiply_reshape_kernel)
        .other          tvmgen_default_fused_take_reshape_transpose_reshape_multiply_reshape_kernel,@"STO_CUDA_ENTRY STV_DEFAULT"
tvmgen_default_fused_take_reshape_transpose_reshape_multiply_reshape_kernel:
.text.tvmgen_default_fused_take_reshape_transpose_reshape_multiply_reshape_kernel:
        /* <DEDUP_REMOVED lines=11> */
[----:B------:R-:W-:-:S04]  /*00b0*/  SHF.R.S32.HI R4, RZ, 0x6, R12 ;  /* 0x00000006ff047819 */ /* 0x000fc8000001140c */
[----:B------:R-:W-:-:S05]  /*00c0*/  SHF.R.S32.HI R5, RZ, 0x1f, R4 ;  /* 0x0000001fff057819 */ /* 0x000fca0000011404 */
[----:B------:R-:W-:-:S05]  /*00d0*/  IMAD.WIDE R4, R13, 0x10, R4 ;  /* 0x000000100d047825 */ /* 0x000fca00078e0204 */
[C---:B------:R-:W-:Y:S01]  /*00e0*/  ISETP.LT.AND P1, PT, R5.reuse, RZ, PT ;  /* 0x000000ff0500720c */ /* 0x040fe20003f21270 */
[----:B------:R-:W-:-:S06]  /*00f0*/  IMAD.WIDE.U32 R6, R5, 0x25af6e75, RZ ;  /* 0x25af6e7505067825 */ /* 0x000fcc00078e00ff */
[----:B------:R-:W-:-:S04]  /*0100*/  IMAD.WIDE.U32 R8, P0, R4, 0x14cab887, R6 ;  /* 0x14cab88704087825 */ /* 0x000fc80007800006 */
[----:B------:R-:W-:-:S04]  /*0110*/  IMAD.WIDE.U32 R6, R4, 0x25af6e75, RZ ;  /* 0x25af6e7504067825 */ /* 0x000fc800078e00ff */
[----:B------:R-:W-:Y:S01]  /*0120*/  IMAD.X R11, RZ, RZ, RZ, P0 ;  /* 0x000000ffff0b7224 */ /* 0x000fe200000e06ff */
[----:B------:R-:W-:Y:S01]  /*0130*/  IADD3 RZ, P0, R7, R8, RZ ;  /* 0x0000000807ff7210 */ /* 0x000fe20007f1e0ff */
[----:B------:R-:W-:-:S04]  /*0140*/  IMAD.MOV.U32 R10, RZ, RZ, R9 ;  /* 0x000000ffff0a7224 */ /* 0x000fc800078e0009 */
[----:B------:R-:W-:-:S05]  /*0150*/  IMAD.WIDE.U32.X R6, R5, 0x14cab887, R10, P0 ;  /* 0x14cab88705067825 */ /* 0x000fca00000e040a */
[----:B------:R-:W-:-:S04]  /*0160*/  IADD3 R9, P0, R6, -0x25af6e75, RZ ;  /* 0xda50918b06097810 */ /* 0x000fc80007f1e0ff */
[----:B------:R-:W-:Y:S02]  /*0170*/  IADD3.X R11, R7, -0x14cab888, RZ, P0, !PT ;  /* 0xeb354778070b7810 */ /* 0x000fe400007fe4ff */
[----:B------:R-:W-:Y:S02]  /*0180*/  SEL R9, R9, R6, P1 ;  /* 0x0000000609097207 */ /* 0x000fe40000800000 */
[----:B------:R-:W-:-:S04]  /*0190*/  SEL R0, R11, R7, P1 ;  /* 0x000000070b007207 */ /* 0x000fc80000800000 */
[----:B------:R-:W-:-:S04]  /*01a0*/  SHF.R.S64 R9, R9, 0x4, R0 ;  /* 0x0000000409097819 */ /* 0x000fc80000001000 */
[----:B------:R-:W-:-:S04]  /*01b0*/  LEA.HI R9, P1, R0, R9, RZ, 0x1 ;  /* 0x0000000900097211 */ /* 0x000fc800078308ff */
[----:B------:R-:W-:Y:S01]  /*01c0*/  LEA.HI.X.SX32 R0, R0, RZ, 0x1c, P1 ;  /* 0x000000ff00007211 */ /* 0x000fe200008fe6ff */
[----:B------:R-:W-:-:S04]  /*01d0*/  IMAD.WIDE.U32 R4, R9, -0xc5, R4 ;  /* 0xffffff3b09047825 */ /* 0x000fc800078e0004 */
[----:B------:R-:W-:Y:S02]  /*01e0*/  IMAD R10, R0, -0xc5, RZ ;  /* 0xffffff3b000a7824 */ /* 0x000fe400078e02ff */
[----:B------:R-:W-:-:S03]  /*01f0*/  IMAD.WIDE.U32 R6, R4, 0x300, RZ ;  /* 0x0000030004067825 */ /* 0x000fc600078e00ff */
[----:B------:R-:W-:Y:S02]  /*0200*/  IADD3 R5, R5, -R9, R10 ;  /* 0x8000000905057210 */ /* 0x000fe40007ffe00a */
[----:B------:R-:W-:-:S03]  /*0210*/  LOP3.LUT R4, R6, 0x3f, R12, 0xf8, !PT ;  /* 0x0000003f06047812 */ /* 0x000fc600078ef80c */
[----:B------:R-:W-:Y:S01]  /*0220*/  IMAD R5, R5, 0x300, RZ ;  /* 0x0000030005057824 */ /* 0x000fe200078e02ff */
[----:B------:R-:W-:-:S03]  /*0230*/  LEA R4, P1, R9, R4, 0x6 ;  /* 0x0000000409047211 */ /* 0x000fc600078230ff */
[----:B------:R-:W-:-:S05]  /*0240*/  IMAD.IADD R6, R7, 0x1, R5 ;  /* 0x0000000107067824 */ /* 0x000fca00078e0205 */
[----:B------:R-:W-:Y:S02]  /*0250*/  LEA.HI.X R5, R9, R6, R0, 0x6, P1 ;  /* 0x0000000609057211 */ /* 0x000fe400008f3400 */
[----:B--2---:R-:W-:-:S04]  /*0260*/  ISETP.GT.U32.AND P0, PT, R2, RZ, PT ;  /* 0x000000ff0200720c */ /* 0x004fc80003f04070 */
[----:B------:R-:W-:-:S04]  /*0270*/  ISETP.GT.AND.EX P0, PT, R3, RZ, PT, P0 ;  /* 0x000000ff0300720c */ /* 0x000fc80003f04300 */
[----:B------:R-:W-:Y:S02]  /*0280*/  SEL R8, R2, RZ, P0 ;  /* 0x000000ff02087207 */ /* 0x000fe40000000000 */
[----:B------:R-:W-:Y:S02]  /*0290*/  SEL R2, R3, RZ, P0 ;  /* 0x000000ff03027207 */ /* 0x000fe40000000000 */
[----:B------:R-:W-:-:S04]  /*02a0*/  ISETP.LT.U32.AND P0, PT, R8, 0x2, PT ;  /* 0x000000020800780c */ /* 0x000fc80003f01070 */
[----:B------:R-:W-:-:S04]  /*02b0*/  ISETP.LT.AND.EX P0, PT, R2, RZ, PT, P0 ;  /* 0x000000ff0200720c */ /* 0x000fc80003f01300 */
[----:B------:R-:W-:Y:S02]  /*02c0*/  SEL R2, R2, RZ, P0 ;  /* 0x000000ff02027207 */ /* 0x000fe40000000000 */
[----:B------:R-:W-:-:S03]  /*02d0*/  SEL R3, R8, 0x2, P0 ;  /* 0x0000000208037807 */ /* 0x000fc60000000000 */
[----:B------:R-:W-:Y:S02]  /*02e0*/  IMAD R7, R2, 0x24f00, RZ ;  /* 0x00024f0002077824 */ /* 0x000fe400078e02ff */
[----:B------:R-:W-:-:S04]  /*02f0*/  IMAD.WIDE.U32 R4, R3, 0x24f00, R4 ;  /* 0x00024f0003047825 */ /* 0x000fc800078e0004 */
[----:B------:R-:W-:Y:S01]  /*0300*/  IMAD.IADD R5, R5, 0x1, R7 ;  /* 0x0000000105057824 */ /* 0x000fe200078e0207 */
[C---:B------:R-:W-:Y:S01]  /*0310*/  LEA R6, P0, R4.reuse, c[0x0][0x168], 0x2 ;  /* 0x00005a0004067a11 */ /* 0x040fe200078010ff */
[----:B------:R-:W-:Y:S02]  /*0320*/  IMAD.MOV.U32 R2, RZ, RZ, c[0x0][0x178] ;  /* 0x00005e00ff027624 */ /* 0x000fe400078e00ff */
[----:B------:R-:W-:Y:S01]  /*0330*/  IMAD.MOV.U32 R3, RZ, RZ, c[0x0][0x17c] ;  /* 0x00005f00ff037624 */ /* 0x000fe200078e00ff */
[----:B------:R-:W-:-:S04]  /*0340*/  LEA.HI.X R7, R4, c[0x0][0x16c], R5, 0x2, P0 ;  /* 0x00005b0004077a11 */ /* 0x000fc800000f1405 */
[----:B------:R-:W2:Y:S04]  /*0350*/  LDG.E.CONSTANT R2, [R2.64] ;  /* 0x0000000402027981 */ /* 0x000ea8000c1e9900 */
[----:B------:R-:W2:Y:S01]  /*0360*/  LDG.E.CONSTANT R7, [R6.64] ;  /* 0x0000000406077981 */ /* 0x000ea2000c1e9900 */
[----:B------:R-:W-:Y:S02]  /*0370*/  IMAD R4, R13, 0x400, R12 ;  /* 0x000004000d047824 */ /* 0x000fe400078e020c */
[----:B------:R-:W-:-:S04]  /*0380*/  IMAD.MOV.U32 R5, RZ, RZ, 0x4 ;  /* 0x00000004ff057424 */ /* 0x000fc800078e00ff */
[----:B------:R-:W-:Y:S01]  /*0390*/  IMAD.WIDE R4, R4, R5, c[0x0][0x160] ;  /* 0x0000580004047625 */ /* 0x000fe200078e0205 */
[----:B--2---:R-:W-:-:S05]  /*03a0*/  FMUL R9, R2, R7 ;  /* 0x0000000702097220 */ /* 0x004fca0000400000 */
[----:B------:R-:W-:Y:S01]  /*03b0*/  STG.E [R4.64], R9 ;  /* 0x0000000904007986 */ /* 0x000fe2000c101904 */
[----:B------:R-:W-:Y:S05]  /*03c0*/  EXIT ;  /* 0x000000000000794d */ /* 0x000fea0003800000 */
.L_x_70:
        /* <DEDUP_REMOVED lines=11> */
.L_x_143:


//--------------------- .text.tvmgen_default_fused_reshape_kernel --------------------------
	.section	.text.tvmgen_default_fused_reshape_kernel,"ax",@progbits
	.sectioninfo	@"SHI_REGISTERS=10"
	.align	128
        .global         tvmgen_default_fused_reshape_kernel
        .type           tvmgen_default_fused_reshape_kernel,@function
        .size           tvmgen_default_fused_reshape_kernel,(.L_x_144 - tvmgen_default_fused_reshape_kernel)
        .other          tvmgen_default_fused_reshape_kernel,@"STO_CUDA_ENTRY STV_DEFAULT"
tvmgen_default_fused_reshape_kernel:
.text.tvmgen_default_fused_reshape_kernel:
        /* <DEDUP_REMOVED lines=16> */
.L_x_72:
[----:B------:R-:W-:Y:S05]  /*0100*/  BSYNC B0 ;  /* 0x0000000000007941 */ /* 0x000fea0003800000 */
.L_x_71:
[----:B------:R-:W-:Y:S05]  /*0110*/  @P1 EXIT ;  /* 0x000000000000194d */ /* 0x000fea0003800000 */
[----:B------:R-:W2:Y:S04]  /*0120*/  LDG.E.CONSTANT R3, [R2.64+0x100000] ;  /* 0x1000000402037981 */ /* 0x000ea8000c1e9900 */
[----:B--2---:R-:W-:Y:S01]  /*0130*/  STG.E [R4.64+0x100000], R3 ;  /* 0x1000000304007986 */ /* 0x004fe2000c101904 */
[----:B------:R-:W-:Y:S05]  /*0140*/  EXIT ;  /* 0x000000000000794d */ /* 0x000fea0003800000 */
.L_x_73:
        /* <DEDUP_REMOVED lines=11> */
.L_x_144:


//--------------------- .text.tvmgen_default_fused_nn_softmax_kernel_3 --------------------------
	.section	.text.tvmgen_default_fused_nn_softmax_kernel_3,"ax",@progbits
	.sectioninfo	@"SHI_REGISTERS=21"
	.align	128
        .global         tvmgen_default_fused_nn_softmax_kernel_3
        .type           tvmgen_default_fused_nn_softmax_kernel_3,@function
        .size           tvmgen_default_fused_nn_softmax_kernel_3,(.L_x_119 - tvmgen_default_fused_nn_softmax_kernel_3)
        .other          tvmgen_default_fused_nn_softmax_kernel_3,@"STO_CUDA_ENTRY STV_DEFAULT"
tvmgen_default_fused_nn_softmax_kernel_3:
.text.tvmgen_default_fused_nn_softmax_kernel_3:
[----:B------:R-:W-:-:S02]  /*0000*/  IMAD.MOV.U32 R1, RZ, RZ, c[0x0][0x28] ;  /* 0x00000a00ff017624 */ /* 0x000fc400078e00ff */
[----:B------:R-:W0:Y:S01]  /*0010*/  S2R R8, SR_CTAID.X ;  /* 0x0000000000087919 */ /* 0x000e220000002500 */
[----:B------:R-:W-:Y:S01]  /*0020*/  IMAD.MOV.U32 R11, RZ, RZ, 0x4 ;  /* 0x00000004ff0b7424 */ /* 0x000fe200078e00ff */
[----:B------:R-:W-:Y:S01]  /*0030*/  ULDC.64 UR4, c[0x0][0x118] ;  /* 0x0000460000047ab9 */ /* 0x000fe20000000a00 */
[----:B------:R-:W-:Y:S01]  /*0040*/  BSSY B0, `(.L_x_74) ;  /* 0x000001e000007945 */ /* 0x000fe20003800000 */
[----:B------:R-:W1:Y:S01]  /*0050*/  S2R R3, SR_TID.X ;  /* 0x0000000000037919 */ /* 0x000e620000002100 */
[C---:B0-----:R-:W-:Y:S02]  /*0060*/  IMAD.SHL.U32 R2, R8.reuse, 0x100, RZ ;  /* 0x0000010008027824 */ /* 0x041fe400078e00ff */
[----:B-1----:R-:W-:-:S03]  /*0070*/  IMAD R8, R8, 0x400, R3 ;  /* 0x0000040008087824 */ /* 0x002fc600078e0203 */
[----:B------:R-:W-:Y:S01]  /*0080*/  LEA.HI.SX32 R2, R3, R2, 0x1e ;  /* 0x0000000203027211 */ /* 0x000fe200078ff2ff */
[----:B------:R-:W-:-:S03]  /*0090*/  IMAD.WIDE R6, R8, R11, c[0x0][0x160] ;  /* 0x0000580008067625 */ /* 0x000fc600078e020b */
[----:B------:R-:W-:Y:S01]  /*00a0*/  ISETP.GT.AND P0, PT, R2, 0x1c6ca, PT ;  /* 0x0001c6ca0200780c */ /* 0x000fe20003f04270 */
[----:B------:R-:W-:-:S12]  /*00b0*/  IMAD.WIDE R4, R8, R11, c[0x0][0x170] ;  /* 0x00005c0008047625 */ /* 0x000fd800078e020b */
[----:B------:R-:W-:Y:S05]  /*00c0*/  @P0 BRA `(.L_x_75) ;  /* 0x0000015000000947 */ /* 0x000fea0003800000 */
[----:B------:R-:W-:-:S05]  /*00d0*/  IMAD.HI R0, R8, 0x532ae21d, RZ ;  /* 0x532ae21d08007827 */ /* 0x000fca00078e02ff */
[----:B------:R-:W-:-:S04]  /*00e0*/  SHF.R.U32.HI R3, RZ, 0x1f, R0 ;  /* 0x0000001fff037819 */ /* 0x000fc80000011600 */
[----:B------:R-:W-:Y:S02]  /*00f0*/  LEA.HI.SX32 R3, R0, R3, 0x1a ;  /* 0x0000000300037211 */ /* 0x000fe400078fd2ff */
[----:B------:R-:W2:Y:S03]  /*0100*/  LDG.E.CONSTANT R0, [R6.64] ;  /* 0x0000000406007981 */ /* 0x000ea6000c1e9900 */
[----:B------:R-:W-:-:S05]  /*0110*/  IMAD.WIDE R10, R3, R11, c[0x0][0x168] ;  /* 0x00005a00030a7625 */ /* 0x000fca00078e020b */
[----:B------:R-:W3:Y:S01]  /*0120*/  LDG.E.CONSTANT R3, [R10.64] ;  /* 0x000000040a037981 */ /* 0x000ee2000c1e9900 */
[----:B------:R-:W-:Y:S01]  /*0130*/  BSSY B1, `(.L_x_76) ;  /* 0x000000d000017945 */ /* 0x000fe20003800000 */
[----:B---3--:R-:W0:Y:S08]  /*0140*/  MUFU.RCP R12, R3 ;  /* 0x00000003000c7308 */ /* 0x008e300000001000 */
[----:B--2---:R-:W1:Y:S01]  /*0150*/  FCHK P0, R0, R3 ;  /* 0x0000000300007302 */ /* 0x004e620000000000 */
[----:B0-----:R-:W-:-:S04]  /*0160*/  FFMA R9, -R3, R12, 1 ;  /* 0x3f80000003097423 */ /* 0x001fc8000000010c */
[----:B------:R-:W-:-:S04]  /*0170*/  FFMA R9, R12, R9, R12 ;  /* 0x000000090c097223 */ /* 0x000fc8000000000c */
[----:B------:R-:W-:-:S04]  /*0180*/  FFMA R12, R0, R9, RZ ;  /* 0x00000009000c7223 */ /* 0x000fc800000000ff */
[----:B------:R-:W-:-:S04]  /*0190*/  FFMA R13, -R3, R12, R0 ;  /* 0x0000000c030d7223 */ /* 0x000fc80000000100 */
[----:B------:R-:W-:-:S04]  /*01a0*/  FFMA R13, R9, R13, R12 ;  /* 0x0000000d090d7223 */ /* 0x000fc8000000000c */
[----:B------:R-:W-:-:S04]  /*01b0*/  FFMA R12, -R3, R13, R0 ;  /* 0x0000000d030c7223 */ /* 0x000fc80000000100 */
[----:B------:R-:W-:Y:S01]  /*01c0*/  FFMA R9, R9, R12, R13 ;  /* 0x0000000c09097223 */ /* 0x000fe2000000000d */
[----:B-1----:R-:W-:Y:S05]  /*01d0*/  @!P0 BRA `(.L_x_77) ;  /* 0x0000002000008947 */ /* 0x002fea0003800000 */
[----:B------:R-:W-:-:S02]  /*01e0*/  MOV R14, 0x200 ;  /* 0x00000200000e7802 */ /* 0x000fc40000000f00 */
[----:B------:R-:W-:Y:S05]  /*01f0*/  CALL.REL.NOINC `($tvmgen_default_fused_nn_softmax_kernel_3$__cuda_sm3x_div_rn_noftz_f32_slowpath) ;  /* 0x000001d000007944 */ /* 0x000fea0003c00000 */
.L_x_77:
[----:B------:R-:W-:Y:S05]  /*0200*/  BSYNC B1 ;  /* 0x0000000000017941 */ /* 0x000fea0003800000 */
.L_x_76:
[----:B------:R0:W-:Y:S02]  /*0210*/  STG.E [R4.64], R9 ;  /* 0x0000000904007986 */ /* 0x0001e4000c101904 */
.L_x_75:
[----:B------:R-:W-:Y:S05]  /*0220*/  BSYNC B0 ;  /* 0x0000000000007941 */ /* 0x000fea0003800000 */
.L_x_74:
[----:B------:R-:W-:-:S13]  /*0230*/  ISETP.GT.AND P0, PT, R2, 0xc6ca, PT ;  /* 0x0000c6ca0200780c */ /* 0x000fda0003f04270 */
[----:B------:R-:W-:Y:S05]  /*0240*/  @P0 EXIT ;  /* 0x000000000000094d */ /* 0x000fea0003800000 */
[----:B------:R-:W-:Y:S01]  /*0250*/  IADD3 R8, R8, 0x40000, RZ ;  /* 0x0004000008087810 */ /* 0x000fe20007ffe0ff */
[----:B------:R-:W-:Y:S01]  /*0260*/  IMAD.MOV.U32 R2, RZ, RZ, 0x4 ;  /* 0x00000004ff027424 */ /* 0x000fe200078e00ff */
[----:B------:R-:W2:Y:S03]  /*0270*/  LDG.E.CONSTANT R0, [R6.64+0x100000] ;  /* 0x1000000406007981 */ /* 0x000ea6000c1e9900 */
[----:B------:R-:W-:-:S05]  /*0280*/  IMAD.HI R8, R8, 0x532ae21d, RZ ;  /* 0x532ae21d08087827 */ /* 0x000fca00078e02ff */
[----:B------:R-:W-:-:S04]  /*0290*/  SHF.R.U32.HI R3, RZ, 0x1f, R8 ;  /* 0x0000001fff037819 */ /* 0x000fc80000011608 */
[----:B------:R-:W-:-:S05]  /*02a0*/  LEA.HI.SX32 R3, R8, R3, 0x1a ;  /* 0x0000000308037211 */ /* 0x000fca00078fd2ff */
[----:B------:R-:W-:-:S06]  /*02b0*/  IMAD.WIDE R2, R3, R2, c[0x0][0x168] ;  /* 0x00005a0003027625 */ /* 0x000fcc00078e0202 */
[----:B------:R-:W3:Y:S01]  /*02c0*/  LDG.E.CONSTANT R3, [R2.64] ;  /* 0x0000000402037981 */ /* 0x000ee2000c1e9900 */
[----:B------:R-:W-:Y:S01]  /*02d0*/  BSSY B0, `(.L_x_78) ;  /* 0x000000d000007945 */ /* 0x000fe20003800000 */
[----:B---3--:R-:W1:Y:S08]  /*02e0*/  MUFU.RCP R8, R3 ;  /* 0x0000000300087308 */ /* 0x008e700000001000 */
[----:B--2---:R-:W2:Y:S01]  /*02f0*/  FCHK P0, R0, R3 ;  /* 0x0000000300007302 */ /* 0x004ea20000000000 */
[----:B01----:R-:W-:-:S04]  /*0300*/  FFMA R9, -R3, R8, 1 ;  /* 0x3f80000003097423 */ /* 0x003fc80000000108 */
[----:B------:R-:W-:-:S04]  /*0310*/  FFMA R9, R8, R9, R8 ;  /* 0x0000000908097223 */ /* 0x000fc80000000008 */
[----:B------:R-:W-:-:S04]  /*0320*/  FFMA R8, R0, R9, RZ ;  /* 0x0000000900087223 */ /* 0x000fc800000000ff */
[----:B------:R-:W-:-:S04]  /*0330*/  FFMA R10, -R3, R8, R0 ;  /* 0x00000008030a7223 */ /* 0x000fc80000000100 */
[----:B------:R-:W-:-:S04]  /*0340*/  FFMA R11, R9, R10, R8 ;  /* 0x0000000a090b7223 */ /* 0x000fc80000000008 */
[----:B------:R-:W-:-:S04]  /*0350*/  FFMA R8, -R3, R11, R0 ;  /* 0x0000000b03087223 */ /* 0x000fc80000000100 */
[----:B------:R-:W-:Y:S01]  /*0360*/  FFMA R9, R9, R8, R11 ;  /* 0x0000000809097223 */ /* 0x000fe2000000000b */
[----:B--2---:R-:W-:Y:S05]  /*0370*/  @!P0 BRA `(.L_x_79) ;  /* 0x0000002000008947 */ /* 0x004fea0003800000 */
[----:B------:R-:W-:-:S02]  /*0380*/  MOV R14, 0x3a0 ;  /* 0x000003a0000e7802 */ /* 0x000fc40000000f00 */
[----:B------:R-:W-:Y:S05]  /*0390*/  CALL.REL.NOINC `($tvmgen_default_fused_nn_softmax_kernel_3$__cuda_sm3x_div_rn_noftz_f32_slowpath) ;  /* 0x0000003000007944 */ /* 0x000fea0003c00000 */
.L_x_79:
[----:B------:R-:W-:Y:S05]  /*03a0*/  BSYNC B0 ;  /* 0x0000000000007941 */ /* 0x000fea0003800000 */
.L_x_78:
[----:B------:R-:W-:Y:S01]  /*03b0*/  STG.E [R4.64+0x100000], R9 ;  /* 0x1000000904007986 */ /* 0x000fe2000c101904 */
[----:B------:R-:W-:Y:S05]  /*03c0*/  EXIT ;  /* 0x000000000000794d */ /* 0x000fea0003800000 */
        .weak           $tvmgen_default_fused_nn_softmax_kernel_3$__cuda_sm3x_div_rn_noftz_f32_slowpath
        .type           $tvmgen_default_fused_nn_softmax_kernel_3$__cuda_sm3x_div_rn_noftz_f32_slowpath,@function
        .size           $tvmgen_default_fused_nn_softmax_kernel_3$__cuda_sm3x_div_rn_noftz_f32_slowpath,(.L_x_119 - $tvmgen_default_fused_nn_softmax_kernel_3$__cuda_sm3x_div_rn_noftz_f32_slowpath)
$tvmgen_default_fused_nn_softmax_kernel_3$__cuda_sm3x_div_rn_noftz_f32_slowpath:
[----:B------:R-:W-:Y:S01]  /*03d0*/  SHF.R.U32.HI R10, RZ, 0x17, R3 ;  /* 0x00000017ff0a7819 */ /* 0x000fe20000011603 */
[----:B------:R-:W-:Y:S01]  /*03e0*/  BSSY B2, `(.L_x_80) ;  /* 0x0000062000027945 */ /* 0x000fe20003800000 */
[----:B------:R-:W-:Y:S02]  /*03f0*/  SHF.R.U32.HI R9, RZ, 0x17, R0 ;  /* 0x00000017ff097819 */ /* 0x000fe40000011600 */
[----:B------:R-:W-:Y:S02]  /*0400*/  LOP3.LUT R16, R10, 0xff, RZ, 0xc0, !PT ;  /* 0x000000ff0a107812 */ /* 0x000fe400078ec0ff */
[----:B------:R-:W-:Y:S02]  /*0410*/  LOP3.LUT R12, R9, 0xff, RZ, 0xc0, !PT ;  /* 0x000000ff090c7812 */ /* 0x000fe400078ec0ff */
[----:B------:R-:W-:-:S02]  /*0420*/  IADD3 R11, R16, -0x1, RZ ;  /* 0xffffffff100b7810 */ /* 0x000fc40007ffe0ff */
[----:B------:R-:W-:Y:S02]  /*0430*/  IADD3 R10, R12, -0x1, RZ ;  /* 0xffffffff0c0a7810 */ /* 0x000fe40007ffe0ff */
[----:B------:R-:W-:-:S04]  /*0440*/  ISETP.GT.U32.AND P0, PT, R11, 0xfd, PT ;  /* 0x000000fd0b00780c */ /* 0x000fc80003f04070 */
[----:B------:R-:W-:-:S13]  /*0450*/  ISETP.GT.U32.OR P0, PT, R10, 0xfd, P0 ;  /* 0x000000fd0a00780c */ /* 0x000fda0000704470 */
[----:B------:R-:W-:Y:S01]  /*0460*/  @!P0 IMAD.MOV.U32 R9, RZ, RZ, RZ ;  /* 0x000000ffff098224 */ /* 0x000fe200078e00ff */
[----:B------:R-:W-:Y:S05]  /*0470*/  @!P0 BRA `(.L_x_81) ;  /* 0x0000017000008947 */ /* 0x000fea0003800000 */
[----:B------:R-:W-:Y:S02]  /*0480*/  FSETP.GTU.FTZ.AND P0, PT, |R0|, +INF , PT ;  /* 0x7f8000000000780b */ /* 0x000fe40003f1c200 */
[----:B------:R-:W-:-:S04]  /*0490*/  FSETP.GTU.FTZ.AND P1, PT, |R3|, +INF , PT ;  /* 0x7f8000000300780b */ /* 0x000fc80003f3c200 */
[----:B------:R-:W-:-:S13]  /*04a0*/  PLOP3.LUT P0, PT, P0, P1, PT, 0xa8, 0x0 ;  /* 0x000000000000781c */ /* 0x000fda0000703570 */
[----:B------:R-:W-:Y:S05]  /*04b0*/  @P0 BRA `(.L_x_82) ;  /* 0x0000053000000947 */ /* 0x000fea0003800000 */
[----:B------:R-:W-:-:S13]  /*04c0*/  LOP3.LUT P0, RZ, R3, 0x7fffffff, R0, 0xc8, !PT ;  /* 0x7fffffff03ff7812 */ /* 0x000fda000780c800 */
[----:B------:R-:W-:Y:S05]  /*04d0*/  @!P0 BRA `(.L_x_83) ;  /* 0x000004f000008947 */ /* 0x000fea0003800000 */
[C---:B------:R-:W-:Y:S02]  /*04e0*/  FSETP.NEU.FTZ.AND P2, PT, |R0|.reuse, +INF , PT ;  /* 0x7f8000000000780b */ /* 0x040fe40003f5d200 */
[----:B------:R-:W-:Y:S02]  /*04f0*/  FSETP.NEU.FTZ.AND P1, PT, |R3|, +INF , PT ;  /* 0x7f8000000300780b */ /* 0x000fe40003f3d200 */
[----:B------:R-:W-:-:S11]  /*0500*/  FSETP.NEU.FTZ.AND P0, PT, |R0|, +INF , PT ;  /* 0x7f8000000000780b */ /* 0x000fd60003f1d200 */
[----:B------:R-:W-:Y:S05]  /*0510*/  @!P1 BRA !P2, `(.L_x_83) ;  /* 0x000004b000009947 */ /* 0x000fea0005000000 */
[----:B------:R-:W-:-:S04]  /*0520*/  LOP3.LUT P2, RZ, R0, 0x7fffffff, RZ, 0xc0, !PT ;  /* 0x7fffffff00ff7812 */ /* 0x000fc8000784c0ff */
[----:B------:R-:W-:-:S13]  /*0530*/  PLOP3.LUT P1, PT, P1, P2, PT, 0x2a, 0x0 ;  /* 0x000000000000781c */ /* 0x000fda0000f24572 */
[----:B------:R-:W-:Y:S05]  /*0540*/  @P1 BRA `(.L_x_84) ;  /* 0x0000046000001947 */ /* 0x000fea0003800000 */
[----:B------:R-:W-:-:S04]  /*0550*/  LOP3.LUT P1, RZ, R3, 0x7fffffff, RZ, 0xc0, !PT ;  /* 0x7fffffff03ff7812 */ /* 0x000fc8000782c0ff */
[----:B------:R-:W-:-:S13]  /*0560*/  PLOP3.LUT P0, PT, P0, P1, PT, 0x2a, 0x0 ;  /* 0x000000000000781c */ /* 0x000fda0000702572 */
[----:B------:R-:W-:Y:S05]  /*0570*/  @P0 BRA `(.L_x_85) ;  /* 0x0000040000000947 */ /* 0x000fea0003800000 */
[----:B------:R-:W-:Y:S02]  /*0580*/  ISETP.GE.AND P0, PT, R10, RZ, PT ;  /* 0x000000ff0a00720c */ /* 0x000fe40003f06270 */
[----:B------:R-:W-:-:S11]  /*0590*/  ISETP.GE.AND P1, PT, R11, RZ, PT ;  /* 0x000000ff0b00720c */ /* 0x000fd60003f26270 */
[----:B------:R-:W-:Y:S01]  /*05a0*/  @P0 IMAD.MOV.U32 R9, RZ, RZ, RZ ;  /* 0x000000ffff090224 */ /* 0x000fe200078e00ff */
[----:B------:R-:W-:Y:S01]  /*05b0*/  @!P0 FFMA R0, R0, 1.84467440737095516160e+19, RZ ;  /* 0x5f80000000008823 */ /* 0x000fe200000000ff */
[----:B------:R-:W-:Y:S01]  /*05c0*/  @!P0 IMAD.MOV.U32 R9, RZ, RZ, -0x40 ;  /* 0xffffffc0ff098424 */ /* 0x000fe200078e00ff */
[----:B------:R-:W-:-:S04]  /*05d0*/  @!P1 FFMA R3, R3, 1.84467440737095516160e+19, RZ ;  /* 0x5f80000003039823 */ /* 0x000fc800000000ff */
[----:B------:R-:W-:-:S02]  /*05e0*/  @!P1 IADD3 R9, R9, 0x40, RZ ;  /* 0x0000004009099810 */ /* 0x000fc40007ffe0ff */
.L_x_81:
[----:B------:R-:W-:Y:S01]  /*05f0*/  LEA R10, R16, 0xc0800000, 0x17 ;  /* 0xc0800000100a7811 */ /* 0x000fe200078eb8ff */
[----:B------:R-:W-:Y:S04]  /*0600*/  BSSY B3, `(.L_x_86) ;  /* 0x0000036000037945 */ /* 0x000fe80003800000 */
[----:B------:R-:W-:Y:S01]  /*0610*/  IMAD.IADD R10, R3, 0x1, -R10 ;  /* 0x00000001030a7824 */ /* 0x000fe200078e0a0a */
[----:B------:R-:W-:-:S03]  /*0620*/  IADD3 R3, R12, -0x7f, RZ ;  /* 0xffffff810c037810 */ /* 0x000fc60007ffe0ff */
[----:B------:R0:W1:Y:S01]  /*0630*/  MUFU.RCP R11, R10 ;  /* 0x0000000a000b7308 */ /* 0x0000620000001000 */
[----:B------:R-:W-:Y:S01]  /*0640*/  FADD.FTZ R13, -R10, -RZ ;  /* 0x800000ff0a0d7221 */ /* 0x000fe20000010100 */
[C---:B------:R-:W-:Y:S01]  /*0650*/  IMAD R0, R3.reuse, -0x800000, R0 ;  /* 0xff80000003007824 */ /* 0x040fe200078e0200 */
[----:B0-----:R-:W-:-:S05]  /*0660*/  IADD3 R10, R3, 0x7f, -R16 ;  /* 0x0000007f030a7810 */ /* 0x001fca0007ffe810 */
[----:B------:R-:W-:Y:S01]  /*0670*/  IMAD.IADD R10, R10, 0x1, R9 ;  /* 0x000000010a0a7824 */ /* 0x000fe200078e0209 */
[----:B-1----:R-:W-:-:S04]  /*0680*/  FFMA R12, R11, R13, 1 ;  /* 0x3f8000000b0c7423 */ /* 0x002fc8000000000d */
[----:B------:R-:W-:-:S04]  /*0690*/  FFMA R18, R11, R12, R11 ;  /* 0x0000000c0b127223 */ /* 0x000fc8000000000b */
[----:B------:R-:W-:-:S04]  /*06a0*/  FFMA R11, R0, R18, RZ ;  /* 0x00000012000b7223 */ /* 0x000fc800000000ff */
[----:B------:R-:W-:-:S04]  /*06b0*/  FFMA R12, R13, R11, R0 ;  /* 0x0000000b0d0c7223 */ /* 0x000fc80000000000 */
[----:B------:R-:W-:-:S04]  /*06c0*/  FFMA R15, R18, R12, R11 ;  /* 0x0000000c120f7223 */ /* 0x000fc8000000000b */
[----:B------:R-:W-:-:S04]  /*06d0*/  FFMA R12, R13, R15, R0 ;  /* 0x0000000f0d0c7223 */ /* 0x000fc80000000000 */
[----:B------:R-:W-:-:S05]  /*06e0*/  FFMA R11, R18, R12, R15 ;  /* 0x0000000c120b7223 */ /* 0x000fca000000000f */
[----:B------:R-:W-:-:S04]  /*06f0*/  SHF.R.U32.HI R0, RZ, 0x17, R11 ;  /* 0x00000017ff007819 */ /* 0x000fc8000001160b */
[----:B------:R-:W-:-:S05]  /*0700*/  LOP3.LUT R0, R0, 0xff, RZ, 0xc0, !PT ;  /* 0x000000ff00007812 */ /* 0x000fca00078ec0ff */
[----:B------:R-:W-:-:S05]  /*0710*/  IMAD.IADD R13, R0, 0x1, R10 ;  /* 0x00000001000d7824 */ /* 0x000fca00078e020a */
[----:B------:R-:W-:-:S04]  /*0720*/  IADD3 R0, R13, -0x1, RZ ;  /* 0xffffffff0d007810 */ /* 0x000fc80007ffe0ff */
[----:B------:R-:W-:-:S13]  /*0730*/  ISETP.GE.U32.AND P0, PT, R0, 0xfe, PT ;  /* 0x000000fe0000780c */ /* 0x000fda0003f06070 */
[----:B------:R-:W-:Y:S05]  /*0740*/  @!P0 BRA `(.L_x_87) ;  /* 0x0000020000008947 */ /* 0x000fea0003800000 */
[----:B------:R-:W-:-:S13]  /*0750*/  ISETP.GT.AND P0, PT, R13, 0xfe, PT ;  /* 0x000000fe0d00780c */ /* 0x000fda0003f04270 */
[----:B------:R-:W-:Y:S05]  /*0760*/  @P0 BRA `(.L_x_88) ;  /* 0x000001b000000947 */ /* 0x000fea0003800000 */
[----:B------:R-:W-:-:S13]  /*0770*/  ISETP.GE.AND P0, PT, R13, 0x1, PT ;  /* 0x000000010d00780c */ /* 0x000fda0003f06270 */
[----:B------:R-:W-:Y:S05]  /*0780*/  @P0 BRA `(.L_x_89) ;  /* 0x000001d000000947 */ /* 0x000fea0003800000 */
[----:B------:R-:W-:Y:S02]  /*0790*/  ISETP.GE.AND P0, PT, R13, -0x18, PT ;  /* 0xffffffe80d00780c */ /* 0x000fe40003f06270 */
[----:B------:R-:W-:-:S11]  /*07a0*/  LOP3.LUT R11, R11, 0x80000000, RZ, 0xc0, !PT ;  /* 0x800000000b0b7812 */ /* 0x000fd600078ec0ff */
[----:B------:R-:W-:Y:S05]  /*07b0*/  @!P0 BRA `(.L_x_89) ;  /* 0x000001a000008947 */ /* 0x000fea0003800000 */
[CCC-:B------:R-:W-:Y:S01]  /*07c0*/  FFMA.RZ R0, R18.reuse, R12.reuse, R15.reuse ;  /* 0x0000000c12007223 */ /* 0x1c0fe2000000c00f */
[C---:B------:R-:W-:Y:S01]  /*07d0*/  IADD3 R10, R13.reuse, 0x20, RZ ;  /* 0x000000200d0a7810 */ /* 0x040fe20007ffe0ff */
[-CC-:B------:R-:W-:Y:S01]  /*07e0*/  FFMA.RM R3, R18, R12.reuse, R15.reuse ;  /* 0x0000000c12037223 */ /* 0x180fe2000000400f */
[C---:B------:R-:W-:Y:S02]  /*07f0*/  ISETP.NE.AND P2, PT, R13.reuse, RZ, PT ;  /* 0x000000ff0d00720c */ /* 0x040fe40003f45270 */
[----:B------:R-:W-:Y:S01]  /*0800*/  LOP3.LUT R9, R0, 0x7fffff, RZ, 0xc0, !PT ;  /* 0x007fffff00097812 */ /* 0x000fe200078ec0ff */
[----:B------:R-:W-:Y:S01]  /*0810*/  FFMA.RP R0, R18, R12, R15 ;  /* 0x0000000c12007223 */ /* 0x000fe2000000800f */
[----:B------:R-:W-:Y:S01]  /*0820*/  IMAD.MOV R12, RZ, RZ, -R13 ;  /* 0x000000ffff0c7224 */ /* 0x000fe200078e0a0d */
[----:B------:R-:W-:Y:S02]  /*0830*/  ISETP.NE.AND P1, PT, R13, RZ, PT ;  /* 0x000000ff0d00720c */ /* 0x000fe40003f25270 */
[----:B------:R-:W-:-:S02]  /*0840*/  LOP3.LUT R9, R9, 0x800000, RZ, 0xfc, !PT ;  /* 0x0080000009097812 */ /* 0x000fc400078efcff */
[----:B------:R-:W-:Y:S02]  /*0850*/  FSETP.NEU.FTZ.AND P0, PT, R0, R3, PT ;  /* 0x000000030000720b */ /* 0x000fe40003f1d000 */
[----:B------:R-:W-:Y:S02]  /*0860*/  SHF.L.U32 R10, R9, R10, RZ ;  /* 0x0000000a090a7219 */ /* 0x000fe400000006ff */
[----:B------:R-:W-:Y:S02]  /*0870*/  SEL R0, R12, RZ, P2 ;  /* 0x000000ff0c007207 */ /* 0x000fe40001000000 */
[----:B------:R-:W-:Y:S02]  /*0880*/  ISETP.NE.AND P1, PT, R10, RZ, P1 ;  /* 0x000000ff0a00720c */ /* 0x000fe40000f25270 */
[----:B------:R-:W-:Y:S02]  /*0890*/  SHF.R.U32.HI R0, RZ, R0, R9 ;  /* 0x00000000ff007219 */ /* 0x000fe40000011609 */
[----:B------:R-:W-:-:S02]  /*08a0*/  PLOP3.LUT P0, PT, P0, P1, PT, 0xa8, 0x0 ;  /* 0x000000000000781c */ /* 0x000fc40000703570 */
[----:B------:R-:W-:Y:S02]  /*08b0*/  SHF.R.U32.HI R10, RZ, 0x1, R0 ;  /* 0x00000001ff0a7819 */ /* 0x000fe40000011600 */
[----:B------:R-:W-:-:S04]  /*08c0*/  SEL R3, RZ, 0x1, !P0 ;  /* 0x00000001ff037807 */ /* 0x000fc80004000000 */
[----:B------:R-:W-:-:S04]  /*08d0*/  LOP3.LUT R3, R3, 0x1, R10, 0xf8, !PT ;  /* 0x0000000103037812 */ /* 0x000fc800078ef80a */
[----:B------:R-:W-:-:S05]  /*08e0*/  LOP3.LUT R3, R3, R0, RZ, 0xc0, !PT ;  /* 0x0000000003037212 */ /* 0x000fca00078ec0ff */
[----:B------:R-:W-:-:S05]  /*08f0*/  IMAD.IADD R10, R10, 0x1, R3 ;  /* 0x000000010a0a7824 */ /* 0x000fca00078e0203 */
[----:B------:R-:W-:Y:S01]  /*0900*/  LOP3.LUT R11, R10, R11, RZ, 0xfc, !PT ;  /* 0x0000000b0a0b7212 */ /* 0x000fe200078efcff */
[----:B------:R-:W-:Y:S05]  /*0910*/  BRA `(.L_x_89) ;  /* 0x0000004000007947 */ /* 0x000fea0003800000 */
.L_x_88:
[----:B------:R-:W-:-:S04]  /*0920*/  LOP3.LUT R11, R11, 0x80000000, RZ, 0xc0, !PT ;  /* 0x800000000b0b7812 */ /* 0x000fc800078ec0ff */
[----:B------:R-:W-:Y:S01]  /*0930*/  LOP3.LUT R11, R11, 0x7f800000, RZ, 0xfc, !PT ;  /* 0x7f8000000b0b7812 */ /* 0x000fe200078efcff */
[----:B------:R-:W-:Y:S05]  /*0940*/  BRA `(.L_x_89) ;  /* 0x0000001000007947 */ /* 0x000fea0003800000 */
.L_x_87:
[----:B------:R-:W-:-:S02]  /*0950*/  IMAD R11, R10, 0x800000, R11 ;  /* 0x008000000a0b7824 */ /* 0x000fc400078e020b */
.L_x_89:
[----:B------:R-:W-:Y:S05]  /*0960*/  BSYNC B3 ;  /* 0x0000000000037941 */ /* 0x000fea0003800000 */
.L_x_86:
[----:B------:R-:W-:Y:S05]  /*0970*/  BRA `(.L_x_90) ;  /* 0x0000008000007947 */ /* 0x000fea0003800000 */
.L_x_85:
[----:B------:R-:W-:-:S04]  /*0980*/  LOP3.LUT R0, R3, 0x80000000, R0, 0x48, !PT ;  /* 0x8000000003007812 */ /* 0x000fc800078e4800 */
[----:B------:R-:W-:Y:S01]  /*0990*/  LOP3.LUT R11, R0, 0x7f800000, RZ, 0xfc, !PT ;  /* 0x7f800000000b7812 */ /* 0x000fe200078efcff */
[----:B------:R-:W-:Y:S05]  /*09a0*/  BRA `(.L_x_90) ;  /* 0x0000005000007947 */ /* 0x000fea0003800000 */
.L_x_84:
[----:B------:R-:W-:Y:S01]  /*09b0*/  LOP3.LUT R11, R3, 0x80000000, R0, 0x48, !PT ;  /* 0x80000000030b7812 */ /* 0x000fe200078e4800 */
[----:B------:R-:W-:Y:S05]  /*09c0*/  BRA `(.L_x_90) ;  /* 0x0000003000007947 */ /* 0x000fea0003800000 */
.L_x_83:
[----:B------:R-:W0:Y:S01]  /*09d0*/  MUFU.RSQ R11, -QNAN ;  /* 0xffc00000000b7908 */ /* 0x000e220000001400 */
[----:B------:R-:W-:Y:S05]  /*09e0*/  BRA `(.L_x_90) ;  /* 0x0000001000007947 */ /* 0x000fea0003800000 */
.L_x_82:
[----:B------:R-:W-:-:S02]  /*09f0*/  FADD.FTZ R11, R0, R3 ;  /* 0x00000003000b7221 */ /* 0x000fc40000010000 */
.L_x_90:
[----:B------:R-:W-:Y:S05]  /*0a00*/  BSYNC B2 ;  /* 0x0000000000027941 */ /* 0x000fea0003800000 */
.L_x_80:
[----:B0-----:R-:W-:Y:S02]  /*0a10*/  IMAD.MOV.U32 R9, RZ, RZ, R11 ;  /* 0x000000ffff097224 */ /* 0x001fe400078e000b */
[----:B------:R-:W-:Y:S02]  /*0a20*/  IMAD.MOV.U32 R10, RZ, RZ, R14 ;  /* 0x000000ffff0a7224 */ /* 0x000fe400078e000e */
[----:B------:R-:W-:-:S04]  /*0a30*/  IMAD.MOV.U32 R11, RZ, RZ, 0x0 ;  /* 0x00000000ff0b7424 */ /* 0x000fc800078e00ff */
[----:B------:R-:W-:Y:S05]  /*0a40*/  RET.REL.NODEC R10 `(tvmgen_default_fused_nn_softmax_kernel_3) ;  /* 0xfffff5b00a007950 */ /* 0x000fea0003c3ffff */
.L_x_91:
        /* <DEDUP_REMOVED lines=11> */
.L_x_119:


//--------------------- .text.tvmgen_default_fused_reshape_transpose_add_kernel --------------------------
	.section	.text.tvmgen_default_fused_reshape_transpose_add_kernel,"ax",@progbits
	.sectioninfo	@"SHI_REGISTERS=12"
	.align	128
        .global         tvmgen_default_fused_reshape_transpose_add_kernel
        .type           tvmgen_default_fused_reshape_transpose_add_kernel,@function
        .size           tvmgen_default_fused_reshape_transpose_add_kernel,(.L_x_146 - tvmgen_default_fused_reshape_transpose_add_kernel)
        .other          tvmgen_default_fused_reshape_transpose_add_kernel,@"STO_CUDA_ENTRY STV_DEFAULT"
tvmgen_default_fused_reshape_transpose_add_kernel:
.text.tvmgen_default_fused_reshape_transpose_add_kernel:
        /* <DEDUP_REMOVED lines=8> */
[----:B------:R-:W-:Y:S01]  /*0080*/  IMAD.HI R0, R0, 0x55555556, RZ ;  /* 0x5555555600007827 */ /* 0x000fe200078e02ff */
[----:B------:R-:W-:Y:S01]  /*0090*/  MOV R7, 0x4 ;  /* 0x0000000400077802 */ /* 0x000fe20000000f00 */
[----:B------:R-:W-:Y:S02]  /*00a0*/  ULDC.64 UR4, c[0x0][0x118] ;  /* 0x0000460000047ab9 */ /* 0x000fe40000000a00 */
[----:B------:R-:W-:Y:S01]  /*00b0*/  IMAD.HI R3, R2, 0x2aaaaaab, RZ ;  /* 0x2aaaaaab02037827 */ /* 0x000fe200078e02ff */
[----:B------:R-:W-:-:S03]  /*00c0*/  LEA.HI R0, R0, R0, RZ, 0x1 ;  /* 0x0000000000007211 */ /* 0x000fc600078f08ff */
[----:B------:R-:W-:Y:S01]  /*00d0*/  IMAD R6, R5, 0x300, R2 ;  /* 0x0000030005067824 */ /* 0x000fe200078e0202 */
[----:B------:R-:W-:-:S04]  /*00e0*/  SHF.R.U32.HI R4, RZ, 0x1f, R3 ;  /* 0x0000001fff047819 */ /* 0x000fc80000011603 */
[----:B------:R-:W-:Y:S01]  /*00f0*/  LEA.HI.SX32 R3, R3, R4, 0x19 ;  /* 0x0000000403037211 */ /* 0x000fe200078fcaff */
[----:B------:R-:W-:-:S04]  /*0100*/  IMAD.WIDE R4, R6, R7, c[0x0][0x170] ;  /* 0x00005c0006047625 */ /* 0x000fc800078e0207 */
[----:B------:R-:W-:Y:S02]  /*0110*/  IMAD R3, R3, -0x300, R2 ;  /* 0xfffffd0003037824 */ /* 0x000fe400078e0202 */
[----:B------:R-:W2:Y:S02]  /*0120*/  LDG.E.CONSTANT R4, [R4.64] ;  /* 0x0000000404047981 */ /* 0x000ea4000c1e9900 */
[----:B------:R-:W-:-:S04]  /*0130*/  IMAD R3, R0, 0x300, R3 ;  /* 0x0000030000037824 */ /* 0x000fc800078e0203 */
[----:B------:R-:W-:-:S06]  /*0140*/  IMAD.WIDE R2, R3, R7, c[0x0][0x168] ;  /* 0x00005a0003027625 */ /* 0x000fcc00078e0207 */
[----:B------:R-:W2:Y:S01]  /*0150*/  LDG.E.CONSTANT R3, [R2.64] ;  /* 0x0000000402037981 */ /* 0x000ea2000c1e9900 */
[----:B------:R-:W-:Y:S01]  /*0160*/  IMAD.WIDE R6, R6, R7, c[0x0][0x160] ;  /* 0x0000580006067625 */ /* 0x000fe200078e0207 */
[----:B--2---:R-:W-:-:S05]  /*0170*/  FADD R9, R4, R3 ;  /* 0x0000000304097221 */ /* 0x004fca0000000000 */
[----:B------:R-:W-:Y:S01]  /*0180*/  STG.E [R6.64], R9 ;  /* 0x0000000906007986 */ /* 0x000fe2000c101904 */
[----:B------:R-:W-:Y:S05]  /*0190*/  EXIT ;  /* 0x000000000000794d */ /* 0x000fea0003800000 */
.L_x_92:
        /* <DEDUP_REMOVED lines=14> */
.L_x_146:


//--------------------- .text.tvmgen_default_fused_nn_softmax_kernel_2 --------------------------
	.section	.text.tvmgen_default_fused_nn_softmax_kernel_2,"ax",@progbits
	.sectioninfo	@"SHI_REGISTERS=14"
	.align	128
        .global         tvmgen_default_fused_nn_softmax_kernel_2
        .type           tvmgen_default_fused_nn_softmax_kernel_2,@function
        .size           tvmgen_default_fused_nn_softmax_kernel_2,(.L_x_147 - tvmgen_default_fused_nn_softmax_kernel_2)
        .other          tvmgen_default_fused_nn_softmax_kernel_2,@"STO_CUDA_ENTRY STV_DEFAULT"
tvmgen_default_fused_nn_softmax_kernel_2:
.text.tvmgen_default_fused_nn_softmax_kernel_2:
[----:B------:R-:W-:-:S02]  /*0000*/  MOV R1, c[0x0][0x28] ;  /* 0x00000a0000017a02 */ /* 0x000fc40000000f00 */
[----:B------:R-:W0:Y:S01]  /*0010*/  S2R R2, SR_TID.X ;  /* 0x0000000000027919 */ /* 0x000e220000002100 */
[----:B------:R-:W-:Y:S01]  /*0020*/  IMAD.MOV.U32 R5, RZ, RZ, 0x4 ;  /* 0x00000004ff057424 */ /* 0x000fe200078e00ff */
[----:B------:R-:W-:Y:S01]  /*0030*/  ULDC.64 UR4, c[0x0][0x118] ;  /* 0x0000460000047ab9 */ /* 0x000fe20000000a00 */
[----:B------:R-:W-:Y:S01]  /*0040*/  IMAD.MOV.U32 R7, RZ, RZ, 0xc5 ;  /* 0x000000c5ff077424 */ /* 0x000fe200078e00ff */
[----:B------:R-:W1:Y:S01]  /*0050*/  S2R R3, SR_CTAID.X ;  /* 0x0000000000037919 */ /* 0x000e620000002500 */
[----:B0-----:R-:W-:-:S04]  /*0060*/  SHF.R.S32.HI R0, RZ, 0x2, R2 ;  /* 0x00000002ff007819 */ /* 0x001fc80000011402 */
[----:B-1----:R-:W-:-:S04]  /*0070*/  LEA R0, R3, R0, 0x8 ;  /* 0x0000000003007211 */ /* 0x002fc800078e40ff */
[----:B------:R-:W-:Y:S02]  /*0080*/  ISETP.GT.AND P0, PT, R0, 0x24e, PT ;  /* 0x0000024e0000780c */ /* 0x000fe40003f04270 */
[----:B------:R-:W-:-:S05]  /*0090*/  LEA R0, R3, R2, 0xa ;  /* 0x0000000203007211 */ /* 0x000fca00078e50ff */
[----:B------:R-:W-:-:S04]  /*00a0*/  IMAD.WIDE R2, R0, R5, c[0x0][0x168] ;  /* 0x00005a0000027625 */ /* 0x000fc800078e0205 */
[----:B------:R-:W-:Y:S01]  /*00b0*/  IMAD R4, R0, R7, 0x2 ;  /* 0x0000000200047424 */ /* 0x000fe200078e0207 */
[----:B------:R-:W-:Y:S01]  /*00c0*/  MOV R0, RZ ;  /* 0x000000ff00007202 */ /* 0x000fe20000000f00 */
[----:B------:R0:W-:Y:S02]  /*00d0*/  @!P0 STG.E [R2.64], RZ ;  /* 0x000000ff02008986 */ /* 0x0001e4000c101904 */
[----:B------:R-:W-:-:S04]  /*00e0*/  IMAD.WIDE R4, R4, R5, c[0x0][0x160] ;  /* 0x0000580004047625 */ /* 0x000fc800078e0205 */
.L_x_97:
[----:B------:R-:W-:Y:S01]  /*00f0*/  BSSY B0, `(.L_x_93) ;  /* 0x0000007000007945 */ /* 0x000fe20003800000 */
[----:B------:R-:W-:Y:S01]  /*0100*/  ISETP.NE.AND P1, PT, R0, 0xc4, PT ;  /* 0x000000c40000780c */ /* 0x000fe20003f25270 */
[----:B-1----:R-:W-:-:S07]  /*0110*/  @P0 BRA `(.L_x_94) ;  /* 0x0000004000000947 */ /* 0x002fce0003800000 */
[----:B------:R-:W2:Y:S04]  /*0120*/  LDG.E R6, [R2.64] ;  /* 0x0000000402067981 */ /* 0x000ea8000c1e1900 */
[----:B------:R-:W2:Y:S02]  /*0130*/  LDG.E.CONSTANT R7, [R4.64+-0x8] ;  /* 0xfffff80404077981 */ /* 0x000ea4000c1e9900 */
[----:B--2---:R-:W-:-:S05]  /*0140*/  FADD R7, R6, R7 ;  /* 0x0000000706077221 */ /* 0x004fca0000000000 */
[----:B------:R1:W-:Y:S02]  /*0150*/  STG.E [R2.64], R7 ;  /* 0x0000000702007986 */ /* 0x0003e4000c101904 */
.L_x_94:
[----:B------:R-:W-:Y:S05]  /*0160*/  BSYNC B0 ;  /* 0x0000000000007941 */ /* 0x000fea0003800000 */
.L_x_93:
[----:B------:R-:W-:Y:S05]  /*0170*/  @!P1 EXIT ;  /* 0x000000000000994d */ /* 0x000fea0003800000 */
[----:B------:R-:W-:Y:S01]  /*0180*/  BSSY B0, `(.L_x_95) ;  /* 0x000000a000007945 */ /* 0x000fe20003800000 */
[----:B------:R-:W-:Y:S05]  /*0190*/  @P0 BRA `(.L_x_96) ;  /* 0x0000008000000947 */ /* 0x000fea0003800000 */
[----:B------:R-:W2:Y:S04]  /*01a0*/  LDG.E R11, [R2.64] ;  /* 0x00000004020b7981 */ /* 0x000ea8000c1e1900 */
[----:B------:R-:W2:Y:S04]  /*01b0*/  LDG.E.CONSTANT R6, [R4.64+-0x4] ;  /* 0xfffffc0404067981 */ /* 0x000ea8000c1e9900 */
[----:B-1----:R-:W3:Y:S04]  /*01c0*/  LDG.E.CONSTANT R7, [R4.64] ;  /* 0x0000000404077981 */ /* 0x002ee8000c1e9900 */
[----:B------:R-:W4:Y:S01]  /*01d0*/  LDG.E.CONSTANT R9, [R4.64+0x4] ;  /* 0x0000040404097981 */ /* 0x000f22000c1e9900 */
[----:B--2---:R-:W-:-:S04]  /*01e0*/  FADD R6, R6, R11 ;  /* 0x0000000b06067221 */ /* 0x004fc80000000000 */
[----:B---3--:R-:W-:-:S04]  /*01f0*/  FADD R6, R6, R7 ;  /* 0x0000000706067221 */ /* 0x008fc80000000000 */
[----:B----4-:R-:W-:-:S05]  /*0200*/  FADD R9, R6, R9 ;  /* 0x0000000906097221 */ /* 0x010fca0000000000 */
[----:B------:R1:W-:Y:S02]  /*0210*/  STG.E [R2.64], R9 ;  /* 0x0000000902007986 */ /* 0x0003e4000c101904 */
.L_x_96:
[----:B------:R-:W-:Y:S05]  /*0220*/  BSYNC B0 ;  /* 0x0000000000007941 */ /* 0x000fea0003800000 */
.L_x_95:
[----:B------:R-:W-:Y:S02]  /*0230*/  IADD3 R4, P1, R4, 0x10, RZ ;  /* 0x0000001004047810 */ /* 0x000fe40007f3e0ff */
[----:B------:R-:W-:Y:S02]  /*0240*/  IADD3 R0, R0, 0x4, RZ ;  /* 0x0000000400007810 */ /* 0x000fe40007ffe0ff */
[----:B------:R-:W-:Y:S01]  /*0250*/  IADD3.X R5, RZ, R5, RZ, P1, !PT ;  /* 0x00000005ff057210 */ /* 0x000fe20000ffe4ff */
[----:B------:R-:W-:Y:S05]  /*0260*/  BRA `(.L_x_97) ;  /* 0xfffffe8000007947 */ /* 0x000fea000383ffff */
.L_x_98:
        /* <DEDUP_REMOVED lines=9> */
.L_x_147:


//--------------------- .text.tvmgen_default_fused_take_reshape_transpose_reshape_transpose_multiply_reshape_transpose_kernel --------------------------
	.section	.text.tvmgen_default_fused_take_reshape_transpose_reshape_transpose_multiply_reshape_transpose_kernel,"ax",@progbits
	.sectioninfo	@"SHI_REGISTERS=16"
	.align	128
        .global         tvmgen_default_fused_take_reshape_transpose_reshape_transpose_multiply_reshape_transpose_kernel
        .type           tvmgen_default_fused_take_reshape_transpose_reshape_transpose_multiply_reshape_transpose_kernel,@function
        .size           tvmgen_default_fused_take_reshape_transpose_reshape_transpose_multiply_reshape_transpose_kernel,(.L_x_148 - tvmgen_default_fused_take_reshape_transpose_reshape_transpose_multiply_reshape_transpose_kernel)
        .other          tvmgen_default_fused_take_reshape_transpose_reshape_transpose_multiply_reshape_transpose_kernel,@"STO_CUDA_ENTRY STV_DEFAULT"
tvmgen_default_fused_take_reshape_transpose_reshape_transpose_multiply_reshape_transpose_kernel:
.text.tvmgen_default_fused_take_reshape_transpose_reshape_transpose_multiply_reshape_transpose_kernel:
        /* <DEDUP_REMOVED lines=61> */
.L_x_99:
        /* <DEDUP_REMOVED lines=11> */
.L_x_148:


//--------------------- .text.tvmgen_default_fused_subtract_add_rsqrt_multiply_multiply_add_reshape_kernel --------------------------
	.section	.text.tvmgen_default_fused_subtract_add_rsqrt_multiply_multiply_add_reshape_kernel,"ax",@progbits
	.sectioninfo	@"SHI_REGISTERS=17"
	.align	128
        .global         tvmgen_default_fused_subtract_add_rsqrt_multiply_multiply_add_reshape_kernel
        .type           tvmgen_default_fused_subtract_add_rsqrt_multiply_multiply_add_reshape_kernel,@function
        .size           tvmgen_default_fused_subtract_add_rsqrt_multiply_multiply_add_reshape_kernel,(.L_x_121 - tvmgen_default_fused_subtract_add_rsqrt_multiply_multiply_add_reshape_kernel)
        .other          tvmgen_default_fused_subtract_add_rsqrt_multiply_multiply_add_reshape_kernel,@"STO_CUDA_ENTRY STV_DEFAULT"
tvmgen_default_fused_subtract_add_rsqrt_multiply_multiply_add_reshape_kernel:
.text.tvmgen_default_fused_subtract_add_rsqrt_multiply_multiply_add_reshape_kernel:
        /* <DEDUP_REMOVED lines=31> */
[----:B------:R-:W-:Y:S05]  /*01f0*/  CALL.REL.NOINC `($tvmgen_default_fused_subtract_add_rsqrt_multiply_multiply_add_reshape_kernel$__cuda_sm20_sqrt_rn_f32_slowpath) ;  /* 0x0000056000007944 */ /* 0x000fea0003c00000 */
[----:B------:R-:W-:Y:S05]  /*0200*/  BSYNC B1 ;  /* 0x0000000000017941 */ /* 0x000fea0003800000 */
.L_x_102:
[----:B------:R-:W-:Y:S05]  /*0210*/  BRA `(.L_x_103) ;  /* 0x0000006000007947 */ /* 0x000fea0003800000 */
.L_x_101:
[----:B------:R-:W0:Y:S02]  /*0220*/  MUFU.RSQ R7, R0 ;  /* 0x0000000000077308 */ /* 0x000e240000001400 */
[----:B0-----:R-:W-:Y:S01]  /*0230*/  FMUL.FTZ R9, R0, R7 ;  /* 0x0000000700097220 */ /* 0x001fe20000410000 */
[----:B------:R-:W-:-:S03]  /*0240*/  FMUL.FTZ R7, R7, 0.5 ;  /* 0x3f00000007077820 */ /* 0x000fc60000410000 */
[----:B------:R-:W-:-:S04]  /*0250*/  FADD.FTZ R2, -R9, -RZ ;  /* 0x800000ff09027221 */ /* 0x000fc80000010100 */
[----:B------:R-:W-:-:S04]  /*0260*/  FFMA R2, R9, R2, R0 ;  /* 0x0000000209027223 */ /* 0x000fc80000000000 */
[----:B------:R-:W-:-:S02]  /*0270*/  FFMA R2, R2, R7, R9 ;  /* 0x0000000702027223 */ /* 0x000fc40000000009 */
.L_x_103:
[----:B------:R-:W-:Y:S05]  /*0280*/  BSYNC B0 ;  /* 0x0000000000007941 */ /* 0x000fea0003800000 */
.L_x_100:
[----:B------:R-:W-:Y:S01]  /*0290*/  IADD3 R0, R2, 0x1800000, RZ ;  /* 0x0180000002007810 */ /* 0x000fe20007ffe0ff */
[----:B------:R-:W-:Y:S03]  /*02a0*/  BSSY B0, `(.L_x_104) ;  /* 0x000000b000007945 */ /* 0x000fe60003800000 */
[----:B------:R-:W-:-:S04]  /*02b0*/  LOP3.LUT R0, R0, 0x7f800000, RZ, 0xc0, !PT ;  /* 0x7f80000000007812 */ /* 0x000fc800078ec0ff */
[----:B------:R-:W-:-:S13]  /*02c0*/  ISETP.GT.U32.AND P0, PT, R0, 0x1ffffff, PT ;  /* 0x01ffffff0000780c */ /* 0x000fda0003f04070 */
[----:B------:R-:W-:Y:S05]  /*02d0*/  @P0 BRA `(.L_x_105) ;  /* 0x0000003000000947 */ /* 0x000fea0003800000 */
[----:B------:R-:W-:-:S02]  /*02e0*/  MOV R11, 0x300 ;  /* 0x00000300000b7802 */ /* 0x000fc40000000f00 */
[----:B------:R-:W-:Y:S05]  /*02f0*/  CALL.REL.NOINC `($tvmgen_default_fused_subtract_add_rsqrt_multiply_multiply_add_reshape_kernel$__cuda_sm20_rcp_rn_f32_slowpath) ;  /* 0x0000011000007944 */ /* 0x000fea0003c00000 */
[----:B------:R-:W-:Y:S05]  /*0300*/  BRA `(.L_x_106) ;  /* 0x0000004000007947 */ /* 0x000fea0003800000 */
.L_x_105:
[----:B------:R-:W0:Y:S02]  /*0310*/  MUFU.RCP R7, R2 ;  /* 0x0000000200077308 */ /* 0x000e240000001000 */
[----:B0-----:R-:W-:-:S04]  /*0320*/  FFMA R0, R7, R2, -1 ;  /* 0xbf80000007007423 */ /* 0x001fc80000000002 */
[----:B------:R-:W-:-:S04]  /*0330*/  FADD.FTZ R0, -R0, -RZ ;  /* 0x800000ff00007221 */ /* 0x000fc80000010100 */
[----:B------:R-:W-:-:S02]  /*0340*/  FFMA R7, R7, R0, R7 ;  /* 0x0000000007077223 */ /* 0x000fc40000000007 */
.L_x_106:
[----:B------:R-:W-:Y:S05]  /*0350*/  BSYNC B0 ;  /* 0x0000000000007941 */ /* 0x000fea0003800000 */
.L_x_104:
        /* <DEDUP_REMOVED lines=11> */
        .weak           $tvmgen_default_fused_subtract_add_rsqrt_multiply_multiply_add_reshape_kernel$__cuda_sm20_rcp_rn_f32_slowpath
        .type           $tvmgen_default_fused_subtract_add_rsqrt_multiply_multiply_add_reshape_kernel$__cuda_sm20_rcp_rn_f32_slowpath,@function
        .size           $tvmgen_default_fused_subtract_add_rsqrt_multiply_multiply_add_reshape_kernel$__cuda_sm20_rcp_rn_f32_slowpath,($tvmgen_default_fused_subtract_add_rsqrt_multiply_multiply_add_reshape_kernel$__cuda_sm20_sqrt_rn_f32_slowpath - $tvmgen_default_fused_subtract_add_rsqrt_multiply_multiply_add_reshape_kernel$__cuda_sm20_rcp_rn_f32_slowpath)
$tvmgen_default_fused_subtract_add_rsqrt_multiply_multiply_add_reshape_kernel$__cuda_sm20_rcp_rn_f32_slowpath:
        /* <DEDUP_REMOVED lines=15> */
.L_x_108:
        /* <DEDUP_REMOVED lines=33> */
.L_x_110:
[----:B------:R0:W1:Y:S02]  /*0710*/  MUFU.RCP R7, R2 ;  /* 0x0000000200077308 */ /* 0x0000640000001000 */
.L_x_109:
[----:B------:R-:W-:Y:S05]  /*0720*/  BSYNC B1 ;  /* 0x0000000000017941 */ /* 0x000fea0003800000 */
.L_x_107:
[----:B------:R-:W-:Y:S01]  /*0730*/  IMAD.MOV.U32 R8, RZ, RZ, R11 ;  /* 0x000000ffff087224 */ /* 0x000fe200078e000b */
[----:B------:R-:W-:-:S04]  /*0740*/  MOV R9, 0x0 ;  /* 0x0000000000097802 */ /* 0x000fc80000000f00 */
[----:B01----:R-:W-:Y:S05]  /*0750*/  RET.REL.NODEC R8 `(tvmgen_default_fused_subtract_add_rsqrt_multiply_multiply_add_reshape_kernel) ;  /* 0xfffff8a008007950 */ /* 0x003fea0003c3ffff */
        .weak           $tvmgen_default_fused_subtract_add_rsqrt_multiply_multiply_add_reshape_kernel$__cuda_sm20_sqrt_rn_f32_slowpath
        .type           $tvmgen_default_fused_subtract_add_rsqrt_multiply_multiply_add_reshape_kernel$__cuda_sm20_sqrt_rn_f32_slowpath,@function
        .size           $tvmgen_default_fused_subtract_add_rsqrt_multiply_multiply_add_reshape_kernel$__cuda_sm20_sqrt_rn_f32_slowpath,(.L_x_121 - $tvmgen_default_fused_subtract_add_rsqrt_multiply_multiply_add_reshape_kernel$__cuda_sm20_sqrt_rn_f32_slowpath)
$tvmgen_default_fused_subtract_add_rsqrt_multiply_multiply_add_reshape_kernel$__cuda_sm20_sqrt_rn_f32_slowpath:
        /* <DEDUP_REMOVED lines=19> */
.L_x_111:
[----:B------:R-:W-:Y:S02]  /*0890*/  MOV R8, R11 ;  /* 0x0000000b00087202 */ /* 0x000fe40000000f00 */
[----:B------:R-:W-:-:S04]  /*08a0*/  MOV R9, 0x0 ;  /* 0x0000000000097802 */ /* 0x000fc80000000f00 */
[----:B------:R-:W-:Y:S05]  /*08b0*/  RET.REL.NODEC R8 `(tvmgen_default_fused_subtract_add_rsqrt_multiply_multiply_add_reshape_kernel) ;  /* 0xfffff74008007950 */ /* 0x000fea0003c3ffff */
.L_x_112:
        /* <DEDUP_REMOVED lines=12> */
.L_x_121:


//--------------------- .text.tvmgen_default_fused_variance_kernel --------------------------
	.section	.text.tvmgen_default_fused_variance_kernel,"ax",@progbits
	.sectioninfo	@"SHI_REGISTERS=64"
	.align	128
        .global         tvmgen_default_fused_variance_kernel
        .type           tvmgen_default_fused_variance_kernel,@function
        .size           tvmgen_default_fused_variance_kernel,(.L_x_150 - tvmgen_default_fused_variance_kernel)
        .other          tvmgen_default_fused_variance_kernel,@"STO_CUDA_ENTRY STV_DEFAULT"
tvmgen_default_fused_variance_kernel:
.text.tvmgen_default_fused_variance_kernel:
        /* <DEDUP_REMOVED lines=11> */
[C---:B------:R-:W-:Y:S02]  /*00b0*/  @!P0 IMAD R5, R3.reuse, 0x300, R2 ;  /* 0x0000030003058824 */ /* 0x040fe400078e0202 */
[----:B------:R-:W-:Y:S02]  /*00c0*/  @!P0 IMAD R4, R34, 0x6000, R4 ;  /* 0x0000600022048824 */ /* 0x000fe400078e0204 */
[C-C-:B------:R-:W-:Y:S02]  /*00d0*/  @!P0 IMAD R21, R3.reuse, 0x300, R2.reuse ;  /* 0x0000030003158824 */ /* 0x140fe400078e0202 */
[----:B------:R-:W-:-:S02]  /*00e0*/  @!P0 IMAD R25, R3, 0x300, R2 ;  /* 0x0000030003198824 */ /* 0x000fc400078e0202 */
[C---:B------:R-:W-:Y:S02]  /*00f0*/  @!P0 IMAD R16, R34.reuse, 0x6000, R9 ;  /* 0x0000600022108824 */ /* 0x040fe400078e0209 */
[----:B------:R-:W-:Y:S02]  /*0100*/  @!P0 IMAD R19, R3, 0x300, R2 ;  /* 0x0000030003138824 */ /* 0x000fe400078e0202 */
[----:B------:R-:W-:Y:S02]  /*0110*/  @!P0 IMAD R5, R34, 0x6000, R5 ;  /* 0x0000600022058824 */ /* 0x000fe400078e0205 */
[----:B------:R-:W-:-:S04]  /*0120*/  @!P0 IMAD.WIDE R8, R0, R11, c[0x0][0x170] ;  /* 0x00005c0000088625 */ /* 0x000fc800078e020b */
[C-C-:B------:R-:W-:Y:S02]  /*0130*/  @!P0 IMAD R7, R3.reuse, 0x300, R2.reuse ;  /* 0x0000030003078824 */ /* 0x140fe400078e0202 */
[----:B------:R-:W-:Y:S02]  /*0140*/  @!P0 IMAD.WIDE R10, R4, R11, c[0x0][0x168] ;  /* 0x00005a00040a8625 */ /* 0x000fe400078e020b */
[----:B------:R0:W2:Y:S02]  /*0150*/  @!P0 LDG.E.CONSTANT R4, [R8.64] ;  /* 0x0000000408048981 */ /* 0x0000a4000c1e9900 */
[C-C-:B------:R-:W-:Y:S02]  /*0160*/  @!P0 IMAD R17, R3.reuse, 0x300, R2.reuse ;  /* 0x0000030003118824 */ /* 0x140fe400078e0202 */
[----:B------:R-:W-:Y:S01]  /*0170*/  @!P0 IMAD R42, R34, 0x6000, R21 ;  /* 0x00006000222a8824 */ /* 0x000fe200078e0215 */
[----:B------:R-:W-:Y:S01]  /*0180*/  @!P0 MOV R21, 0x4 ;  /* 0x0000000400158802 */ /* 0x000fe20000000f00 */
[----:B------:R-:W-:-:S02]  /*0190*/  @!P0 IMAD R13, R3, 0x300, R2 ;  /* 0x00000300030d8824 */ /* 0x000fc400078e0202 */
[C---:B------:R-:W-:Y:S02]  /*01a0*/  @!P0 IMAD R40, R34.reuse, 0x6000, R25 ;  /* 0x0000600022288824 */ /* 0x040fe400078e0219 */
[----:B------:R-:W-:Y:S02]  /*01b0*/  @!P0 IMAD R30, R34, 0x6000, R19 ;  /* 0x00006000221e8824 */ /* 0x000fe400078e0213 */
[----:B------:R-:W-:-:S04]  /*01c0*/  @!P0 IMAD.WIDE R24, R0, R18, c[0x0][0x170] ;  /* 0x00005c0000188625 */ /* 0x000fc800078e0212 */
[----:B------:R-:W-:Y:S01]  /*01d0*/  @!P0 IMAD R20, R34, 0x6000, R7 ;  /* 0x0000600022148824 */ /* 0x000fe200078e0207 */
[----:B------:R1:W3:Y:S01]  /*01e0*/  @!P0 LDG.E.CONSTANT R6, [R24.64] ;  /* 0x0000000418068981 */ /* 0x0002e2000c1e9900 */
[----:B------:R-:W-:-:S03]  /*01f0*/  @!P0 IMAD.WIDE R18, R5, R18, c[0x0][0x168] ;  /* 0x00005a0005128625 */ /* 0x000fc600078e0212 */
[----:B------:R4:W2:Y:S01]  /*0200*/  @!P0 LDG.E.CONSTANT R5, [R10.64] ;  /* 0x000000040a058981 */ /* 0x0008a2000c1e9900 */
[C---:B------:R-:W-:Y:S01]  /*0210*/  @!P0 IMAD R32, R34.reuse, 0x6000, R17 ;  /* 0x0000600022208824 */ /* 0x040fe200078e0211 */
[----:B------:R-:W-:Y:S01]  /*0220*/  @!P0 MOV R17, 0x4 ;  /* 0x0000000400118802 */ /* 0x000fe20000000f00 */
[C-C-:B------:R-:W-:Y:S01]  /*0230*/  @!P0 IMAD R15, R3.reuse, 0x300, R2.reuse ;  /* 0x00000300030f8824 */ /* 0x140fe200078e0202 */
[----:B------:R5:W3:Y:S01]  /*0240*/  @!P0 LDG.E.CONSTANT R7, [R18.64+0x80] ;  /* 0x0000800412078981 */ /* 0x000ae2000c1e9900 */
[----:B------:R-:W-:Y:S02]  /*0250*/  @!P0 IMAD R27, R3, 0x300, R2 ;  /* 0x00000300031b8824 */ /* 0x000fe400078e0202 */
[----:B------:R-:W-:Y:S02]  /*0260*/  @!P0 IMAD R26, R34, 0x6000, R13 ;  /* 0x00006000221a8824 */ /* 0x000fe400078e020d */
[----:B------:R-:W-:-:S04]  /*0270*/  @!P0 IMAD.WIDE R12, R0, R21, c[0x0][0x170] ;  /* 0x00005c00000c8625 */ /* 0x000fc800078e0215 */
[----:B------:R-:W-:Y:S01]  /*0280*/  @!P0 IMAD R23, R3, 0x300, R2 ;  /* 0x0000030003178824 */ /* 0x000fe200078e0202 */
[----:B0-----:R0:W3:Y:S01]  /*0290*/  @!P0 LDG.E.CONSTANT R8, [R12.64] ;  /* 0x000000040c088981 */ /* 0x0010e2000c1e9900 */
[----:B------:R-:W-:-:S04]  /*02a0*/  @!P0 IMAD.WIDE R20, R20, R21, c[0x0][0x168] ;  /* 0x00005a0014148625 */ /* 0x000fc800078e0215 */
[C-C-:B------:R-:W-:Y:S01]  /*02b0*/  @!P0 IMAD R33, R3.reuse, 0x300, R2.reuse ;  /* 0x0000030003218824 */ /* 0x140fe200078e0202 */
[----:B------:R0:W3:Y:S01]  /*02c0*/  @!P0 LDG.E.CONSTANT R9, [R20.64+0x100] ;  /* 0x0001000414098981 */ /* 0x0000e2000c1e9900 */
[C---:B------:R-:W-:Y:S02]  /*02d0*/  @!P0 IMAD R22, R34.reuse, 0x6000, R15 ;  /* 0x0000600022168824 */ /* 0x040fe400078e020f */
[----:B------:R-:W-:Y:S01]  /*02e0*/  @!P0 IMAD R48, R34, 0x6000, R27 ;  /* 0x0000600022308824 */ /* 0x000fe200078e021b */
[----:B------:R-:W-:Y:S01]  /*02f0*/  @!P0 MOV R27, 0x4 ;  /* 0x00000004001b8802 */ /* 0x000fe20000000f00 */
[----:B------:R-:W-:Y:S02]  /*0300*/  @!P0 IMAD R29, R3, 0x300, R2 ;  /* 0x00000300031d8824 */ /* 0x000fe400078e0202 */
[----:B------:R-:W-:-:S04]  /*0310*/  @!P0 IMAD.WIDE R14, R0, R17, c[0x0][0x170] ;  /* 0x00005c00000e8625 */ /* 0x000fc800078e0211 */
[----:B------:R-:W-:Y:S01]  /*0320*/  @!P0 IMAD R23, R34, 0x6000, R23 ;  /* 0x0000600022178824 */ /* 0x000fe200078e0217 */
[----:B----4-:R4:W3:Y:S01]  /*0330*/  @!P0 LDG.E.CONSTANT R10, [R14.64] ;  /* 0x000000040e0a8981 */ /* 0x0108e2000c1e9900 */
[----:B------:R-:W-:-:S04]  /*0340*/  @!P0 IMAD.WIDE R16, R16, R17, c[0x0][0x168] ;  /* 0x00005a0010108625 */ /* 0x000fc800078e0211 */
[C---:B------:R-:W-:Y:S01]  /*0350*/  @!P0 IMAD R56, R34.reuse, 0x6000, R33 ;  /* 0x0000600022388824 */ /* 0x040fe200078e0221 */
[----:B------:R-:W-:Y:S01]  /*0360*/  @!P0 MOV R33, 0x4 ;  /* 0x0000000400218802 */ /* 0x000fe20000000f00 */
[----:B------:R-:W-:Y:S01]  /*0370*/  @!P0 IMAD R52, R34, 0x6000, R29 ;  /* 0x0000600022348824 */ /* 0x000fe200078e021d */
[----:B------:R4:W3:Y:S01]  /*0380*/  @!P0 LDG.E.CONSTANT R11, [R16.64+0x180] ;  /* 0x00018004100b8981 */ /* 0x0008e2000c1e9900 */
[----:B------:R-:W-:-:S04]  /*0390*/  @!P0 IMAD.WIDE R28, R0, R27, c[0x0][0x170] ;  /* 0x00005c00001c8625 */ /* 0x000fc800078e021b */
[----:B-1----:R-:W-:Y:S01]  /*03a0*/  @!P0 IMAD.WIDE R24, R23, R27, c[0x0][0x168] ;  /* 0x00005a0017188625 */ /* 0x002fe200078e021b */
[----:B------:R-:W-:Y:S01]  /*03b0*/  @!P0 MOV R23, 0x4 ;  /* 0x0000000400178802 */ /* 0x000fe20000000f00 */
[----:B0-----:R0:W3:Y:S02]  /*03c0*/  @!P0 LDG.E.CONSTANT R12, [R28.64] ;  /* 0x000000041c0c8981 */ /* 0x0010e4000c1e9900 */
[C-C-:B------:R-:W-:Y:S02]  /*03d0*/  @!P0 IMAD R35, R3.reuse, 0x300, R2.reuse ;  /* 0x0000030003238824 */ /* 0x140fe400078e0202 */
[-C--:B-----5:R-:W-:Y:S01]  /*03e0*/  @!P0 IMAD.WIDE R18, R0, R33.reuse, c[0x0][0x170] ;  /* 0x00005c0000128625 */ /* 0x0a0fe200078e0221 */
[----:B------:R1:W5:Y:S03]  /*03f0*/  @!P0 LDG.E.CONSTANT R13, [R24.64+0x200] ;  /* 0x00020004180d8981 */ /* 0x000366000c1e9900 */
[----:B------:R-:W-:Y:S01]  /*0400*/  @!P0 IMAD.WIDE R26, R26, R33, c[0x0][0x168] ;  /* 0x00005a001a1a8625 */ /* 0x000fe200078e0221 */
[----:B----4-:R4:W5:Y:S03]  /*0410*/  @!P0 LDG.E.CONSTANT R14, [R18.64] ;  /* 0x00000004120e8981 */ /* 0x010966000c1e9900 */
[C-C-:B------:R-:W-:Y:S01]  /*0420*/  @!P0 IMAD R31, R3.reuse, 0x300, R2.reuse ;  /* 0x00000300031f8824 */ /* 0x140fe200078e0202 */
[----:B------:R0:W5:Y:S01]  /*0430*/  @!P0 LDG.E.CONSTANT R15, [R26.64+0x280] ;  /* 0x000280041a0f8981 */ /* 0x000162000c1e9900 */
[----:B------:R-:W-:-:S02]  /*0440*/  @!P0 IMAD R41, R3, 0x300, R2 ;  /* 0x0000030003298824 */ /* 0x000fc400078e0202 */
[C-C-:B------:R-:W-:Y:S02]  /*0450*/  @!P0 IMAD R45, R3.reuse, 0x300, R2.reuse ;  /* 0x00000300032d8824 */ /* 0x140fe400078e0202 */
[C-C-:B------:R-:W-:Y:S02]  /*0460*/  @!P0 IMAD R49, R3.reuse, 0x300, R2.reuse ;  /* 0x0000030003318824 */ /* 0x140fe400078e0202 */
[C-C-:B------:R-:W-:Y:S02]  /*0470*/  @!P0 IMAD R53, R3.reuse, 0x300, R2.reuse ;  /* 0x0000030003358824 */ /* 0x140fe400078e0202 */
[C-C-:B------:R-:W-:Y:S02]  /*0480*/  @!P0 IMAD R57, R3.reuse, 0x300, R2.reuse ;  /* 0x0000030003398824 */ /* 0x140fe400078e0202 */
[C-C-:B------:R-:W-:Y:S02]  /*0490*/  @!P0 IMAD R61, R3.reuse, 0x300, R2.reuse ;  /* 0x00000300033d8824 */ /* 0x140fe400078e0202 */
[----:B------:R-:W-:-:S02]  /*04a0*/  @!P0 IMAD R37, R3, 0x300, R2 ;  /* 0x0000030003258824 */ /* 0x000fc400078e0202 */
[----:B------:R-:W-:Y:S02]  /*04b0*/  @!P0 IMAD R39, R3, 0x300, R2 ;  /* 0x0000030003278824 */ /* 0x000fe400078e0202 */
[----:B------:R-:W-:Y:S01]  /*04c0*/  @!P0 IMAD.WIDE R20, R0, R23, c[0x0][0x170] ;  /* 0x00005c0000148625 */ /* 0x000fe200078e0217 */
[----:B------:R-:W-:-:S03]  /*04d0*/  @!P0 MOV R36, 0x4 ;  /* 0x0000000400248802 */ /* 0x000fc60000000f00 */
[----:B------:R-:W-:Y:S01]  /*04e0*/  @!P0 IMAD R60, R34, 0x6000, R35 ;  /* 0x00006000223c8824 */ /* 0x000fe200078e0223 */
[----:B------:R0:W5:Y:S01]  /*04f0*/  @!P0 LDG.E.CONSTANT R16, [R20.64] ;  /* 0x0000000414108981 */ /* 0x000162000c1e9900 */
[----:B------:R-:W-:-:S04]  /*0500*/  @!P0 IMAD.WIDE R22, R22, R23, c[0x0][0x168] ;  /* 0x00005a0016168625 */ /* 0x000fc800078e0217 */
[C---:B------:R-:W-:Y:S01]  /*0510*/  @!P0 IMAD R31, R34.reuse, 0x6000, R31 ;  /* 0x00006000221f8824 */ /* 0x040fe200078e021f */
[----:B------:R0:W5:Y:S01]  /*0520*/  @!P0 LDG.E.CONSTANT R17, [R22.64+0x300] ;  /* 0x0003000416118981 */ /* 0x000162000c1e9900 */
[C---:B------:R-:W-:Y:S02]  /*0530*/  @!P0 IMAD R41, R34.reuse, 0x6000, R41 ;  /* 0x0000600022298824 */ /* 0x040fe400078e0229 */
[C---:B------:R-:W-:Y:S02]  /*0540*/  @!P0 IMAD R45, R34.reuse, 0x6000, R45 ;  /* 0x00006000222d8824 */ /* 0x040fe400078e022d */
[C---:B------:R-:W-:Y:S02]  /*0550*/  @!P0 IMAD R49, R34.reuse, 0x6000, R49 ;  /* 0x0000600022318824 */ /* 0x040fe400078e0231 */
[C---:B------:R-:W-:Y:S02]  /*0560*/  @!P0 IMAD R53, R34.reuse, 0x6000, R53 ;  /* 0x0000600022358824 */ /* 0x040fe400078e0235 */
[----:B------:R-:W-:-:S02]  /*0570*/  @!P0 IMAD R57, R34, 0x6000, R57 ;  /* 0x0000600022398824 */ /* 0x000fc400078e0239 */
[C---:B------:R-:W-:Y:S02]  /*0580*/  @!P0 IMAD R61, R34.reuse, 0x6000, R61 ;  /* 0x00006000223d8824 */ /* 0x040fe400078e023d */
[C---:B------:R-:W-:Y:S02]  /*0590*/  @!P0 IMAD R35, R34.reuse, 0x6000, R37 ;  /* 0x0000600022238824 */ /* 0x040fe400078e0225 */
[----:B------:R-:W-:Y:S02]  /*05a0*/  @!P0 IMAD R34, R34, 0x6000, R39 ;  /* 0x0000600022228824 */ /* 0x000fe400078e0227 */
[----:B------:R-:W-:Y:S01]  /*05b0*/  @!P0 IMAD.WIDE R38, R0, R33, c[0x0][0x170] ;  /* 0x00005c0000268625 */ /* 0x000fe200078e0221 */
[----:B------:R-:W-:-:S03]  /*05c0*/  @!P0 MOV R37, 0x4 ;  /* 0x0000000400258802 */ /* 0x000fc60000000f00 */
[----:B------:R-:W-:Y:S01]  /*05d0*/  @!P0 IMAD.WIDE R32, R32, R33, c[0x0][0x168] ;  /* 0x00005a0020208625 */ /* 0x000fe200078e0221 */
[----:B----4-:R4:W5:Y:S03]  /*05e0*/  @!P0 LDG.E.CONSTANT R18, [R38.64] ;  /* 0x0000000426128981 */ /* 0x010966000c1e9900 */
[CC--:B-1----:R-:W-:Y:S01]  /*05f0*/  @!P0 IMAD.WIDE R24, R0.reuse, R36.reuse, c[0x0][0x170] ;  /* 0x00005c0000188625 */ /* 0x0c2fe200078e0224 */
[----:B------:R1:W5:Y:S03]  /*0600*/  @!P0 LDG.E.CONSTANT R19, [R32.64+0x380] ;  /* 0x0003800420138981 */ /* 0x000366000c1e9900 */
[----:B0-----:R-:W-:Y:S01]  /*0610*/  @!P0 IMAD.WIDE R28, R31, R36, c[0x0][0x168] ;  /* 0x00005a001f1c8625 */ /* 0x001fe200078e0224 */
[----:B------:R-:W-:Y:S01]  /*0620*/  @!P0 MOV R43, 0x4 ;  /* 0x00000004002b8802 */ /* 0x000fe20000000f00 */
[----:B------:R0:W5:Y:S02]  /*0630*/  @!P0 LDG.E.CONSTANT R20, [R24.64] ;  /* 0x0000000418148981 */ /* 0x000164000c1e9900 */
[----:B------:R-:W-:-:S02]  /*0640*/  @!P0 IMAD.WIDE R26, R0, R37, c[0x0][0x170] ;  /* 0x00005c00001a8625 */ /* 0x000fc400078e0225 */
[----:B------:R0:W5:Y:S02]  /*0650*/  @!P0 LDG.E.CONSTANT R21, [R28.64+0x400] ;  /* 0x000400041c158981 */ /* 0x000164000c1e9900 */
[----:B------:R-:W-:Y:S01]  /*0660*/  @!P0 IMAD.WIDE R30, R30, R37, c[0x0][0x168] ;  /* 0x00005a001e1e8625 */ /* 0x000fe200078e0225 */
[----:B------:R-:W-:Y:S01]  /*0670*/  @!P0 MOV R44, 0x4 ;  /* 0x00000004002c8802 */ /* 0x000fe20000000f00 */
[----:B------:R1:W5:Y:S02]  /*0680*/  @!P0 LDG.E.CONSTANT R22, [R26.64] ;  /* 0x000000041a168981 */ /* 0x000364000c1e9900 */
[-C--:B------:R-:W-:Y:S02]  /*0690*/  @!P0 IMAD.WIDE R36, R0, R43.reuse, c[0x0][0x170] ;  /* 0x00005c0000248625 */ /* 0x080fe400078e022b */
[----:B------:R1:W5:Y:S02]  /*06a0*/  @!P0 LDG.E.CONSTANT R23, [R30.64+0x480] ;  /* 0x000480041e178981 */ /* 0x000364000c1e9900 */
[----:B----4-:R-:W-:Y:S01]  /*06b0*/  @!P0 IMAD.WIDE R38, R42, R43, c[0x0][0x168] ;  /* 0x00005a002a268625 */ /* 0x010fe200078e022b */
[----:B------:R-:W-:Y:S01]  /*06c0*/  @!P0 MOV R47, 0x4 ;  /* 0x00000004002f8802 */ /* 0x000fe20000000f00 */
[----:B0-----:R0:W4:Y:S02]  /*06d0*/  @!P0 LDG.E.CONSTANT R24, [R36.64] ;  /* 0x0000000424188981 */ /* 0x001124000c1e9900 */
[----:B------:R-:W-:-:S02]  /*06e0*/  @!P0 IMAD.WIDE R42, R0, R44, c[0x0][0x170] ;  /* 0x00005c00002a8625 */ /* 0x000fc400078e022c */
[----:B------:R0:W4:Y:S02]  /*06f0*/  @!P0 LDG.E.CONSTANT R25, [R38.64+0x500] ;  /* 0x0005000426198981 */ /* 0x000124000c1e9900 */
[----:B-1----:R-:W-:Y:S01]  /*0700*/  @!P0 IMAD.WIDE R32, R41, R44, c[0x0][0x168] ;  /* 0x00005a0029208625 */ /* 0x002fe200078e022c */
[----:B------:R-:W-:Y:S01]  /*0710*/  @!P0 MOV R46, 0x4 ;  /* 0x00000004002e8802 */ /* 0x000fe20000000f00 */
[----:B------:R1:W4:Y:S02]  /*0720*/  @!P0 LDG.E.CONSTANT R26, [R42.64] ;  /* 0x000000042a1a8981 */ /* 0x000324000c1e9900 */
[-C--:B------:R-:W-:Y:S02]  /*0730*/  @!P0 IMAD.WIDE R28, R0, R47.reuse, c[0x0][0x170] ;  /* 0x00005c00001c8625 */ /* 0x080fe400078e022f */
[----:B------:R0:W4:Y:S02]  /*0740*/  @!P0 LDG.E.CONSTANT R27, [R32.64+0x580] ;  /* 0x00058004201b8981 */ /* 0x000124000c1e9900 */
[----:B------:R-:W-:Y:S01]  /*0750*/  @!P0 IMAD.WIDE R30, R40, R47, c[0x0][0x168] ;  /* 0x00005a00281e8625 */ /* 0x000fe200078e022f */
[----:B------:R-:W-:Y:S01]  /*0760*/  @!P0 MOV R51, 0x4 ;  /* 0x0000000400338802 */ /* 0x000fe20000000f00 */
[----:B------:R1:W4:Y:S02]  /*0770*/  @!P0 LDG.E.CONSTANT R44, [R28.64] ;  /* 0x000000041c2c8981 */ /* 0x000324000c1e9900 */
[----:B------:R-:W-:Y:S01]  /*0780*/  @!P0 IMAD.WIDE R40, R0, R46, c[0x0][0x170] ;  /* 0x00005c0000288625 */ /* 0x000fe200078e022e */
[----:B------:R-:W-:-:S03]  /*0790*/  @!P0 MOV R50, 0x4 ;  /* 0x0000000400328802 */ /* 0x000fc60000000f00 */
[----:B0-----:R-:W-:Y:S02]  /*07a0*/  @!P0 IMAD.WIDE R36, R45, R46, c[0x0][0x168] ;  /* 0x00005a002d248625 */ /* 0x001fe400078e022e */
[----:B------:R0:W4:Y:S02]  /*07b0*/  @!P0 LDG.E.CONSTANT R45, [R30.64+0x600] ;  /* 0x000600041e2d8981 */ /* 0x000124000c1e9900 */
[-C--:B------:R-:W-:Y:S02]  /*07c0*/  @!P0 IMAD.WIDE R38, R0, R51.reuse, c[0x0][0x170] ;  /* 0x00005c0000268625 */ /* 0x080fe400078e0233 */
[----:B------:R0:W4:Y:S02]  /*07d0*/  @!P0 LDG.E.CONSTANT R46, [R40.64] ;  /* 0x00000004282e8981 */ /* 0x000124000c1e9900 */
[----:B-1----:R-:W-:Y:S02]  /*07e0*/  @!P0 IMAD.WIDE R42, R48, R51, c[0x0][0x168] ;  /* 0x00005a00302a8625 */ /* 0x002fe400078e0233 */
[----:B------:R1:W4:Y:S01]  /*07f0*/  @!P0 LDG.E.CONSTANT R47, [R36.64+0x680] ;  /* 0x00068004242f8981 */ /* 0x000322000c1e9900 */
[----:B------:R-:W-:Y:S01]  /*0800*/  @!P0 MOV R55, 0x4 ;  /* 0x0000000400378802 */ /* 0x000fe20000000f00 */
[-C--:B------:R-:W-:Y:S01]  /*0810*/  @!P0 IMAD.WIDE R32, R0, R50.reuse, c[0x0][0x170] ;  /* 0x00005c0000208625 */ /* 0x080fe200078e0232 */
[----:B------:R-:W-:Y:S01]  /*0820*/  @!P0 MOV R54, 0x4 ;  /* 0x0000000400368802 */ /* 0x000fe20000000f00 */
[----:B------:R1:W4:Y:S02]  /*0830*/  @!P0 LDG.E.CONSTANT R48, [R38.64] ;  /* 0x0000000426308981 */ /* 0x000324000c1e9900 */
[----:B------:R-:W-:-:S02]  /*0840*/  @!P0 IMAD.WIDE R28, R49, R50, c[0x0][0x168] ;  /* 0x00005a00311c8625 */ /* 0x000fc400078e0232 */
[----:B------:R1:W4:Y:S01]  /*0850*/  @!P0 LDG.E.CONSTANT R49, [R42.64+0x700] ;  /* 0x000700042a318981 */ /* 0x000322000c1e9900 */
[----:B------:R-:W-:Y:S01]  /*0860*/  @!P0 MOV R59, 0x4 ;  /* 0x00000004003b8802 */ /* 0x000fe20000000f00 */
[-C--:B0-----:R-:W-:Y:S02]  /*0870*/  @!P0 IMAD.WIDE R30, R0, R55.reuse, c[0x0][0x170] ;  /* 0x00005c00001e8625 */ /* 0x081fe400078e0237 */
[----:B------:R0:W4:Y:S02]  /*0880*/  @!P0 LDG.E.CONSTANT R50, [R32.64] ;  /* 0x0000000420328981 */ /* 0x000124000c1e9900 */
[----:B-1----:R-:W-:Y:S02]  /*0890*/  @!P0 IMAD.WIDE R36, R52, R55, c[0x0][0x168] ;  /* 0x00005a0034248625 */ /* 0x002fe400078e0237 */
[----:B------:R1:W4:Y:S02]  /*08a0*/  @!P0 LDG.E.CONSTANT R51, [R28.64+0x780] ;  /* 0x000780041c338981 */ /* 0x000324000c1e9900 */
[----:B------:R-:W-:-:S02]  /*08b0*/  @!P0 IMAD.WIDE R38, R53, R54, c[0x0][0x168] ;  /* 0x00005a0035268625 */ /* 0x000fc400078e0236 */
[----:B------:R0:W4:Y:S02]  /*08c0*/  @!P0 LDG.E.CONSTANT R52, [R30.64] ;  /* 0x000000041e348981 */ /* 0x000124000c1e9900 */
[C---:B------:R-:W-:Y:S02]  /*08d0*/  @!P0 IMAD.WIDE R40, R0.reuse, R54, c[0x0][0x170] ;  /* 0x00005c0000288625 */ /* 0x040fe400078e0236 */
[----:B------:R1:W4:Y:S02]  /*08e0*/  @!P0 LDG.E.CONSTANT R53, [R36.64+0x800] ;  /* 0x0008000424358981 */ /* 0x000324000c1e9900 */
[-C--:B------:R-:W-:Y:S01]  /*08f0*/  @!P0 IMAD.WIDE R42, R0, R59.reuse, c[0x0][0x170] ;  /* 0x00005c00002a8625 */ /* 0x080fe200078e023b */
[----:B------:R-:W-:Y:S01]  /*0900*/  @!P0 MOV R58, 0x4 ;  /* 0x00000004003a8802 */ /* 0x000fe20000000f00 */
[----:B------:R1:W4:Y:S02]  /*0910*/  @!P0 LDG.E.CONSTANT R55, [R38.64+0x880] ;  /* 0x0008800426378981 */ /* 0x000324000c1e9900 */
[----:B0-----:R-:W-:-:S02]  /*0920*/  @!P0 IMAD.WIDE R32, R56, R59, c[0x0][0x168] ;  /* 0x00005a0038208625 */ /* 0x001fc400078e023b */
[----:B------:R0:W4:Y:S02]  /*0930*/  @!P0 LDG.E.CONSTANT R54, [R40.64] ;  /* 0x0000000428368981 */ /* 0x000124000c1e9900 */
[CC--:B-1----:R-:W-:Y:S02]  /*0940*/  @!P0 IMAD.WIDE R28, R0.reuse, R58.reuse, c[0x0][0x170] ;  /* 0x00005c00001c8625 */ /* 0x0c2fe400078e023a */
[----:B------:R1:W4:Y:S01]  /*0950*/  @!P0 LDG.E.CONSTANT R56, [R42.64] ;  /* 0x000000042a388981 */ /* 0x000322000c1e9900 */
[----:B------:R-:W-:Y:S01]  /*0960*/  @!P0 MOV R38, 0x4 ;  /* 0x0000000400268802 */ /* 0x000fe20000000f00 */
[----:B------:R-:W-:Y:S02]  /*0970*/  @!P0 IMAD.WIDE R30, R57, R58, c[0x0][0x168] ;  /* 0x00005a00391e8625 */ /* 0x000fe400078e023a */
[----:B------:R0:W4:Y:S02]  /*0980*/  @!P0 LDG.E.CONSTANT R57, [R32.64+0x900] ;  /* 0x0009000420398981 */ /* 0x000124000c1e9900 */
[----:B------:R-:W-:-:S02]  /*0990*/  @!P0 IMAD.WIDE R36, R0, R38, c[0x0][0x170] ;  /* 0x00005c0000248625 */ /* 0x000fc400078e0226 */
[----:B------:R0:W4:Y:S01]  /*09a0*/  @!P0 LDG.E.CONSTANT R58, [R28.64] ;  /* 0x000000041c3a8981 */ /* 0x000122000c1e9900 */
[----:B-1----:R-:W-:Y:S01]  /*09b0*/  @!P0 MOV R43, 0x4 ;  /* 0x00000004002b8802 */ /* 0x002fe20000000f00 */
[----:B------:R-:W-:Y:S02]  /*09c0*/  @!P0 IMAD.WIDE R38, R61, R38, c[0x0][0x168] ;  /* 0x00005a003d268625 */ /* 0x000fe400078e0226 */
[----:B------:R1:W4:Y:S02]  /*09d0*/  @!P0 LDG.E.CONSTANT R59, [R30.64+0x980] ;  /* 0x000980041e3b8981 */ /* 0x000324000c1e9900 */
[-C--:B0-----:R-:W-:Y:S01]  /*09e0*/  @!P0 IMAD.WIDE R40, R0, R43.reuse, c[0x0][0x170] ;  /* 0x00005c0000288625 */ /* 0x081fe200078e022b */
[----:B------:R-:W-:Y:S01]  /*09f0*/  @!P0 MOV R61, 0x4 ;  /* 0x00000004003d8802 */ /* 0x000fe20000000f00 */
[----:B------:R0:W4:Y:S02]  /*0a00*/  @!P0 LDG.E.CONSTANT R36, [R36.64] ;  /* 0x0000000424248981 */ /* 0x000124000c1e9900 */
[----:B------:R-:W-:Y:S01]  /*0a10*/  @!P0 IMAD.WIDE R42, R60, R43, c[0x0][0x168] ;  /* 0x00005a003c2a8625 */ /* 0x000fe200078e022b */
[----:B------:R-:W-:Y:S01]  /*0a20*/  @!P0 MOV R60, 0x4 ;  /* 0x00000004003c8802 */ /* 0x000fe20000000f00 */
[----:B------:R-:W4:Y:S04]  /*0a30*/  @!P0 LDG.E.CONSTANT R39, [R38.64+0xa00] ;  /* 0x000a000426278981 */ /* 0x000f28000c1e9900 */
[CC--:B------:R-:W-:Y:S01]  /*0a40*/  @!P0 IMAD.WIDE R28, R0.reuse, R60.reuse, c[0x0][0x170] ;  /* 0x00005c00001c8625 */ /* 0x0c0fe200078e023c */
[----:B------:R-:W4:Y:S03]  /*0a50*/  @!P0 LDG.E.CONSTANT R40, [R40.64] ;  /* 0x0000000428288981 */ /* 0x000f26000c1e9900 */
[----:B-1----:R-:W-:Y:S01]  /*0a60*/  @!P0 IMAD.WIDE R30, R35, R60, c[0x0][0x168] ;  /* 0x00005a00231e8625 */ /* 0x002fe200078e023c */
[----:B------:R-:W4:Y:S03]  /*0a70*/  @!P0 LDG.E.CONSTANT R43, [R42.64+0xa80] ;  /* 0x000a80042a2b8981 */ /* 0x000f26000c1e9900 */
[-C--:B------:R-:W-:Y:S01]  /*0a80*/  @!P0 IMAD.WIDE R32, R0, R61.reuse, c[0x0][0x170] ;  /* 0x00005c0000208625 */ /* 0x080fe200078e023d */
[----:B------:R-:W4:Y:S03]  /*0a90*/  @!P0 LDG.E.CONSTANT R28, [R28.64] ;  /* 0x000000041c1c8981 */ /* 0x000f26000c1e9900 */
[----:B------:R-:W-:Y:S01]  /*0aa0*/  @!P0 IMAD.WIDE R34, R34, R61, c[0x0][0x168] ;  /* 0x00005a0022228625 */ /* 0x000fe200078e023d */
[----:B------:R-:W4:Y:S04]  /*0ab0*/  @!P0 LDG.E.CONSTANT R31, [R30.64+0xb00] ;  /* 0x000b00041e1f8981 */ /* 0x000f28000c1e9900 */
[----:B------:R-:W4:Y:S04]  /*0ac0*/  @!P0 LDG.E.CONSTANT R32, [R32.64] ;  /* 0x0000000420208981 */ /* 0x000f28000c1e9900 */
[----:B------:R-:W4:Y:S01]  /*0ad0*/  @!P0 LDG.E.CONSTANT R35, [R34.64+0xb80] ;  /* 0x000b800422238981 */ /* 0x000f22000c1e9900 */
[----:B0-----:R-:W-:Y:S01]  /*0ae0*/  MOV R37, RZ ;  /* 0x000000ff00257202 */ /* 0x001fe20000000f00 */
[----:B--2---:R-:W-:-:S04]  /*0af0*/  @!P0 FADD R4, -R4, R5 ;  /* 0x0000000504048221 */ /* 0x004fc80000000100 */
[----:B------:R-:W-:Y:S01]  /*0b00*/  @!P0 FFMA R37, R4, R4, RZ ;  /* 0x0000000404258223 */ /* 0x000fe200000000ff */
[----:B---3--:R-:W-:-:S04]  /*0b10*/  @!P0 FADD R6, -R6, R7 ;  /* 0x0000000706068221 */ /* 0x008fc80000000100 */
[----:B------:R-:W-:Y:S01]  /*0b20*/  @!P0 FFMA R37, R6, R6, R37 ;  /* 0x0000000606258223 */ /* 0x000fe20000000025 */
[----:B------:R-:W-:-:S04]  /*0b30*/  @!P0 FADD R8, -R8, R9 ;  /* 0x0000000908088221 */ /* 0x000fc80000000100 */
[----:B------:R-:W-:Y:S01]  /*0b40*/  @!P0 FFMA R37, R8, R8, R37 ;  /* 0x0000000808258223 */ /* 0x000fe20000000025 */
[----:B------:R-:W-:-:S04]  /*0b50*/  @!P0 FADD R10, -R10, R11 ;  /* 0x0000000b0a0a8221 */ /* 0x000fc80000000100 */
[----:B------:R-:W-:Y:S01]  /*0b60*/  @!P0 FFMA R37, R10, R10, R37 ;  /* 0x0000000a0a258223 */ /* 0x000fe20000000025 */
[----:B-----5:R-:W-:-:S04]  /*0b70*/  @!P0 FADD R12, -R12, R13 ;  /* 0x0000000d0c0c8221 */ /* 0x020fc80000000100 */
[----:B------:R-:W-:Y:S01]  /*0b80*/  @!P0 FFMA R37, R12, R12, R37 ;  /* 0x0000000c0c258223 */ /* 0x000fe20000000025 */
[----:B------:R-:W-:-:S04]  /*0b90*/  @!P0 FADD R14, -R14, R15 ;  /* 0x0000000f0e0e8221 */ /* 0x000fc80000000100 */
        /* <DEDUP_REMOVED lines=9> */
[----:B----4-:R-:W-:-:S04]  /*0c30*/  @!P0 FADD R24, -R24, R25 ;  /* 0x0000001918188221 */ /* 0x010fc80000000100 */
        /* <DEDUP_REMOVED lines=26> */
[----:B------:R-:W-:-:S05]  /*0de0*/  @!P0 FFMA R37, R32, R32, R37 ;  /* 0x0000002020258223 */ /* 0x000fca0000000025 */
        /* <DEDUP_REMOVED lines=18> */
.L_x_113:
        /* <DEDUP_REMOVED lines=15> */
.L_x_150:


//--------------------- .text.tvmgen_default_fused_nn_dense_add_kernel --------------------------
	.section	.text.tvmgen_default_fused_nn_dense_add_kernel,"ax",@progbits
	.sectionflags	@"SHF_BARRIERS=1"
	.sectioninfo	@"SHI_REGISTERS=36"
	.align	128
        .global         tvmgen_default_fused_nn_dense_add_kernel
        .type           tvmgen_default_fused_nn_dense_add_kernel,@function
        .size           tvmgen_default_fused_nn_dense_add_kernel,(.L_x_151 - tvmgen_default_fused_nn_dense_add_kernel)
        .other          tvmgen_default_fused_nn_dense_add_kernel,@"STO_CUDA_ENTRY STV_DEFAULT"
tvmgen_default_fused_nn_dense_add_kernel:
.text.tvmgen_default_fused_nn_dense_add_kernel:
        /* <DEDUP_REMOVED lines=71> */
[----:B------:R-:W-:Y:S01]  /*0470*/  IMAD.WIDE R6, R2, R5, c[0x0][0x178] ;  /* 0x00005e0002067625 */ /* 0x000fe200078e0205 */
[----:B------:R-:W0:Y:S05]  /*0480*/  LDS R0, [0xc] ;  /* 0x00000c00ff007984 */ /* 0x000e2a0000000800 */
[----:B------:R-:W0:Y:S01]  /*0490*/  LDG.E.CONSTANT R7, [R6.64] ;  /* 0x0000000406077981 */ /* 0x000e22000c1e9900 */
[----:B------:R-:W-:-:S04]  /*04a0*/  IMAD R2, R3, 0x300, R2 ;  /* 0x0000030003027824 */ /* 0x000fc800078e0202 */
[----:B------:R-:W-:Y:S01]  /*04b0*/  IMAD.WIDE R2, R2, R5, c[0x0][0x160] ;  /* 0x0000580002027625 */ /* 0x000fe200078e0205 */
[----:B0-----:R-:W-:-:S05]  /*04c0*/  FADD R5, R0, R7 ;  /* 0x0000000700057221 */ /* 0x001fca0000000000 */
[----:B------:R-:W-:Y:S01]  /*04d0*/  STG.E [R2.64], R5 ;  /* 0x0000000502007986 */ /* 0x000fe2000c101904 */
[----:B------:R-:W-:Y:S05]  /*04e0*/  EXIT ;  /* 0x000000000000794d */ /* 0x000fea0003800000 */
.L_x_114:
        /* <DEDUP_REMOVED lines=9> */
.L_x_151:


//--------------------- .nv.shared.tvmgen_default_fused_nn_dense_add_1_kernel --------------------------
	.section	.nv.shared.tvmgen_default_fused_nn_dense_add_1_kernel,"aw",@nobits
	.align	4
.nv.shared.tvmgen_default_fused_nn_dense_add_1_kernel:
	.zero		16


//--------------------- .nv.shared.tvmgen_default_fused_nn_dense_1_kernel --------------------------
	.section	.nv.shared.tvmgen_default_fused_nn_dense_1_kernel,"aw",@nobits
	.align	4
.nv.shared.tvmgen_default_fused_nn_dense_1_kernel:
	.zero		12


//--------------------- .nv.shared.tvmgen_default_fused_nn_batch_matmul_kernel --------------------------
	.section	.nv.shared.tvmgen_default_fused_nn_batch_matmul_kernel,"aw",@nobits
	.align	4
.nv.shared.tvmgen_default_fused_nn_batch_matmul_kernel:
	.zero		64


//--------------------- .nv.shared.tvmgen_default_fused_nn_dense_2_kernel --------------------------
	.section	.nv.shared.tvmgen_default_fused_nn_dense_2_kernel,"aw",@nobits
	.align	4
.nv.shared.tvmgen_default_fused_nn_dense_2_kernel:
	.zero		12


//--------------------- .nv.shared.tvmgen_default_fused_nn_conv2d_add_kernel --------------------------
	.section	.nv.shared.tvmgen_default_fused_nn_conv2d_add_kernel,"aw",@nobits
	.align	4
.nv.shared.tvmgen_default_fused_nn_conv2d_add_kernel:
	.zero		7936


//--------------------- .nv.shared.tvmgen_default_fused_nn_batch_matmul_1_kernel --------------------------
	.section	.nv.shared.tvmgen_default_fused_nn_batch_matmul_1_kernel,"aw",@nobits
	.align	4
.nv.shared.tvmgen_default_fused_nn_batch_matmul_1_kernel:
	.zero		2080


//--------------------- .nv.shared.tvmgen_default_fused_nn_dense_kernel --------------------------
	.section	.nv.shared.tvmgen_default_fused_nn_dense_kernel,"aw",@nobits
	.align	4
.nv.shared.tvmgen_default_fused_nn_dense_kernel:
	.zero		12


//--------------------- .nv.shared.tvmgen_default_fused_nn_dense_add_kernel --------------------------
	.section	.nv.shared.tvmgen_default_fused_nn_dense_add_kernel,"aw",@nobits
	.align	4
.nv.shared.tvmgen_default_fused_nn_dense_add_kernel:
	.zero		16
